def attn_fwd(
    Q,
    K,
    V,
    Out,
    Lse,
    sm_scale,
    stride_qz,
    stride_qh,
    stride_qm,
    stride_qk,
    stride_kz,
    stride_kh,
    stride_kn,
    stride_kk,
    stride_vz,
    stride_vh,
    stride_vn,
    stride_vk,
    stride_oz,
    stride_oh,
    stride_om,
    stride_ok,
    seqlen_q,
    seqlen_k,
    BLOCK_M: tl.constexpr,
    BLOCK_N: tl.constexpr,
    HEAD_DIM: tl.constexpr,
    CAUSAL: tl.constexpr,
):
    start_m = tl.program_id(0)
    off_hz = tl.program_id(1)
    q_off = off_hz * stride_qh
    k_off = off_hz * stride_kh
    v_off = off_hz * stride_vh
    offs_m = start_m * BLOCK_M + tl.arange(0, BLOCK_M)
    offs_d = tl.arange(0, HEAD_DIM)
    offs_n = tl.arange(0, BLOCK_N)
    q_ptrs = Q + q_off + offs_m[:, None] * stride_qm + offs_d[None, :] * stride_qk
    k_ptrs = K + k_off + offs_d[:, None] * stride_kk + offs_n[None, :] * stride_kn
    v_ptrs = V + v_off + offs_n[:, None] * stride_vn + offs_d[None, :] * stride_vk
    m_i = tl.full([BLOCK_M], float("-inf"), dtype=tl.float32)
    l_i = tl.zeros([BLOCK_M], dtype=tl.float32) + 1.0
    acc = tl.zeros([BLOCK_M, HEAD_DIM], dtype=tl.float32)
    q = tl.load(q_ptrs)
    acc, l_i, m_i = _attn_fwd_inner(
        acc,
        l_i,
        m_i,
        q,
        k_ptrs,
        v_ptrs,
        sm_scale,
        stride_kn,
        stride_vn,
        start_m,
        seqlen_k,
        BLOCK_M,
        BLOCK_N,
        HEAD_DIM,
        CAUSAL,
    )
    acc = acc / l_i[:, None]
    lse = m_i + tl.math.log2(l_i) / 1.4426950408889634
    o_ptrs = (
        Out
        + off_hz * stride_oh
        + offs_m[:, None] * stride_om
        + offs_d[None, :] * stride_ok
    )
    tl.store(o_ptrs, acc.to(Out.dtype.element_ty))
    tl.store(Lse + off_hz * seqlen_q + offs_m, lse)

# config = {"BLOCK_M": 256, "BLOCK_N": 128, "HEAD_DIM": 32, "arch": "sm_100", "causal": true, "dtype": "bf16", "num_stages": 3, "num_warps": 8}
# arch = sm_100


// ===== COMPILED SASS (sm_100a) =====

	.target	sm_100a

	.elftype	@"ET_EXEC"


//--------------------- .note.nv.tkinfo           --------------------------
	.section	.note.nv.tkinfo,"",@"SHT_NOTE"
	.sectionflags	@"SHF_NOTE_NV_TKINFO"
	.tkinfo
        /*0018*/ 	.word	0x00000081
        /*0030*/ 	.string	""
        /*0030*/ 	.string	"ptxas-blackwell"
        /*0030*/ 	.string	"Cuda compilation tools, release 12.9, V12.9.86"
        /*0030*/ 	.string	"Build cuda_12.9.r12.9/compiler.36037853_0"
        /*0030*/ 	.string	"-v  -suppress-debug-info  -lineinfo  -arch sm_100a "



//--------------------- .note.nv.cuver            --------------------------
	.section	.note.nv.cuver,"",@"SHT_NOTE"
	.sectionflags	@"SHF_NOTE_NV_CUVER"
        /*0018*/ 	.short	0x0001
        /*001a*/ 	.short	0x0064
        /*001c*/ 	.short	0x0001
        /*001e*/ 	.short	0x0000
        /*0020*/ 	.short	0x0001
        /*0022*/ 	.short	0x0000


//--------------------- .nv.info                  --------------------------
	.section	.nv.info,"",@"SHT_CUDA_INFO"
	.align	4


	//----- nvinfo : EIATTR_REGCOUNT
	.align		4
        /*0000*/ 	.byte	0x04, 0x2f
        /*0002*/ 	.short	(.L_5 - .L_4)
	.align		4
.L_4:
        /*0004*/ 	.word	index@(attn_fwd)
        /*0008*/ 	.word	0x000000ff


	//----- nvinfo : EIATTR_FRAME_SIZE
	.align		4
.L_5:
        /*000c*/ 	.byte	0x04, 0x11
        /*000e*/ 	.short	(.L_7 - .L_6)
	.align		4
.L_6:
        /*0010*/ 	.word	index@($__internal_2_$__cuda_sm10x_tcgen05_guardrail_trap_unallocated_columns_being_dealloced)
        /*0014*/ 	.word	0x00000148


	//----- nvinfo : EIATTR_FRAME_SIZE
	.align		4
.L_7:
        /*0018*/ 	.byte	0x04, 0x11
        /*001a*/ 	.short	(.L_9 - .L_8)
	.align		4
.L_8:
        /*001c*/ 	.word	index@($__internal_1_$__cuda_sm10x_tcgen05_guardrail_trap_phase_invalid_during_alloc)
        /*0020*/ 	.word	0x00000148


	//----- nvinfo : EIATTR_FRAME_SIZE
	.align		4
.L_9:
        /*0024*/ 	.byte	0x04, 0x11
        /*0026*/ 	.short	(.L_11 - .L_10)
	.align		4
.L_10:
        /*0028*/ 	.word	index@($__internal_0_$__cuda_sm10x_tcgen05_guardrail_trap_col_being_dealloced_not_returned_by_alloc)
        /*002c*/ 	.word	0x00000148


	//----- nvinfo : EIATTR_FRAME_SIZE
	.align		4
.L_11:
        /*0030*/ 	.byte	0x04, 0x11
        /*0032*/ 	.short	(.L_13 - .L_12)
	.align		4
.L_12:
        /*0034*/ 	.word	index@(attn_fwd)
        /*0038*/ 	.word	0x00000148


	//----- nvinfo : EIATTR_MIN_STACK_SIZE
	.align		4
.L_13:
        /*003c*/ 	.byte	0x04, 0x12
        /*003e*/ 	.short	(.L_15 - .L_14)
	.align		4
.L_14:
        /*0040*/ 	.word	index@(attn_fwd)
        /*0044*/ 	.word	0x00000148
.L_15:


//--------------------- .nv.info.attn_fwd         --------------------------
	.section	.nv.info.attn_fwd,"",@"SHT_CUDA_INFO"
	.sectionflags	@""
	.align	4


	//----- nvinfo : EIATTR_CUDA_API_VERSION
	.align		4
        /*0000*/ 	.byte	0x04, 0x37
        /*0002*/ 	.short	(.L_17 - .L_16)
.L_16:
        /*0004*/ 	.word	0x00000081


	//----- nvinfo : EIATTR_KPARAM_INFO
	.align		4
.L_17:
        /*0008*/ 	.byte	0x04, 0x17
        /*000a*/ 	.short	(.L_19 - .L_18)
.L_18:
        /*000c*/ 	.word	0x00000000
        /*0010*/ 	.short	0x0019
        /*0012*/ 	.short	0x0080
        /*0014*/ 	.byte	0x00, 0xf4, 0x21, 0x00


	//----- nvinfo : EIATTR_KPARAM_INFO
	.align		4
.L_19:
        /*0018*/ 	.byte	0x04, 0x17
        /*001a*/ 	.short	(.L_21 - .L_20)
.L_20:
        /*001c*/ 	.word	0x00000000
        /*0020*/ 	.short	0x0018
        /*0022*/ 	.short	0x0078
        /*0024*/ 	.byte	0x00, 0xf4, 0x21, 0x00


	//----- nvinfo : EIATTR_KPARAM_INFO
	.align		4
.L_21:
        /*0028*/ 	.byte	0x04, 0x17
        /*002a*/ 	.short	(.L_23 - .L_22)
.L_22:
        /*002c*/ 	.word	0x00000000
        /*0030*/ 	.short	0x0017
        /*0032*/ 	.short	0x0070
        /*0034*/ 	.byte	0x00, 0xf0, 0x11, 0x00


	//----- nvinfo : EIATTR_KPARAM_INFO
	.align		4
.L_23:
        /*0038*/ 	.byte	0x04, 0x17
        /*003a*/ 	.short	(.L_25 - .L_24)
.L_24:
        /*003c*/ 	.word	0x00000000
        /*0040*/ 	.short	0x0016
        /*0042*/ 	.short	0x006c
        /*0044*/ 	.byte	0x00, 0xf0, 0x11, 0x00


	//----- nvinfo : EIATTR_KPARAM_INFO
	.align		4
.L_25:
        /*0048*/ 	.byte	0x04, 0x17
        /*004a*/ 	.short	(.L_27 - .L_26)
.L_26:
        /*004c*/ 	.word	0x00000000
        /*0050*/ 	.short	0x0015
        /*0052*/ 	.short	0x0068
        /*0054*/ 	.byte	0x00, 0xf0, 0x11, 0x00


	//----- nvinfo : EIATTR_KPARAM_INFO
	.align		4
.L_27:
        /*0058*/ 	.byte	0x04, 0x17
        /*005a*/ 	.short	(.L_29 - .L_28)
.L_28:
        /*005c*/ 	.word	0x00000000
        /*0060*/ 	.short	0x0014
        /*0062*/ 	.short	0x0064
        /*0064*/ 	.byte	0x00, 0xf0, 0x11, 0x00


	//----- nvinfo : EIATTR_KPARAM_INFO
	.align		4
.L_29:
        /*0068*/ 	.byte	0x04, 0x17
        /*006a*/ 	.short	(.L_31 - .L_30)
.L_30:
        /*006c*/ 	.word	0x00000000
        /*0070*/ 	.short	0x0013
        /*0072*/ 	.short	0x0060
        /*0074*/ 	.byte	0x00, 0xf0, 0x11, 0x00


	//----- nvinfo : EIATTR_KPARAM_INFO
	.align		4
.L_31:
        /*0078*/ 	.byte	0x04, 0x17
        /*007a*/ 	.short	(.L_33 - .L_32)
.L_32:
        /*007c*/ 	.word	0x00000000
        /*0080*/ 	.short	0x0012
        /*0082*/ 	.short	0x005c
        /*0084*/ 	.byte	0x00, 0xf0, 0x11, 0x00


	//----- nvinfo : EIATTR_KPARAM_INFO
	.align		4
.L_33:
        /*0088*/ 	.byte	0x04, 0x17
        /*008a*/ 	.short	(.L_35 - .L_34)
.L_34:
        /*008c*/ 	.word	0x00000000
        /*0090*/ 	.short	0x0011
        /*0092*/ 	.short	0x0058
        /*0094*/ 	.byte	0x00, 0xf0, 0x11, 0x00


	//----- nvinfo : EIATTR_KPARAM_INFO
	.align		4
.L_35:
        /*0098*/ 	.byte	0x04, 0x17
        /*009a*/ 	.short	(.L_37 - .L_36)
.L_36:
        /*009c*/ 	.word	0x00000000
        /*00a0*/ 	.short	0x0010
        /*00a2*/ 	.short	0x0054
        /*00a4*/ 	.byte	0x00, 0xf0, 0x11, 0x00


	//----- nvinfo : EIATTR_KPARAM_INFO
	.align		4
.L_37:
        /*00a8*/ 	.byte	0x04, 0x17
        /*00aa*/ 	.short	(.L_39 - .L_38)
.L_38:
        /*00ac*/ 	.word	0x00000000
        /*00b0*/ 	.short	0x000f
        /*00b2*/ 	.short	0x0050
        /*00b4*/ 	.byte	0x00, 0xf0, 0x11, 0x00


	//----- nvinfo : EIATTR_KPARAM_INFO
	.align		4
.L_39:
        /*00b8*/ 	.byte	0x04, 0x17
        /*00ba*/ 	.short	(.L_41 - .L_40)
.L_40:
        /*00bc*/ 	.word	0x00000000
        /*00c0*/ 	.short	0x000e
        /*00c2*/ 	.short	0x004c
        /*00c4*/ 	.byte	0x00, 0xf0, 0x11, 0x00


	//----- nvinfo : EIATTR_KPARAM_INFO
	.align		4
.L_41:
        /*00c8*/ 	.byte	0x04, 0x17
        /*00ca*/ 	.short	(.L_43 - .L_42)
.L_42:
        /*00cc*/ 	.word	0x00000000
        /*00d0*/ 	.short	0x000d
        /*00d2*/ 	.short	0x0048
        /*00d4*/ 	.byte	0x00, 0xf0, 0x11, 0x00


	//----- nvinfo : EIATTR_KPARAM_INFO
	.align		4
.L_43:
        /*00d8*/ 	.byte	0x04, 0x17
        /*00da*/ 	.short	(.L_45 - .L_44)
.L_44:
        /*00dc*/ 	.word	0x00000000
        /*00e0*/ 	.short	0x000c
        /*00e2*/ 	.short	0x0044
        /*00e4*/ 	.byte	0x00, 0xf0, 0x11, 0x00


	//----- nvinfo : EIATTR_KPARAM_INFO
	.align		4
.L_45:
        /*00e8*/ 	.byte	0x04, 0x17
        /*00ea*/ 	.short	(.L_47 - .L_46)
.L_46:
        /*00ec*/ 	.word	0x00000000
        /*00f0*/ 	.short	0x000b
        /*00f2*/ 	.short	0x0040
        /*00f4*/ 	.byte	0x00, 0xf0, 0x11, 0x00


	//----- nvinfo : EIATTR_KPARAM_INFO
	.align		4
.L_47:
        /*00f8*/ 	.byte	0x04, 0x17
        /*00fa*/ 	.short	(.L_49 - .L_48)
.L_48:
        /*00fc*/ 	.word	0x00000000
        /*0100*/ 	.short	0x000a
        /*0102*/ 	.short	0x003c
        /*0104*/ 	.byte	0x00, 0xf0, 0x11, 0x00


	//----- nvinfo : EIATTR_KPARAM_INFO
	.align		4
.L_49:
        /*0108*/ 	.byte	0x04, 0x17
        /*010a*/ 	.short	(.L_51 - .L_50)
.L_50:
        /*010c*/ 	.word	0x00000000
        /*0110*/ 	.short	0x0009
        /*0112*/ 	.short	0x0038
        /*0114*/ 	.byte	0x00, 0xf0, 0x11, 0x00


	//----- nvinfo : EIATTR_KPARAM_INFO
	.align		4
.L_51:
        /*0118*/ 	.byte	0x04, 0x17
        /*011a*/ 	.short	(.L_53 - .L_52)
.L_52:
        /*011c*/ 	.word	0x00000000
        /*0120*/ 	.short	0x0008
        /*0122*/ 	.short	0x0034
        /*0124*/ 	.byte	0x00, 0xf0, 0x11, 0x00


	//----- nvinfo : EIATTR_KPARAM_INFO
	.align		4
.L_53:
        /*0128*/ 	.byte	0x04, 0x17
        /*012a*/ 	.short	(.L_55 - .L_54)
.L_54:
        /*012c*/ 	.word	0x00000000
        /*0130*/ 	.short	0x0007
        /*0132*/ 	.short	0x0030
        /*0134*/ 	.byte	0x00, 0xf0, 0x11, 0x00


	//----- nvinfo : EIATTR_KPARAM_INFO
	.align		4
.L_55:
        /*0138*/ 	.byte	0x04, 0x17
        /*013a*/ 	.short	(.L_57 - .L_56)
.L_56:
        /*013c*/ 	.word	0x00000000
        /*0140*/ 	.short	0x0006
        /*0142*/ 	.short	0x002c
        /*0144*/ 	.byte	0x00, 0xf0, 0x11, 0x00


	//----- nvinfo : EIATTR_KPARAM_INFO
	.align		4
.L_57:
        /*0148*/ 	.byte	0x04, 0x17
        /*014a*/ 	.short	(.L_59 - .L_58)
.L_58:
        /*014c*/ 	.word	0x00000000
        /*0150*/ 	.short	0x0005
        /*0152*/ 	.short	0x0028
        /*0154*/ 	.byte	0x00, 0xf0, 0x11, 0x00


	//----- nvinfo : EIATTR_KPARAM_INFO
	.align		4
.L_59:
        /*0158*/ 	.byte	0x04, 0x17
        /*015a*/ 	.short	(.L_61 - .L_60)
.L_60:
        /*015c*/ 	.word	0x00000000
        /*0160*/ 	.short	0x0004
        /*0162*/ 	.short	0x0020
        /*0164*/ 	.byte	0x00, 0xf4, 0x21, 0x00


	//----- nvinfo : EIATTR_KPARAM_INFO
	.align		4
.L_61:
        /*0168*/ 	.byte	0x04, 0x17
        /*016a*/ 	.short	(.L_63 - .L_62)
.L_62:
        /*016c*/ 	.word	0x00000000
        /*0170*/ 	.short	0x0003
        /*0172*/ 	.short	0x0018
        /*0174*/ 	.byte	0x00, 0xf4, 0x21, 0x00


	//----- nvinfo : EIATTR_KPARAM_INFO
	.align		4
.L_63:
        /*0178*/ 	.byte	0x04, 0x17
        /*017a*/ 	.short	(.L_65 - .L_64)
.L_64:
        /*017c*/ 	.word	0x00000000
        /*0180*/ 	.short	0x0002
        /*0182*/ 	.short	0x0010
        /*0184*/ 	.byte	0x00, 0xf4, 0x21, 0x00


	//----- nvinfo : EIATTR_KPARAM_INFO
	.align		4
.L_65:
        /*0188*/ 	.byte	0x04, 0x17
        /*018a*/ 	.short	(.L_67 - .L_66)
.L_66:
        /*018c*/ 	.word	0x00000000
        /*0190*/ 	.short	0x0001
        /*0192*/ 	.short	0x0008
        /*0194*/ 	.byte	0x00, 0xf4, 0x21, 0x00


	//----- nvinfo : EIATTR_KPARAM_INFO
	.align		4
.L_67:
        /*0198*/ 	.byte	0x04, 0x17
        /*019a*/ 	.short	(.L_69 - .L_68)
.L_68:
        /*019c*/ 	.word	0x00000000
        /*01a0*/ 	.short	0x0000
        /*01a2*/ 	.short	0x0000
        /*01a4*/ 	.byte	0x00, 0xf4, 0x21, 0x00


	//----- nvinfo : EIATTR_AT_ENTRY_FRAGMENTS
	.align		4
.L_69:
        /*01a8*/ 	.byte	0x04, 0x4f
        /*01aa*/ 	.short	(.L_71 - .L_70)


	//   ....[0]....
.L_70:
        /*01ac*/ 	.word	0x00000004


	//----- nvinfo : EIATTR_RESERVED_SMEM_USED
	.align		4
.L_71:
        /*01b0*/ 	.byte	0x01, 0x41
	.zero		2


	//----- nvinfo : EIATTR_SPARSE_MMA_MASK
	.align		4
        /*01b4*/ 	.byte	0x03, 0x50
        /*01b6*/ 	.short	0x0000


	//----- nvinfo : EIATTR_TCGEN05_1CTA_USED
	.align		4
        /*01b8*/ 	.byte	0x01, 0x51
	.zero		2


	//----- nvinfo : EIATTR_MAXREG_COUNT
	.align		4
        /*01bc*/ 	.byte	0x03, 0x1b
        /*01be*/ 	.short	0x00ff


	//----- nvinfo : EIATTR_NUM_BARRIERS
	.align		4
        /*01c0*/ 	.byte	0x02, 0x4c
        /*01c2*/ 	.byte	0x01
	.zero		1


	//----- nvinfo : EIATTR_ANNOTATIONS
	.align		4
        /*01c4*/ 	.byte	0x04, 0x55
        /*01c6*/ 	.short	(.L_73 - .L_72)


	//   ....[0]....
.L_72:
        /*01c8*/ 	.word	0x00000001
        /*01cc*/ 	.byte	0x80, 0x14, 0x00, 0x00, 0x01, 0x00, 0x00, 0x00, 0xc0, 0x14, 0x00, 0x00, 0x01, 0x00, 0x00, 0x00
        /* <DEDUP_REMOVED lines=49> */
        /*04ec*/ 	.byte	0xb0, 0xe1, 0x00, 0x00, 0x01, 0x00, 0x00, 0x00, 0xd0, 0xe1, 0x00, 0x00


	//----- nvinfo : EIATTR_INT_WARP_WIDE_INSTR_OFFSETS
	.align		4
.L_73:
        /*04f8*/ 	.byte	0x04, 0x31
        /*04fa*/ 	.short	(.L_75 - .L_74)


	//   ....[0]....
.L_74:
        /*04fc*/ 	.word	0x00001020


	//   ....[1]....
        /*0500*/ 	.word	0x000010b0


	//   ....[2]....
        /*0504*/ 	.word	0x000019f0


	//   ....[3]....
        /*0508*/ 	.word	0x00001a50


	//   ....[4]....
        /*050c*/ 	.word	0x00007880


	//   ....[5]....
        /*0510*/ 	.word	0x0000f880


	//   ....[6]....
        /*0514*/ 	.word	0x0000f8d0


	//----- nvinfo : EIATTR_COOP_GROUP_MASK_REGIDS
	.align		4
.L_75:
        /*0518*/ 	.byte	0x04, 0x29
        /*051a*/ 	.short	(.L_77 - .L_76)


	//   ....[0]....
.L_76:
        /*051c*/ 	.word	0xffffffff


	//   ....[1]....
        /*0520*/ 	.word	0xffffffff


	//   ....[2]....
        /*0524*/ 	.word	0xffffffff


	//   ....[3]....
        /*0528*/ 	.word	0xffffffff


	//----- nvinfo : EIATTR_COOP_GROUP_INSTR_OFFSETS
	.align		4
.L_77:
        /*052c*/ 	.byte	0x04, 0x28
        /*052e*/ 	.short	(.L_79 - .L_78)


	//   ....[0]....
.L_78:
        /*0530*/ 	.word	0x00000070


	//   ....[1]....
        /*0534*/ 	.word	0x00000330


	//   ....[2]....
        /*0538*/ 	.word	0x0000f710


	//   ....[3]....
        /*053c*/ 	.word	0x0000f980


	//----- nvinfo : EIATTR_VRC_CTA_INIT_COUNT
	.align		4
.L_79:
        /*0540*/ 	.byte	0x02, 0x4a
        /*0542*/ 	.byte	0x80
	.zero		1


	//----- nvinfo : EIATTR_MBARRIER_INSTR_OFFSETS
	.align		4
        /*0544*/ 	.byte	0x04, 0x39
        /*0546*/ 	.short	(.L_81 - .L_80)


	//   ....[0]....
.L_80:
        /*0548*/ 	.word	0x00001660
        /*054c*/ 	.word	0x000000ff
        /*0550*/ 	.word	0x00000000
        /*0554*/ 	.short	0x0100
        /*0556*/ 	.byte	0x10
	.zero		1


	//   ....[1]....
        /*0558*/ 	.word	0x00001a40
        /*055c*/ 	.word	0x000000ff
        /*0560*/ 	.word	0x0000a008
        /*0564*/ 	.short	0x0100
        /*0566*/ 	.byte	0x05
	.zero		1


	//   ....[2]....
        /*0568*/ 	.word	0x00001bc0
        /*056c*/ 	.word	0x000000ff
        /*0570*/ 	.word	0x00006000
        /*0574*/ 	.short	0x0100
        /*0576*/ 	.byte	0x05
	.zero		1


	//   ....[3]....
        /*0578*/ 	.word	0x00001e30
        /*057c*/ 	.word	0x000000ff
        /*0580*/ 	.word	0x00006000
        /*0584*/ 	.short	0x010a
        /*0586*/ 	.byte	0x05
	.zero		1


	//   ....[4]....
        /*0588*/ 	.word	0x00001ef0
        /*058c*/ 	.word	0x000000ff
        /*0590*/ 	.word	0x00006000
        /*0594*/ 	.short	0x0108
        /*0596*/ 	.byte	0x05
	.zero		1


	//   ....[5]....
        /*0598*/ 	.word	0x00007e80
        /*059c*/ 	.word	0x000000ff
        /*05a0*/ 	.word	0x0000a010
        /*05a4*/ 	.short	0x0100
        /*05a6*/ 	.byte	0x05
	.zero		1


	//   ....[6]....
        /*05a8*/ 	.word	0x00008180
        /*05ac*/ 	.word	0x000000ff
        /*05b0*/ 	.word	0x0000a010
        /*05b4*/ 	.short	0x010a
        /*05b6*/ 	.byte	0x05
	.zero		1


	//   ....[7]....
        /*05b8*/ 	.word	0x0000b550
        /*05bc*/ 	.word	0x000000ff
        /*05c0*/ 	.word	0x0000a010
        /*05c4*/ 	.short	0x0108
        /*05c6*/ 	.byte	0x05
	.zero		1


	//   ....[8]....
        /*05c8*/ 	.word	0x0000b6e0
        /*05cc*/ 	.word	0x000000ff
        /*05d0*/ 	.word	0x00000000
        /*05d4*/ 	.short	0x010a
        /*05d6*/ 	.byte	0x10
	.zero		1


	//   ....[9]....
        /*05d8*/ 	.word	0x0000e320
        /*05dc*/ 	.word	0x000000ff
        /*05e0*/ 	.word	0x00000000
        /*05e4*/ 	.short	0x010a
        /*05e6*/ 	.byte	0x10
	.zero		1


	//   ....[10]....
        /*05e8*/ 	.word	0x0000e480
        /*05ec*/ 	.word	0x000000ff
        /*05f0*/ 	.word	0x0000a000
        /*05f4*/ 	.short	0x0108
        /*05f6*/ 	.byte	0x05
	.zero		1


	//   ....[11]....
        /*05f8*/ 	.word	0x0000e5b0
        /*05fc*/ 	.word	0x000000ff
        /*0600*/ 	.word	0x0000a008
        /*0604*/ 	.short	0x0108
        /*0606*/ 	.byte	0x05
	.zero		1


	//   ....[12]....
        /*0608*/ 	.word	0x0000f9a0
        /*060c*/ 	.word	0x000000ff
        /*0610*/ 	.word	0x00006000
        /*0614*/ 	.short	0x010a
        /*0616*/ 	.byte	0x05
	.zero		1


	//   ....[13]....
        /*0618*/ 	.word	0x0000f9d0
        /*061c*/ 	.word	0x000000ff
        /*0620*/ 	.word	0x0000a010
        /*0624*/ 	.short	0x010a
        /*0626*/ 	.byte	0x05
	.zero		1


	//   ....[14]....
        /*0628*/ 	.word	0x0000fa00
        /*062c*/ 	.word	0x000000ff
        /*0630*/ 	.word	0x00000000
        /*0634*/ 	.short	0x010a
        /*0636*/ 	.byte	0x10
	.zero		1


	//   ....[15]....
        /*0638*/ 	.word	0x0000fa30
        /*063c*/ 	.word	0x000000ff
        /*0640*/ 	.word	0x00000000
        /*0644*/ 	.short	0x010a
        /*0646*/ 	.byte	0x10
	.zero		1


	//----- nvinfo : EIATTR_NUM_MBARRIERS
	.align		4
.L_81:
        /*0648*/ 	.byte	0x03, 0x38
        /*064a*/ 	.short	0xffff


	//----- nvinfo : EIATTR_EXIT_INSTR_OFFSETS
	.align		4
        /*064c*/ 	.byte	0x04, 0x1c
        /*064e*/ 	.short	(.L_83 - .L_82)


	//   ....[0]....
.L_82:
        /*0650*/ 	.word	0x0000f990


	//----- nvinfo : EIATTR_REQNTID
	.align		4
.L_83:
        /*0654*/ 	.byte	0x04, 0x10
        /*0656*/ 	.short	(.L_85 - .L_84)
.L_84:
        /*0658*/ 	.word	0x00000100
        /*065c*/ 	.word	0x00000001
        /*0660*/ 	.word	0x00000001


	//----- nvinfo : EIATTR_CRS_STACK_SIZE
	.align		4
.L_85:
        /*0664*/ 	.byte	0x04, 0x1e
        /*0666*/ 	.short	(.L_87 - .L_86)
.L_86:
        /*0668*/ 	.word	0x00000000


	//----- nvinfo : EIATTR_CBANK_PARAM_SIZE
	.align		4
.L_87:
        /*066c*/ 	.byte	0x03, 0x19
        /*066e*/ 	.short	0x0088


	//----- nvinfo : EIATTR_PARAM_CBANK
	.align		4
        /*0670*/ 	.byte	0x04, 0x0a
        /*0672*/ 	.short	(.L_89 - .L_88)
	.align		4
.L_88:
        /*0674*/ 	.word	index@(.nv.constant0.attn_fwd)
        /*0678*/ 	.short	0x0380
        /*067a*/ 	.short	0x0088


	//----- nvinfo : EIATTR_SW_WAR
	.align		4
.L_89:
        /*067c*/ 	.byte	0x04, 0x36
        /*067e*/ 	.short	(.L_91 - .L_90)
.L_90:
        /*0680*/ 	.word	0x00000008
.L_91:


//--------------------- .nv.compat                --------------------------
	.section	.nv.compat,"",@"SHT_CUDA_COMPAT_INFO"
	.align	4
        /*0000*/ 	.byte	0x02, 0x02, 0x02, 0x00, 0x02, 0x05, 0x05, 0x00, 0x02, 0x03, 0x00, 0x00, 0x02, 0x06, 0x01, 0x00


//--------------------- .nv.callgraph             --------------------------
	.section	.nv.callgraph,"",@"SHT_CUDA_CALLGRAPH"
	.align	4
	.sectionentsize	8
	.align		4
        /*0000*/ 	.word	0x00000000
	.align		4
        /*0004*/ 	.word	0xffffffff
	.align		4
        /*0008*/ 	.word	0x00000000
	.align		4
        /*000c*/ 	.word	0xfffffffe
	.align		4
        /*0010*/ 	.word	0x00000000
	.align		4
        /*0014*/ 	.word	0xfffffffd
	.align		4
        /*0018*/ 	.word	0x00000000
	.align		4
        /*001c*/ 	.word	0xfffffffc


//--------------------- .nv.constant4             --------------------------
	.section	.nv.constant4,"a",@progbits
	.align	8
	.align		8
.nv.constant4:
        /*0000*/ 	.dword	_$_str


//--------------------- .text.attn_fwd            --------------------------
	.section	.text.attn_fwd,"ax",@progbits
	.align	128
        .global         attn_fwd
        .type           attn_fwd,@function
        .size           attn_fwd,(.L_x_28 - attn_fwd)
        .other          attn_fwd,@"STO_CUDA_ENTRY STV_DEFAULT"
attn_fwd:
.text.attn_fwd:
[----:B------:R-:W0:Y:S01]  /*0000*/  LDC R1, c[0x0][0x37c] ;  /* 0x0000df00ff017b82 */ /* 0x000e220000000800 */
[----:B------:R-:W1:Y:S01]  /*0010*/  S2R R132, SR_TID.X ;  /* 0x0000000000847919 */ /* 0x000e620000002100 */
[----:B0-----:R-:W-:Y:S01]  /*0020*/  VIADD R1, R1, 0xfffffeb8 ;  /* 0xfffffeb801017836 */ /* 0x001fe20000000000 */
[----:B-1----:R-:W-:-:S13]  /*0030*/  ISETP.GE.U32.AND P0, PT, R132, 0x20, PT ;  /* 0x000000208400780c */ /* 0x002fda0003f06070 */
[----:B------:R-:W-:Y:S02]  /*0040*/  VOTEU.ANY UP0, P0 ;  /* 0x0000000000ff7886 */ /* 0x000fe40000000100 */
[----:B------:R-:W-:Y:S05]  /*0050*/  BRA.U UP0, `(.L_x_0) ;  /* 0x0000000100b87547 */ /* 0x000fea000b800000 */
[----:B------:R-:W0:Y:S01]  /*0060*/  S2UR UR6, SR_CgaCtaId ;  /* 0x00000000000679c3 */ /* 0x000e220000008800 */
[----:B------:R-:W-:Y:S01]  /*0070*/  NOP ;  /* 0x0000000000007918 */ /* 0x000fe20000000000 */
[----:B------:R-:W-:Y:S02]  /*0080*/  UMOV UR4, 0x40 ;  /* 0x0000004000047882 */ /* 0x000fe40000000000 */
[----:B0-----:R-:W-:-:S09]  /*0090*/  ULEA UR4, UR6, UR4, 0x18 ;  /* 0x0000000406047291 */ /* 0x001fd2000f8ec0ff */
[----:B------:R-:W0:Y:S01]  /*00a0*/  LDS.U8 R0, [UR4] ;  /* 0x00000004ff007984 */ /* 0x000e220008000000 */
[----:B------:R-:W-:Y:S02]  /*00b0*/  UMOV UR4, 0x400 ;  /* 0x0000040000047882 */ /* 0x000fe40000000000 */
[----:B------:R-:W-:Y:S01]  /*00c0*/  ULEA UR4, UR6, UR4, 0x18 ;  /* 0x0000000406047291 */ /* 0x000fe2000f8ec0ff */
[----:B0-----:R-:W-:-:S13]  /*00d0*/  ISETP.NE.AND P0, PT, R0, RZ, PT ;  /* 0x000000ff0000720c */ /* 0x001fda0003f05270 */
[----:B------:R-:W-:Y:S05]  /*00e0*/  @P0 BRA `(.L_x_1) ;  /* 0x00000000007c0947 */ /* 0x000fea0003800000 */
[----:B------:R-:W-:-:S13]  /*00f0*/  ELECT P0, URZ, PT ;  /* 0x0000000000ff782f */ /* 0x000fda0003800000 */
[----:B------:R-:W-:Y:S05]  /*0100*/  @!P0 BRA `(.L_x_2) ;  /* 0x0000000000848947 */ /* 0x000fea0003800000 */
[----:B------:R-:W-:Y:S01]  /*0110*/  UMOV UR5, 0x10 ;  /* 0x0000001000057882 */ /* 0x000fe20000000000 */
[----:B------:R-:W-:Y:S01]  /*0120*/  IMAD.MOV.U32 R4, RZ, RZ, 0x1 ;  /* 0x00000001ff047424 */ /* 0x000fe200078e00ff */
[----:B------:R-:W-:-:S03]  /*0130*/  MOV R5, 0xffff ;  /* 0x0000ffff00057802 */ /* 0x000fc60000000f00 */
[----:B------:R-:W-:Y:S04]  /*0140*/  DEPBAR.LE SB0, 0x36 ;  /* 0x00008d800000791a */ /* 0x000fe80000000000 */
[----:B------:R-:W0:Y:S02]  /*0150*/  UTCATOMSWS.FIND_AND_SET.ALIGN UP1, UR5, UR5 ;  /* 0x00000005000575e3 */ /* 0x000e240008020800 */
[----:B0-----:R-:W-:-:S04]  /*0160*/  PLOP3.LUT P0, PT, PT, PT, UP1, 0x80, 0x8 ;  /* 0x000000000008781c */ /* 0x001fc80003f0f018 */
[----:B------:R-:W-:-:S04]  /*0170*/  SEL R0, RZ, 0xffffffff, !P0 ;  /* 0xffffffffff007807 */ /* 0x000fc80004000000 */
[----:B------:R-:W-:Y:S01]  /*0180*/  ISETP.NE.AND P0, PT, R0, RZ, PT ;  /* 0x000000ff0000720c */ /* 0x000fe20003f05270 */
[----:B------:R-:W-:-:S12]  /*0190*/  IMAD.U32 R0, RZ, RZ, UR5 ;  /* 0x00000005ff007e24 */ /* 0x000fd8000f8e00ff */
[----:B------:R-:W-:Y:S05]  /*01a0*/  @P0 BRA `(.L_x_3) ;  /* 0x0000000000240947 */ /* 0x000fea0003800000 */
.L_x_4:
[----:B------:R-:W-:Y:S05]  /*01b0*/  NANOSLEEP 0x64 ;  /* 0x000000640000795d */ /* 0x000fea0003800000 */
[----:B------:R-:W-:-:S05]  /*01c0*/  UMOV UR5, 0x10 ;  /* 0x0000001000057882 */ /* 0x000fca0000000000 */
[----:B------:R-:W-:Y:S04]  /*01d0*/  DEPBAR.LE SB0, 0x36 ;  /* 0x00008d800000791a */ /* 0x000fe80000000000 */
[----:B------:R-:W0:Y:S02]  /*01e0*/  UTCATOMSWS.FIND_AND_SET.ALIGN UP1, UR5, UR5 ;  /* 0x00000005000575e3 */ /* 0x000e240008020800 */
[----:B0-----:R-:W-:-:S04]  /*01f0*/  PLOP3.LUT P0, PT, PT, PT, UP1, 0x80, 0x8 ;  /* 0x000000000008781c */ /* 0x001fc80003f0f018 */
[----:B------:R-:W-:-:S04]  /*0200*/  SEL R0, RZ, 0xffffffff, !P0 ;  /* 0xffffffffff007807 */ /* 0x000fc80004000000 */
[----:B------:R-:W-:Y:S01]  /*0210*/  ISETP.NE.AND P0, PT, R0, RZ, PT ;  /* 0x000000ff0000720c */ /* 0x000fe20003f05270 */
[----:B------:R-:W-:-:S12]  /*0220*/  IMAD.U32 R0, RZ, RZ, UR5 ;  /* 0x00000005ff007e24 */ /* 0x000fd8000f8e00ff */
[----:B------:R-:W-:Y:S05]  /*0230*/  @!P0 BRA `(.L_x_4) ;  /* 0xfffffffc00dc8947 */ /* 0x000fea000383ffff */
.L_x_3:
[----:B------:R-:W-:Y:S01]  /*0240*/  IADD3 R3, PT, PT, R0, 0x10, RZ ;  /* 0x0000001000037810 */ /* 0x000fe20007ffe0ff */
[----:B------:R-:W-:Y:S01]  /*0250*/  UMOV UR5, 0x50 ;  /* 0x0000005000057882 */ /* 0x000fe20000000000 */
[----:B------:R-:W-:Y:S01]  /*0260*/  SHF.L.U32 R2, R5, R0, RZ ;  /* 0x0000000005027219 */ /* 0x000fe200000006ff */
[----:B------:R-:W-:Y:S01]  /*0270*/  ULEA UR5, UR6, UR5, 0x18 ;  /* 0x0000000506057291 */ /* 0x000fe2000f8ec0ff */
[----:B------:R-:W-:Y:S01]  /*0280*/  SHF.L.U32 R3, R4, R3, RZ ;  /* 0x0000000304037219 */ /* 0x000fe200000006ff */
[----:B------:R-:W-:-:S03]  /*0290*/  IMAD.SHL.U32 R0, R0, 0x20, RZ ;  /* 0x0000002000007824 */ /* 0x000fc600078e00ff */
[----:B------:R-:W-:-:S05]  /*02a0*/  LOP3.LUT R2, R3, R2, RZ, 0xfc, !PT ;  /* 0x0000000203027212 */ /* 0x000fca00078efcff */
[----:B------:R0:W-:Y:S04]  /*02b0*/  ATOMS.OR RZ, [UR5], R2 ;  /* 0x00000002ffff798c */ /* 0x0001e8000b000005 */
[----:B------:R0:W-:Y:S01]  /*02c0*/  STS [UR4], R0 ;  /* 0x00000000ff007988 */ /* 0x0001e20008000804 */
[----:B------:R-:W-:Y:S05]  /*02d0*/  BRA `(.L_x_2) ;  /* 0x0000000000107947 */ /* 0x000fea0003800000 */
.L_x_1:
[----:B------:R-:W-:Y:S01]  /*02e0*/  IMAD.MOV.U32 R0, RZ, RZ, -0x1 ;  /* 0xffffffffff007424 */ /* 0x000fe200078e00ff */
[----:B------:R-:W-:-:S04]  /*02f0*/  MOV R2, 0x320 ;  /* 0x0000032000027802 */ /* 0x000fc80000000f00 */
[----:B------:R0:W-:Y:S03]  /*0300*/  STS [UR4], R0 ;  /* 0x00000000ff007988 */ /* 0x0001e60008000804 */
[----:B0-----:R-:W-:Y:S05]  /*0310*/  CALL.REL.NOINC `($__internal_1_$__cuda_sm10x_tcgen05_guardrail_trap_phase_invalid_during_alloc) ;  /* 0x000000f400dc7944 */ /* 0x001fea0003c00000 */
.L_x_2:
[----:B------:R-:W-:Y:S05]  /*0320*/  WARPSYNC.ALL ;  /* 0x0000000000007948 */ /* 0x000fea0003800000 */
[----:B------:R-:W-:Y:S01]  /*0330*/  NOP ;  /* 0x0000000000007918 */ /* 0x000fe20000000000 */
.L_x_0:
[----:B------:R-:W1:Y:S01]  /*0340*/  S2R R3, SR_CTAID.X ;  /* 0x0000000000037919 */ /* 0x000e620000002500 */
[----:B------:R-:W2:Y:S01]  /*0350*/  S2UR UR4, SR_CTAID.Y ;  /* 0x00000000000479c3 */ /* 0x000ea20000002600 */
[----:B------:R-:W2:Y:S01]  /*0360*/  LDCU.64 UR6, c[0x0][0x3b0] ;  /* 0x00007600ff0677ac */ /* 0x000ea20008000a00 */
[----:B------:R-:W-:Y:S01]  /*0370*/  UMOV UR5, 0x400 ;  /* 0x0000040000057882 */ /* 0x000fe20000000000 */
[----:B------:R-:W3:Y:S05]  /*0380*/  LDCU.64 UR20, c[0x0][0x358] ;  /* 0x00006b00ff1477ac */ /* 0x000eea0008000a00 */
[----:B------:R-:W4:Y:S08]  /*0390*/  LDC.64 R4, c[0x0][0x380] ;  /* 0x0000e000ff047b82 */ /* 0x000f300000000a00 */
[----:B------:R-:W0:Y:S08]  /*03a0*/  LDC R65, c[0x0][0x3b8] ;  /* 0x0000ee00ff417b82 */ /* 0x000e300000000800 */
[----:B------:R-:W0:Y:S01]  /*03b0*/  S2UR UR8, SR_CgaCtaId ;  /* 0x00000000000879c3 */ /* 0x000e220000008800 */
[----:B--2---:R-:W-:-:S04]  /*03c0*/  UIMAD UR6, UR4, UR6, URZ ;  /* 0x00000006040672a4 */ /* 0x004fc8000f8e02ff */
[----:B------:R-:W-:Y:S01]  /*03d0*/  USHF.L.U32 UR9, UR6, 0x1, URZ ;  /* 0x0000000106097899 */ /* 0x000fe200080006ff */
[----:B-1----:R-:W-:-:S05]  /*03e0*/  PRMT R134, R132, 0x6540, R3 ;  /* 0x0000654084867816 */ /* 0x002fca0000000003 */
[----:B0-----:R-:W-:Y:S01]  /*03f0*/  IMAD R0, R134, UR7, RZ ;  /* 0x0000000786007c24 */ /* 0x001fe2000f8e02ff */
[----:B------:R-:W-:Y:S01]  /*0400*/  UIMAD.WIDE UR6, UR6, 0x2, URZ ;  /* 0x00000002060678a5 */ /* 0x000fe2000f8e02ff */
[----:B------:R-:W-:-:S03]  /*0410*/  IMAD R15, R65, 0x6, RZ ;  /* 0x00000006410f7824 */ /* 0x000fc600078e02ff */
[C---:B------:R-:W-:Y:S01]  /*0420*/  SHF.L.U32 R3, R0.reuse, 0x1, RZ ;  /* 0x0000000100037819 */ /* 0x040fe200000006ff */
[----:B------:R-:W-:-:S03]  /*0430*/  IMAD.HI R0, R0, 0x2, RZ ;  /* 0x0000000200007827 */ /* 0x000fc600078e02ff */
[----:B----4-:R-:W-:Y:S01]  /*0440*/  IADD3 R2, P0, P1, R3, UR9, R4 ;  /* 0x0000000903027c10 */ /* 0x010fe2000f91e004 */
[C---:B------:R-:W-:Y:S02]  /*0450*/  IMAD R27, R65.reuse, 0xc, RZ ;  /* 0x0000000c411b7824 */ /* 0x040fe400078e02ff */
[C---:B------:R-:W-:Y:S01]  /*0460*/  IMAD R9, R65.reuse, 0x22, RZ ;  /* 0x0000002241097824 */ /* 0x040fe200078e02ff */
[----:B------:R-:W-:Y:S01]  /*0470*/  IADD3.X R3, PT, PT, R0, UR7, R5, P0, P1 ;  /* 0x0000000700037c10 */ /* 0x000fe200087e2405 */
[----:B------:R-:W-:Y:S01]  /*0480*/  BAR.SYNC.DEFER_BLOCKING 0x0 ;  /* 0x0000000000007b1d */ /* 0x000fe20000010000 */
[----:B------:R-:W-:Y:S01]  /*0490*/  IMAD R5, R65, 0x3, RZ ;  /* 0x0000000341057824 */ /* 0x000fe200078e02ff */
[-C--:B------:R-:W-:Y:S01]  /*04a0*/  IADD3 R8, P4, PT, R15, R2.reuse, RZ ;  /* 0x000000020f087210 */ /* 0x080fe20007f9e0ff */
[----:B------:R-:W-:Y:S01]  /*04b0*/  IMAD R51, R65, 0x18, RZ ;  /* 0x0000001841337824 */ /* 0x000fe200078e02ff */
[----:B------:R-:W-:Y:S01]  /*04c0*/  ULEA UR5, UR8, UR5, 0x18 ;  /* 0x0000000508057291 */ /* 0x000fe2000f8ec0ff */
[----:B------:R-:W-:-:S02]  /*04d0*/  IADD3 R14, P5, PT, R27, R2, RZ ;  /* 0x000000021b0e7210 */ /* 0x000fc40007fbe0ff */
[-C--:B------:R-:W-:Y:S01]  /*04e0*/  IADD3 R36, P1, PT, R9, R2.reuse, RZ ;  /* 0x0000000209247210 */ /* 0x080fe20007f3e0ff */
[----:B------:R-:W-:Y:S01]  /*04f0*/  IMAD.SHL.U32 R35, R65, 0x10, RZ ;  /* 0x0000001041237824 */ /* 0x000fe200078e00ff */
[-C--:B------:R-:W-:Y:S01]  /*0500*/  LEA.HI.X.SX32 R9, R5, R3.reuse, 0x1, P4 ;  /* 0x0000000305097211 */ /* 0x080fe200020f0eff */
[----:B------:R-:W-:Y:S01]  /*0510*/  IMAD R75, R65, 0x30, RZ ;  /* 0x00000030414b7824 */ /* 0x000fe200078e02ff */
[-C--:B------:R-:W-:Y:S02]  /*0520*/  IADD3 R26, P4, PT, R51, R2.reuse, RZ ;  /* 0x00000002331a7210 */ /* 0x080fe40007f9e0ff */
[-C--:B------:R-:W-:Y:S02]  /*0530*/  LEA.HI.X.SX32 R15, R15, R3.reuse, 0x1, P5 ;  /* 0x000000030f0f7211 */ /* 0x080fe400028f0eff */
[C---:B------:R-:W-:Y:S02]  /*0540*/  SHF.L.U32 R7, R65.reuse, 0x1, RZ ;  /* 0x0000000141077819 */ /* 0x040fe400000006ff */
[CC--:B------:R-:W-:Y:S01]  /*0550*/  LEA R34, P5, R65.reuse, R2.reuse, 0x5 ;  /* 0x0000000241227211 */ /* 0x0c0fe200078a28ff */
[----:B------:R-:W-:Y:S01]  /*0560*/  IMAD R23, R65, 0xa, RZ ;  /* 0x0000000a41177824 */ /* 0x000fe200078e02ff */
[----:B------:R-:W-:Y:S01]  /*0570*/  LEA.HI.X.SX32 R27, R27, R3, 0x1, P4 ;  /* 0x000000031b1b7211 */ /* 0x000fe200020f0eff */
[----:B------:R-:W-:Y:S01]  /*0580*/  IMAD R31, R65, 0xe, RZ ;  /* 0x0000000e411f7824 */ /* 0x000fe200078e02ff */
[----:B------:R-:W-:-:S02]  /*0590*/  IADD3 R50, P6, PT, R75, R2, RZ ;  /* 0x000000024b327210 */ /* 0x000fc40007fde0ff */
[-C--:B------:R-:W-:Y:S01]  /*05a0*/  IADD3 R4, P4, PT, R7, R2.reuse, RZ ;  /* 0x0000000207047210 */ /* 0x080fe20007f9e0ff */
[----:B------:R-:W0:Y:S01]  /*05b0*/  LDS R64, [UR5] ;  /* 0x00000005ff407984 */ /* 0x000e220008000800 */
[-C--:B------:R-:W-:Y:S02]  /*05c0*/  LEA.HI.X.SX32 R35, R35, R3.reuse, 0x1, P5 ;  /* 0x0000000323237211 */ /* 0x080fe400028f0eff */
[CC--:B------:R-:W-:Y:S01]  /*05d0*/  LEA R6, P5, R65.reuse, R2.reuse, 0x2 ;  /* 0x0000000241067211 */ /* 0x0c0fe200078a10ff */
[----:B------:R-:W-:Y:S01]  /*05e0*/  BAR.SYNC.DEFER_BLOCKING 0x0 ;  /* 0x0000000000007b1d */ /* 0x000fe20000010000 */
[----:B------:R-:W-:Y:S01]  /*05f0*/  IMAD.SHL.U32 R11, R65, 0x4, RZ ;  /* 0x00000004410b7824 */ /* 0x000fe200078e00ff */
[-C--:B------:R-:W-:Y:S01]  /*0600*/  LEA.HI.X.SX32 R51, R51, R3.reuse, 0x1, P6 ;  /* 0x0000000333337211 */ /* 0x080fe200030f0eff */
[C---:B------:R-:W-:Y:S01]  /*0610*/  IMAD R13, R65.reuse, 0x5, RZ ;  /* 0x00000005410d7824 */ /* 0x040fe200078e02ff */
[CC--:B------:R-:W-:Y:S01]  /*0620*/  LEA.HI.X.SX32 R5, R65.reuse, R3.reuse, 0x1, P4 ;  /* 0x0000000341057211 */ /* 0x0c0fe200020f0eff */
[C---:B------:R-:W-:Y:S01]  /*0630*/  IMAD R17, R65.reuse, 0x7, RZ ;  /* 0x0000000741117824 */ /* 0x040fe200078e02ff */
[CC--:B------:R-:W-:Y:S01]  /*0640*/  LEA R10, P6, R65.reuse, R2.reuse, 0x3 ;  /* 0x00000002410a7211 */ /* 0x0c0fe200078c18ff */
[----:B------:R-:W-:Y:S01]  /*0650*/  IMAD R39, R65, 0x12, RZ ;  /* 0x0000001241277824 */ /* 0x000fe200078e02ff */
[-C--:B------:R-:W-:Y:S01]  /*0660*/  IADD3 R12, P4, PT, R23, R2.reuse, RZ ;  /* 0x00000002170c7210 */ /* 0x080fe20007f9e0ff */
[----:B------:R-:W-:Y:S01]  /*0670*/  IMAD R43, R65, 0x14, RZ ;  /* 0x00000014412b7824 */ /* 0x000fe200078e02ff */
[-C--:B------:R-:W-:Y:S01]  /*0680*/  LEA.HI.X.SX32 R7, R7, R3.reuse, 0x1, P5 ;  /* 0x0000000307077211 */ /* 0x080fe200028f0eff */
[----:B------:R-:W-:Y:S01]  /*0690*/  IMAD R47, R65, 0x16, RZ ;  /* 0x00000016412f7824 */ /* 0x000fe200078e02ff */
[-C--:B------:R-:W-:Y:S01]  /*06a0*/  IADD3 R16, P5, PT, R31, R2.reuse, RZ ;  /* 0x000000021f107210 */ /* 0x080fe20007fbe0ff */
[----:B------:R-:W-:Y:S01]  /*06b0*/  IMAD R21, R65, 0x9, RZ ;  /* 0x0000000941157824 */ /* 0x000fe200078e02ff */
[-C--:B------:R-:W-:Y:S01]  /*06c0*/  LEA.HI.X.SX32 R11, R11, R3.reuse, 0x1, P6 ;  /* 0x000000030b0b7211 */ /* 0x080fe200030f0eff */
[----:B------:R-:W-:Y:S01]  /*06d0*/  IMAD R25, R65, 0xb, RZ ;  /* 0x0000000b41197824 */ /* 0x000fe200078e02ff */
[-C--:B------:R-:W-:Y:S01]  /*06e0*/  LEA.HI.X.SX32 R13, R13, R3.reuse, 0x1, P4 ;  /* 0x000000030d0d7211 */ /* 0x080fe200020f0eff */
[----:B------:R-:W-:Y:S01]  /*06f0*/  IMAD R55, R65, 0x1a, RZ ;  /* 0x0000001a41377824 */ /* 0x000fe200078e02ff */
[-C--:B------:R-:W-:Y:S01]  /*0700*/  IADD3 R20, P6, PT, R39, R2.reuse, RZ ;  /* 0x0000000227147210 */ /* 0x080fe20007fde0ff */
[----:B------:R-:W-:Y:S01]  /*0710*/  IMAD R59, R65, 0x1c, RZ ;  /* 0x0000001c413b7824 */ /* 0x000fe200078e02ff */
[----:B------:R-:W-:Y:S01]  /*0720*/  IADD3 R22, P4, PT, R43, R2, RZ ;  /* 0x000000022b167210 */ /* 0x000fe20007f9e0ff */
[----:B------:R-:W-:Y:S01]  /*0730*/  IMAD R63, R65, 0x1e, RZ ;  /* 0x0000001e413f7824 */ /* 0x000fe200078e02ff */
[----:B------:R-:W-:-:S02]  /*0740*/  LEA.HI.X.SX32 R17, R17, R3, 0x1, P5 ;  /* 0x0000000311117211 */ /* 0x000fc400028f0eff */
[-C--:B------:R-:W-:Y:S01]  /*0750*/  IADD3 R24, P5, PT, R47, R2.reuse, RZ ;  /* 0x000000022f187210 */ /* 0x080fe20007fbe0ff */
[----:B------:R-:W-:Y:S01]  /*0760*/  IMAD.SHL.U32 R19, R65, 0x8, RZ ;  /* 0x0000000841137824 */ /* 0x000fe200078e00ff */
[-C--:B------:R-:W-:Y:S01]  /*0770*/  LEA.HI.X.SX32 R21, R21, R3.reuse, 0x1, P6 ;  /* 0x0000000315157211 */ /* 0x080fe200030f0eff */
[----:B------:R-:W-:Y:S01]  /*0780*/  IMAD R29, R65, 0xd, RZ ;  /* 0x0000000d411d7824 */ /* 0x000fe200078e02ff */
[-C--:B------:R-:W-:Y:S01]  /*0790*/  LEA.HI.X.SX32 R23, R23, R3.reuse, 0x1, P4 ;  /* 0x0000000317177211 */ /* 0x080fe200020f0eff */
[C---:B------:R-:W-:Y:S01]  /*07a0*/  IMAD R33, R65.reuse, 0xf, RZ ;  /* 0x0000000f41217824 */ /* 0x040fe200078e02ff */
[CC--:B------:R-:W-:Y:S01]  /*07b0*/  LEA R18, P2, R65.reuse, R2.reuse, 0x4 ;  /* 0x0000000241127211 */ /* 0x0c0fe200078420ff */
[----:B------:R-:W-:Y:S01]  /*07c0*/  IMAD R57, R65, 0x24, RZ ;  /* 0x0000002441397824 */ /* 0x000fe200078e02ff */
[-C--:B------:R-:W-:Y:S01]  /*07d0*/  IADD3 R28, P6, PT, R55, R2.reuse, RZ ;  /* 0x00000002371c7210 */ /* 0x080fe20007fde0ff */
[----:B------:R-:W-:Y:S01]  /*07e0*/  IMAD R61, R65, 0x26, RZ ;  /* 0x00000026413d7824 */ /* 0x000fe200078e02ff */
[-C--:B------:R-:W-:Y:S01]  /*07f0*/  IADD3 R30, P4, PT, R59, R2.reuse, RZ ;  /* 0x000000023b1e7210 */ /* 0x080fe20007f9e0ff */
[----:B------:R-:W-:Y:S01]  /*0800*/  IMAD R67, R65, 0x28, RZ ;  /* 0x0000002841437824 */ /* 0x000fe200078e02ff */
[----:B------:R-:W-:Y:S01]  /*0810*/  LEA.HI.X.SX32 R25, R25, R3, 0x1, P5 ;  /* 0x0000000319197211 */ /* 0x000fe200028f0eff */
[----:B------:R-:W-:Y:S01]  /*0820*/  IMAD R69, R65, 0x2a, RZ ;  /* 0x0000002a41457824 */ /* 0x000fe200078e02ff */
[----:B------:R-:W-:Y:S01]  /*0830*/  IADD3 R32, P5, PT, R63, R2, RZ ;  /* 0x000000023f207210 */ /* 0x000fe20007fbe0ff */
[----:B------:R-:W-:-:S02]  /*0840*/  IMAD R71, R65, 0x2c, RZ ;  /* 0x0000002c41477824 */ /* 0x000fc400078e02ff */
[----:B------:R-:W-:Y:S01]  /*0850*/  IMAD R73, R65, 0x2e, RZ ;  /* 0x0000002e41497824 */ /* 0x000fe200078e02ff */
[-C--:B------:R-:W-:Y:S01]  /*0860*/  LEA.HI.X.SX32 R19, R19, R3.reuse, 0x1, P2 ;  /* 0x0000000313137211 */ /* 0x080fe200010f0eff */
[----:B------:R-:W-:Y:S01]  /*0870*/  IMAD R37, R65, 0x11, RZ ;  /* 0x0000001141257824 */ /* 0x000fe200078e02ff */
[-C--:B------:R-:W-:Y:S01]  /*0880*/  LEA.HI.X.SX32 R29, R29, R3.reuse, 0x1, P6 ;  /* 0x000000031d1d7211 */ /* 0x080fe200030f0eff */
[----:B------:R-:W-:Y:S01]  /*0890*/  IMAD R41, R65, 0x13, RZ ;  /* 0x0000001341297824 */ /* 0x000fe200078e02ff */
[-C--:B------:R-:W-:Y:S01]  /*08a0*/  LEA.HI.X.SX32 R31, R31, R3.reuse, 0x1, P4 ;  /* 0x000000031f1f7211 */ /* 0x080fe200020f0eff */
[----:B------:R-:W-:Y:S01]  /*08b0*/  IMAD R45, R65, 0x15, RZ ;  /* 0x00000015412d7824 */ /* 0x000fe200078e02ff */
[-C--:B------:R-:W-:Y:S01]  /*08c0*/  IADD3 R38, P0, PT, R57, R2.reuse, RZ ;  /* 0x0000000239267210 */ /* 0x080fe20007f1e0ff */
        /* <DEDUP_REMOVED lines=20> */
[-C--:B------:R-:W-:Y:S01]  /*0a10*/  LEA.HI.X.SX32 R43, R43, R3.reuse, 0x1, P2 ;  /* 0x000000032b2b7211 */ /* 0x080fe200010f0eff */
[----:B---3--:R1:W5:Y:S01]  /*0a20*/  LDG.E.U16 R0, desc[UR20][R2.64] ;  /* 0x0000001402007981 */ /* 0x008362000c1e1500 */
[-C--:B------:R-:W-:Y:S01]  /*0a30*/  LEA.HI.X.SX32 R45, R45, R3.reuse, 0x1, P6 ;  /* 0x000000032d2d7211 */ /* 0x080fe200030f0eff */
[----:B------:R-:W-:Y:S01]  /*0a40*/  IMAD R65, R65, 0x1f, RZ ;  /* 0x0000001f41417824 */ /* 0x000fe200078e02ff */
[----:B------:R-:W-:Y:S01]  /*0a50*/  LEA.HI.X.SX32 R47, R47, R3, 0x1, P4 ;  /* 0x000000032f2f7211 */ /* 0x000fe200020f0eff */
[----:B------:R-:W5:Y:S01]  /*0a60*/  LDG.E.U16 R4, desc[UR20][R4.64] ;  /* 0x0000001404047981 */ /* 0x000f62000c1e1500 */
[----:B------:R-:W-:-:S02]  /*0a70*/  IADD3 R52, P1, PT, R77, R2, RZ ;  /* 0x000000024d347210 */ /* 0x000fc40007f3e0ff */
[-C--:B------:R-:W-:Y:S01]  /*0a80*/  IADD3 R54, P0, PT, R79, R2.reuse, RZ ;  /* 0x000000024f367210 */ /* 0x080fe20007f1e0ff */
[----:B------:R-:W5:Y:S01]  /*0a90*/  LDG.E.U16 R14, desc[UR20][R14.64] ;  /* 0x000000140e0e7981 */ /* 0x000f62000c1e1500 */
[-C--:B------:R-:W-:Y:S02]  /*0aa0*/  IADD3 R56, P3, PT, R81, R2.reuse, RZ ;  /* 0x0000000251387210 */ /* 0x080fe40007f7e0ff */
[-C--:B------:R-:W-:Y:S01]  /*0ab0*/  IADD3 R58, P2, PT, R83, R2.reuse, RZ ;  /* 0x00000002533a7210 */ /* 0x080fe20007f5e0ff */
[----:B------:R-:W5:Y:S01]  /*0ac0*/  LDG.E.U16 R18, desc[UR20][R18.64] ;  /* 0x0000001412127981 */ /* 0x000f62000c1e1500 */
[-C--:B------:R-:W-:Y:S02]  /*0ad0*/  IADD3 R60, P6, PT, R85, R2.reuse, RZ ;  /* 0x00000002553c7210 */ /* 0x080fe40007fde0ff */
[----:B------:R-:W-:Y:S01]  /*0ae0*/  IADD3 R62, P4, PT, R87, R2, RZ ;  /* 0x00000002573e7210 */ /* 0x000fe20007f9e0ff */
[----:B------:R-:W5:Y:S01]  /*0af0*/  LDG.E.U16 R26, desc[UR20][R26.64] ;  /* 0x000000141a1a7981 */ /* 0x000f62000c1e1500 */
[----:B------:R-:W-:-:S02]  /*0b00*/  LEA.HI.X.SX32 R49, R49, R3, 0x1, P5 ;  /* 0x0000000331317211 */ /* 0x000fc400028f0eff */
[----:B-1----:R-:W-:Y:S01]  /*0b10*/  IADD3 R2, P5, PT, R89, R2, RZ ;  /* 0x0000000259027210 */ /* 0x002fe20007fbe0ff */
[----:B------:R-:W5:Y:S01]  /*0b20*/  LDG.E.U16 R34, desc[UR20][R34.64] ;  /* 0x0000001422227981 */ /* 0x000f62000c1e1500 */
[-C--:B------:R-:W-:Y:S02]  /*0b30*/  LEA.HI.X.SX32 R53, R53, R3.reuse, 0x1, P1 ;  /* 0x0000000335357211 */ /* 0x080fe400008f0eff */
[-C--:B------:R-:W-:Y:S01]  /*0b40*/  LEA.HI.X.SX32 R55, R55, R3.reuse, 0x1, P0 ;  /* 0x0000000337377211 */ /* 0x080fe200000f0eff */
[----:B------:R-:W5:Y:S01]  /*0b50*/  LDG.E.U16 R50, desc[UR20][R50.64] ;  /* 0x0000001432327981 */ /* 0x000f62000c1e1500 */
[-C--:B------:R-:W-:Y:S02]  /*0b60*/  LEA.HI.X.SX32 R57, R57, R3.reuse, 0x1, P3 ;  /* 0x0000000339397211 */ /* 0x080fe400018f0eff */
[-C--:B------:R-:W-:Y:S01]  /*0b70*/  LEA.HI.X.SX32 R59, R59, R3.reuse, 0x1, P2 ;  /* 0x000000033b3b7211 */ /* 0x080fe200010f0eff */
[----:B------:R-:W5:Y:S01]  /*0b80*/  LDG.E.U16 R12, desc[UR20][R12.64] ;  /* 0x000000140c0c7981 */ /* 0x000f62000c1e1500 */
[----:B------:R-:W-:-:S02]  /*0b90*/  LEA.HI.X.SX32 R61, R61, R3, 0x1, P6 ;  /* 0x000000033d3d7211 */ /* 0x000fc400030f0eff */
[-C--:B------:R-:W-:Y:S01]  /*0ba0*/  LEA.HI.X.SX32 R63, R63, R3.reuse, 0x1, P4 ;  /* 0x000000033f3f7211 */ /* 0x080fe200020f0eff */
[----:B------:R-:W5:Y:S01]  /*0bb0*/  LDG.E.U16 R16, desc[UR20][R16.64] ;  /* 0x0000001410107981 */ /* 0x000f62000c1e1500 */
[----:B------:R-:W-:-:S03]  /*0bc0*/  LEA.HI.X.SX32 R3, R65, R3, 0x1, P5 ;  /* 0x0000000341037211 */ /* 0x000fc600028f0eff */
[----:B------:R-:W5:Y:S04]  /*0bd0*/  LDG.E.U16 R20, desc[UR20][R20.64] ;  /* 0x0000001414147981 */ /* 0x000f68000c1e1500 */
        /* <DEDUP_REMOVED lines=18> */
[----:B------:R-:W5:Y:S01]  /*0d00*/  LDG.E.U16 R5, desc[UR20][R2.64] ;  /* 0x0000001402057981 */ /* 0x000f62000c1e1500 */
[----:B------:R-:W-:-:S03]  /*0d10*/  IMAD.SHL.U32 R178, R132, 0x2, RZ ;  /* 0x0000000284b27824 */ /* 0x000fc600078e00ff */
[----:B------:R1:W5:Y:S01]  /*0d20*/  LDG.E.U16 R6, desc[UR20][R6.64] ;  /* 0x0000001406067981 */ /* 0x000362000c1e1500 */
[----:B0-----:R-:W-:Y:S02]  /*0d30*/  R2UR UR7, R64 ;  /* 0x00000000400772ca */ /* 0x001fe400000e0000 */
[----:B------:R-:W-:Y:S01]  /*0d40*/  LOP3.LUT R178, R178, 0x7e, RZ, 0xc0, !PT ;  /* 0x0000007eb2b27812 */ /* 0x000fe200078ec0ff */
[----:B------:R0:W5:Y:S04]  /*0d50*/  LDG.E.U16 R8, desc[UR20][R8.64] ;  /* 0x0000001408087981 */ /* 0x000168000c1e1500 */
[----:B------:R2:W5:Y:S01]  /*0d60*/  LDG.E.U16 R10, desc[UR20][R10.64] ;  /* 0x000000140a0a7981 */ /* 0x000562000c1e1500 */
[----:B-1----:R-:W-:-:S04]  /*0d70*/  SHF.R.U32.HI R7, RZ, 0x5, R132 ;  /* 0x00000005ff077819 */ /* 0x002fc80000011684 */
[----:B------:R-:W-:Y:S02]  /*0d80*/  R2UR UR6, R7 ;  /* 0x00000000070672ca */ /* 0x000fe400000e0000 */
[----:B------:R-:W-:-:S04]  /*0d90*/  LOP3.LUT R7, R132, 0xc0, RZ, 0xc0, !PT ;  /* 0x000000c084077812 */ /* 0x000fc800078ec0ff */
[----:B0-----:R-:W-:-:S04]  /*0da0*/  LEA R9, R7, R178, 0x6 ;  /* 0x000000b207097211 */ /* 0x001fc800078e30ff */
[----:B--2---:R-:W-:Y:S01]  /*0db0*/  LOP3.LUT R11, R9, 0x10, RZ, 0x3c, !PT ;  /* 0x00000010090b7812 */ /* 0x004fe200078e3cff */
[----:B------:R-:W-:Y:S06]  /*0dc0*/  BRA.U UP0, `(.L_x_5) ;  /* 0x0000000100187547 */ /* 0x000fec000b800000 */
[----:B------:R-:W-:Y:S01]  /*0dd0*/  ELECT P0, URZ, PT ;  /* 0x0000000000ff782f */ /* 0x000fe20003800000 */
[----:B------:R-:W-:Y:S01]  /*0de0*/  IMAD.MOV.U32 R2, RZ, RZ, 0x1 ;  /* 0x00000001ff027424 */ /* 0x000fe200078e00ff */
[----:B------:R-:W-:Y:S01]  /*0df0*/  UMOV UR9, 0x40 ;  /* 0x0000004000097882 */ /* 0x000fe20000000000 */
[----:B------:R-:W-:Y:S01]  /*0e00*/  UVIRTCOUNT.DEALLOC.SMPOOL 0x80 ;  /* 0x000000800000784c */ /* 0x000fe20000000000 */
[----:B------:R-:W-:-:S09]  /*0e10*/  ULEA UR9, UR8, UR9, 0x18 ;  /* 0x0000000908097291 */ /* 0x000fd2000f8ec0ff */
[----:B------:R0:W-:Y:S03]  /*0e20*/  @P0 STS.U8 [UR9], R2 ;  /* 0x00000002ff000988 */ /* 0x0001e60008000009 */
.L_x_5:
[----:B------:R-:W1:Y:S01]  /*0e30*/  LDCU.64 UR18, c[0x0][0x3c0] ;  /* 0x00007800ff1277ac */ /* 0x000e620008000a00 */
[----:B-----5:R2:W-:Y:S01]  /*0e40*/  STS.U16 [R9+UR5+0x400], R18 ;  /* 0x0004001209007988 */ /* 0x0205e20008000405 */
[C---:B------:R-:W-:Y:S01]  /*0e50*/  LOP3.LUT R3, R9.reuse, 0x20, RZ, 0x3c, !PT ;  /* 0x0000002009037812 */ /* 0x040fe200078e3cff */
[----:B------:R-:W3:Y:S02]  /*0e60*/  LDCU UR8, c[0x0][0x3c8] ;  /* 0x00007900ff0877ac */ /* 0x000ee40008000800 */
[----:B------:R4:W-:Y:S01]  /*0e70*/  STS.U16 [R9+UR5], R0 ;  /* 0x0000000009007988 */ /* 0x0009e20008000405 */
[C---:B------:R-:W-:Y:S02]  /*0e80*/  LOP3.LUT R13, R9.reuse, 0x30, RZ, 0x3c, !PT ;  /* 0x00000030090d7812 */ /* 0x040fe400078e3cff */
[C---:B------:R-:W-:Y:S01]  /*0e90*/  LOP3.LUT R15, R9.reuse, 0x40, RZ, 0x3c, !PT ;  /* 0x00000040090f7812 */ /* 0x040fe200078e3cff */
[----:B------:R-:W-:Y:S01]  /*0ea0*/  STS.U16 [R9+UR5+0x800], R34 ;  /* 0x0008002209007988 */ /* 0x000fe20008000405 */
[----:B------:R-:W-:Y:S01]  /*0eb0*/  LOP3.LUT R17, R9, 0x60, RZ, 0x3c, !PT ;  /* 0x0000006009117812 */ /* 0x000fe200078e3cff */
[----:B--2---:R-:W2:Y:S01]  /*0ec0*/  LDC.64 R18, c[0x0][0x388] ;  /* 0x0000e200ff127b82 */ /* 0x004ea20000000a00 */
[----:B0-----:R-:W-:Y:S01]  /*0ed0*/  SHF.R.U32.HI R2, RZ, 0x5, R132 ;  /* 0x00000005ff027819 */ /* 0x001fe20000011684 */
[----:B------:R-:W-:Y:S01]  /*0ee0*/  STS.U16 [R9+UR5+0xc00], R50 ;  /* 0x000c003209007988 */ /* 0x000fe20008000405 */
[C---:B------:R-:W-:Y:S01]  /*0ef0*/  LOP3.LUT P5, RZ, R132.reuse, 0xff, RZ, 0xc0, !PT ;  /* 0x000000ff84ff7812 */ /* 0x040fe200078ac0ff */
[----:B------:R-:W-:Y:S01]  /*0f00*/  UIADD3 UR12, UPT, UPT, UR6, 0x58, URZ ;  /* 0x00000058060c7890 */ /* 0x000fe2000fffe0ff */
[----:B----4-:R-:W-:Y:S01]  /*0f10*/  LOP3.LUT R0, R132, 0x1f, RZ, 0xc0, !PT ;  /* 0x0000001f84007812 */ /* 0x010fe200078ec0ff */
[----:B------:R-:W-:Y:S01]  /*0f20*/  STS.U16 [R11+UR5+0x80], R4 ;  /* 0x000080040b007988 */ /* 0x000fe20008000405 */
[----:B-1----:R-:W-:Y:S01]  /*0f30*/  UIMAD UR18, UR4, UR18, URZ ;  /* 0x00000012041272a4 */ /* 0x002fe2000f8e02ff */
[----:B------:R-:W-:Y:S01]  /*0f40*/  SGXT.U32 R2, R2, 0x3 ;  /* 0x000000030202781a */ /* 0x000fe20000000000 */
[----:B------:R-:W-:Y:S01]  /*0f50*/  UIADD3 UR13, UPT, UPT, UR6, 0x78, URZ ;  /* 0x00000078060d7890 */ /* 0x000fe2000fffe0ff */
[----:B------:R0:W-:Y:S01]  /*0f60*/  STS.U16 [R11+UR5+0x480], R20 ;  /* 0x000480140b007988 */ /* 0x0001e20008000405 */
[----:B---3--:R-:W-:Y:S01]  /*0f70*/  IMAD R0, R0, UR8, RZ ;  /* 0x0000000800007c24 */ /* 0x008fe2000f8e02ff */
[----:B------:R-:W-:Y:S01]  /*0f80*/  USHF.L.U32 UR10, UR18, 0x1, URZ ;  /* 0x00000001120a7899 */ /* 0x000fe200080006ff */
[----:B------:R-:W-:Y:S01]  /*0f90*/  IMAD R2, R2, UR19, RZ ;  /* 0x0000001302027c24 */ /* 0x000fe2000f8e02ff */
[----:B------:R-:W-:Y:S01]  /*0fa0*/  STS.U16 [R11+UR5+0x880], R36 ;  /* 0x000880240b007988 */ /* 0x000fe20008000405 */
[----:B------:R-:W-:-:S02]  /*0fb0*/  UIMAD.WIDE UR8, UR18, 0x2, URZ ;  /* 0x00000002120878a5 */ /* 0x000fc4000f8e02ff */
[----:B------:R-:W-:Y:S01]  /*0fc0*/  ULOP3.LUT UR18, UR6, 0x4, URZ, 0xc0, !UPT ;  /* 0x0000000406127892 */ /* 0x000fe2000f8ec0ff */
[----:B------:R1:W-:Y:S01]  /*0fd0*/  STS.U16 [R11+UR5+0xc80], R52 ;  /* 0x000c80340b007988 */ /* 0x0003e20008000405 */
[----:B------:R-:W-:Y:S01]  /*0fe0*/  UIMAD UR12, UR12, UR19, URZ ;  /* 0x000000130c0c72a4 */ /* 0x000fe2000f8e02ff */
[----:B0-----:R-:W-:Y:S01]  /*0ff0*/  PRMT R20, RZ, 0x7610, R20 ;  /* 0x00007610ff147816 */ /* 0x001fe20000000014 */
[----:B------:R-:W-:Y:S01]  /*1000*/  UIMAD UR13, UR13, UR19, URZ ;  /* 0x000000130d0d72a4 */ /* 0x000fe2000f8e02ff */
[----:B------:R-:W-:Y:S01]  /*1010*/  STS.U16 [R3+UR5+0x100], R6 ;  /* 0x0001000603007988 */ /* 0x000fe20008000405 */
[----:B------:R-:W-:Y:S01]  /*1020*/  VOTEU.ALL UP1, P5 ;  /* 0x0000000000ff7886 */ /* 0x000fe20002820000 */
[----:B------:R-:W-:Y:S01]  /*1030*/  UMOV UR22, 0x1 ;  /* 0x0000000100167882 */ /* 0x000fe20000000000 */
[----:B------:R-:W-:Y:S02]  /*1040*/  UIADD3 UR16, UPT, UPT, UR5, 0xa000, URZ ;  /* 0x0000a00005107890 */ /* 0x000fe4000fffe0ff */
[----:B------:R0:W-:Y:S01]  /*1050*/  STS.U16 [R3+UR5+0x500], R22 ;  /* 0x0005001603007988 */ /* 0x0001e20008000405 */
[----:B------:R-:W3:Y:S01]  /*1060*/  S2UR UR8, SR_CTAID.X ;  /* 0x00000000000879c3 */ /* 0x000ee20000002500 */
[C---:B-1----:R-:W-:Y:S01]  /*1070*/  LOP3.LUT R11, R9.reuse, 0x50, RZ, 0x3c, !PT ;  /* 0x00000050090b7812 */ /* 0x042fe200078e3cff */
[----:B------:R-:W-:Y:S01]  /*1080*/  UIADD3 UR11, UPT, UPT, UR6, 0x38, URZ ;  /* 0x00000038060b7890 */ /* 0x000fe2000fffe0ff */
[----:B------:R-:W-:Y:S01]  /*1090*/  STS.U16 [R3+UR5+0x900], R38 ;  /* 0x0009002603007988 */ /* 0x000fe20008000405 */
[----:B------:R-:W-:Y:S01]  /*10a0*/  LOP3.LUT R9, R9, 0x70, RZ, 0x3c, !PT ;  /* 0x0000007009097812 */ /* 0x000fe200078e3cff */
[----:B------:R-:W-:Y:S01]  /*10b0*/  VOTEU.ALL UP2, P5 ;  /* 0x0000000000ff7886 */ /* 0x000fe20002840000 */
[----:B------:R-:W-:Y:S01]  /*10c0*/  UIMAD UR11, UR11, UR19, URZ ;  /* 0x000000130b0b72a4 */ /* 0x000fe2000f8e02ff */
[----:B------:R1:W-:Y:S01]  /*10d0*/  STS.U16 [R3+UR5+0xd00], R54 ;  /* 0x000d003603007988 */ /* 0x0003e20008000405 */
[----:B0-----:R-:W-:-:S03]  /*10e0*/  PRMT R22, RZ, 0x7610, R22 ;  /* 0x00007610ff167816 */ /* 0x001fc60000000016 */
[----:B------:R0:W-:Y:S04]  /*10f0*/  STS.U16 [R13+UR5+0x180], R8 ;  /* 0x000180080d007988 */ /* 0x0001e80008000405 */
[----:B------:R4:W-:Y:S01]  /*1100*/  STS.U16 [R13+UR5+0x580], R24 ;  /* 0x000580180d007988 */ /* 0x0009e20008000405 */
[----:B-1----:R-:W-:-:S03]  /*1110*/  IMAD.SHL.U32 R3, R0, 0x2, RZ ;  /* 0x0000000200037824 */ /* 0x002fc600078e00ff */
[----:B------:R-:W-:Y:S01]  /*1120*/  STS.U16 [R13+UR5+0x980], R40 ;  /* 0x000980280d007988 */ /* 0x000fe20008000405 */
[----:B------:R-:W-:-:S03]  /*1130*/  IMAD.HI R0, R0, 0x2, RZ ;  /* 0x0000000200007827 */ /* 0x000fc600078e02ff */
[----:B------:R1:W-:Y:S01]  /*1140*/  STS.U16 [R13+UR5+0xd80], R56 ;  /* 0x000d80380d007988 */ /* 0x0003e20008000405 */
[----:B0-----:R-:W-:Y:S01]  /*1150*/  IMAD.U32 R8, RZ, RZ, UR11 ;  /* 0x0000000bff087e24 */ /* 0x001fe2000f8e00ff */
[----:B---3--:R-:W-:Y:S01]  /*1160*/  USHF.L.U32 UR8, UR8, 0x8, URZ ;  /* 0x0000000808087899 */ /* 0x008fe200080006ff */
[----:B----4-:R-:W-:Y:S01]  /*1170*/  PRMT R24, RZ, 0x7610, R24 ;  /* 0x00007610ff187816 */ /* 0x010fe20000000018 */
[----:B------:R0:W-:Y:S04]  /*1180*/  STS.U16 [R15+UR5+0x200], R10 ;  /* 0x0002000a0f007988 */ /* 0x0001e80008000405 */
[----:B------:R3:W-:Y:S01]  /*1190*/  STS.U16 [R15+UR5+0x600], R26 ;  /* 0x0006001a0f007988 */ /* 0x0007e20008000405 */
[----:B-1----:R-:W-:-:S03]  /*11a0*/  MOV R13, UR19 ;  /* 0x00000013000d7c02 */ /* 0x002fc60008000f00 */
[----:B------:R-:W-:Y:S01]  /*11b0*/  STS.U16 [R15+UR5+0xa00], R42 ;  /* 0x000a002a0f007988 */ /* 0x000fe20008000405 */
[----:B0-----:R-:W-:-:S03]  /*11c0*/  IMAD.U32 R10, RZ, RZ, UR12 ;  /* 0x0000000cff0a7e24 */ /* 0x001fc6000f8e00ff */
[----:B------:R-:W-:Y:S01]  /*11d0*/  STS.U16 [R15+UR5+0xe00], R58 ;  /* 0x000e003a0f007988 */ /* 0x000fe20008000405 */
[----:B---3--:R-:W-:-:S03]  /*11e0*/  PRMT R26, RZ, 0x7610, R26 ;  /* 0x00007610ff1a7816 */ /* 0x008fc6000000001a */
[----:B------:R0:W-:Y:S04]  /*11f0*/  STS.U16 [R11+UR5+0x280], R12 ;  /* 0x0002800c0b007988 */ /* 0x0001e80008000405 */
[----:B------:R1:W-:Y:S04]  /*1200*/  STS.U16 [R11+UR5+0x680], R28 ;  /* 0x0006801c0b007988 */ /* 0x0003e80008000405 */
[----:B------:R-:W-:Y:S01]  /*1210*/  STS.U16 [R11+UR5+0xa80], R44 ;  /* 0x000a802c0b007988 */ /* 0x000fe20008000405 */
[----:B0-----:R-:W-:Y:S01]  /*1220*/  IMAD.U32 R12, RZ, RZ, UR13 ;  /* 0x0000000dff0c7e24 */ /* 0x001fe2000f8e00ff */
[----:B------:R-:W-:-:S04]  /*1230*/  @!UP1 UIADD3 UR12, UPT, UPT, -UR22, 0x100000, URZ ;  /* 0x00100000160c9890 */ /* 0x000fc8000fffe1ff */
[----:B------:R-:W-:Y:S02]  /*1240*/  @!UP1 USHF.L.U32 UR13, UR12, 0xb, URZ ;  /* 0x0000000b0c0d9899 */ /* 0x000fe400080006ff */
[----:B------:R-:W-:Y:S01]  /*1250*/  @!UP1 USHF.L.U32 UR12, UR12, 0x1, URZ ;  /* 0x000000010c0c9899 */ /* 0x000fe200080006ff */
[----:B------:R2:W-:Y:S01]  /*1260*/  STS.U16 [R11+UR5+0xe80], R60 ;  /* 0x000e803c0b007988 */ /* 0x0005e20008000405 */
[----:B-1----:R-:W-:-:S03]  /*1270*/  PRMT R28, RZ, 0x7610, R28 ;  /* 0x00007610ff1c7816 */ /* 0x002fc6000000001c */
[----:B------:R0:W-:Y:S04]  /*1280*/  STS.U16 [R17+UR5+0x300], R14 ;  /* 0x0003000e11007988 */ /* 0x0001e80008000405 */
[----:B------:R1:W-:Y:S01]  /*1290*/  STS.U16 [R17+UR5+0x700], R30 ;  /* 0x0007001e11007988 */ /* 0x0003e20008000405 */
[--C-:B--2---:R-:W-:Y:S01]  /*12a0*/  IADD3 R11, P0, P1, R3, UR10, R18.reuse ;  /* 0x0000000a030b7c10 */ /* 0x104fe2000f91e012 */
[----:B------:R-:W-:Y:S02]  /*12b0*/  UIADD3 UR10, UPT, UPT, UR6, 0x18, URZ ;  /* 0x00000018060a7890 */ /* 0x000fe4000fffe0ff */
[----:B------:R-:W-:Y:S01]  /*12c0*/  STS.U16 [R17+UR5+0xb00], R46 ;  /* 0x000b002e11007988 */ /* 0x000fe20008000405 */
[----:B------:R-:W-:Y:S01]  /*12d0*/  PRMT R18, RZ, 0x7610, R18 ;  /* 0x00007610ff127816 */ /* 0x000fe20000000012 */
[----:B------:R-:W-:-:S02]  /*12e0*/  UIMAD UR10, UR10, UR19, URZ ;  /* 0x000000130a0a72a4 */ /* 0x000fc4000f8e02ff */
[----:B------:R-:W-:Y:S01]  /*12f0*/  STS.U16 [R17+UR5+0xf00], R62 ;  /* 0x000f003e11007988 */ /* 0x000fe20008000405 */
[-C--:B------:R-:W-:Y:S02]  /*1300*/  LEA R80, P2, R8, R11.reuse, 0x1 ;  /* 0x0000000b08507211 */ /* 0x080fe400078408ff */
[-C--:B------:R-:W-:Y:S01]  /*1310*/  LEA R72, P3, R10, R11.reuse, 0x1 ;  /* 0x0000000b0a487211 */ /* 0x080fe200078608ff */
[----:B------:R2:W-:Y:S01]  /*1320*/  STS.U16 [R9+UR5+0x380], R16 ;  /* 0x0003801009007988 */ /* 0x0005e20008000405 */
[----:B------:R-:W-:Y:S01]  /*1330*/  MOV R6, UR10 ;  /* 0x0000000a00067c02 */ /* 0x000fe20008000f00 */
[----:B------:R-:W-:Y:S01]  /*1340*/  UIADD3 UR10, UPT, UPT, UR8, 0x100, URZ ;  /* 0x00000100080a7890 */ /* 0x000fe2000fffe0ff */
[----:B------:R-:W-:Y:S01]  /*1350*/  LEA R64, P4, R12, R11, 0x1 ;  /* 0x0000000b0c407211 */ /* 0x000fe200078808ff */
[----:B------:R-:W-:Y:S01]  /*1360*/  STS.U16 [R9+UR5+0x780], R32 ;  /* 0x0007802009007988 */ /* 0x000fe20008000405 */
[----:B0-----:R-:W-:Y:S02]  /*1370*/  PRMT R14, RZ, 0x7610, R14 ;  /* 0x00007610ff0e7816 */ /* 0x001fe4000000000e */
[----:B-1----:R-:W-:Y:S01]  /*1380*/  PRMT R30, RZ, 0x7610, R30 ;  /* 0x00007610ff1e7816 */ /* 0x002fe2000000001e */
[----:B------:R-:W-:Y:S01]  /*1390*/  STS.U16 [R9+UR5+0xb80], R48 ;  /* 0x000b803009007988 */ /* 0x000fe20008000405 */
[----:B--2---:R-:W-:-:S03]  /*13a0*/  PRMT R16, RZ, 0x7610, R16 ;  /* 0x00007610ff107816 */ /* 0x004fc60000000010 */
[----:B------:R0:W-:Y:S02]  /*13b0*/  STS.U16 [R9+UR5+0xf80], R5 ;  /* 0x000f800509007988 */ /* 0x0001e40008000405 */
[----:B0-----:R-:W-:Y:S01]  /*13c0*/  IADD3.X R9, PT, PT, R0, UR9, R19, P0, P1 ;  /* 0x0000000900097c10 */ /* 0x001fe200087e2413 */
[----:B------:R-:W-:Y:S01]  /*13d0*/  USHF.L.U32 UR9, UR6, 0x15, URZ ;  /* 0x0000001506097899 */ /* 0x000fe200080006ff */
[C---:B------:R-:W-:Y:S01]  /*13e0*/  IMAD R0, R13.reuse, 0x8, R2 ;  /* 0x000000080d007824 */ /* 0x040fe200078e0202 */
[C---:B------:R-:W-:Y:S02]  /*13f0*/  LEA R94, P0, R2.reuse, R11, 0x1 ;  /* 0x0000000b025e7211 */ /* 0x040fe400078008ff */
[----:B------:R-:W-:Y:S01]  /*1400*/  ULOP3.LUT UR17, UR9, 0x600000, URZ, 0xc0, !UPT ;  /* 0x0060000009117892 */ /* 0x000fe2000f8ec0ff */
[----:B------:R-:W-:Y:S01]  /*1410*/  IMAD R3, R13, 0x8, R0 ;  /* 0x000000080d037824 */ /* 0x000fe200078e0200 */
[----:B------:R-:W-:Y:S02]  /*1420*/  LEA.HI.X.SX32 R95, R2, R9, 0x1, P0 ;  /* 0x00000009025f7211 */ /* 0x000fe400000f0eff */
[----:B------:R-:W-:Y:S01]  /*1430*/  UIADD3 UR9, UPT, UPT, UR7, UR17, URZ ;  /* 0x0000001107097290 */ /* 0x000fe2000fffe0ff */
[----:B------:R-:W-:-:S02]  /*1440*/  LEA R92, P1, R0, R11, 0x1 ;  /* 0x0000000b005c7211 */ /* 0x000fc400078208ff */
[----:B------:R-:W-:Y:S01]  /*1450*/  LEA R4, R13, R3, 0x4 ;  /* 0x000000030d047211 */ /* 0x000fe200078e20ff */
[----:B------:R-:W-:Y:S01]  /*1460*/  ULEA UR9, UR18, UR9, 0x3 ;  /* 0x0000000912097291 */ /* 0x000fe2000f8e18ff */
[----:B------:R-:W-:Y:S01]  /*1470*/  LEA.HI.X.SX32 R93, R0, R9, 0x1, P1 ;  /* 0x00000009005d7211 */ /* 0x000fe200008f0eff */
[----:B------:R0:W-:Y:S01]  /*1480*/  STL.64 [R1+0x138], R94 ;  /* 0x0001385e01007387 */ /* 0x0001e20000100a00 */
[-C--:B------:R-:W-:Y:S01]  /*1490*/  LEA R90, P0, R3, R11.reuse, 0x1 ;  /* 0x0000000b035a7211 */ /* 0x080fe200078008ff */
[----:B------:R-:W-:Y:S01]  /*14a0*/  IMAD R2, R13, 0x8, R4 ;  /* 0x000000080d027824 */ /* 0x000fe200078e0204 */
[C---:B------:R-:W-:Y:S01]  /*14b0*/  LEA R88, P1, R6.reuse, R11, 0x1 ;  /* 0x0000000b06587211 */ /* 0x040fe200078208ff */
[----:B------:R0:W-:Y:S01]  /*14c0*/  STL.64 [R1+0x130], R92 ;  /* 0x0001305c01007387 */ /* 0x0001e20000100a00 */
[-C--:B------:R-:W-:Y:S02]  /*14d0*/  LEA.HI.X.SX32 R91, R3, R9.reuse, 0x1, P0 ;  /* 0x00000009035b7211 */ /* 0x080fe400000f0eff */
[C---:B------:R-:W-:Y:S01]  /*14e0*/  LEA R0, R13.reuse, R2, 0x3 ;  /* 0x000000020d007211 */ /* 0x040fe200078e18ff */
[----:B------:R-:W-:Y:S01]  /*14f0*/  STTM.x32 tmem[UR9], RZ ;  /* 0x000000ff000079ed */ /* 0x000fe200082c0009 */
[----:B------:R-:W1:Y:S02]  /*1500*/  FENCE.VIEW.ASYNC.T ;  /* 0x00000000000073c6 */ /* 0x000e640000000200 */
[----:B-1----:R-:W-:Y:S01]  /*1510*/  BAR.SYNC.DEFER_BLOCKING 0x0 ;  /* 0x0000000000007b1d */ /* 0x002fe20000010000 */
[----:B------:R-:W-:Y:S01]  /*1520*/  LEA.HI.X.SX32 R89, R6, R9, 0x1, P1 ;  /* 0x0000000906597211 */ /* 0x000fe200008f0eff */
[----:B------:R-:W-:Y:S01]  /*1530*/  IMAD R5, R13, 0x10, R0 ;  /* 0x000000100d057824 */ /* 0x000fe200078e0200 */
[----:B------:R-:W-:-:S02]  /*1540*/  LEA R86, P0, R4, R11, 0x1 ;  /* 0x0000000b04567211 */ /* 0x000fc400078008ff */
[----:B------:R-:W-:Y:S01]  /*1550*/  LEA R84, P1, R2, R11, 0x1 ;  /* 0x0000000b02547211 */ /* 0x000fe200078208ff */
[C---:B------:R-:W-:Y:S01]  /*1560*/  IMAD R3, R13.reuse, 0x8, R5 ;  /* 0x000000080d037824 */ /* 0x040fe200078e0205 */
[-C--:B------:R-:W-:Y:S01]  /*1570*/  LEA.HI.X.SX32 R87, R4, R9.reuse, 0x1, P0 ;  /* 0x0000000904577211 */ /* 0x080fe200000f0eff */
[----:B------:R0:W-:Y:S01]  /*1580*/  STL.64 [R1+0x128], R90 ;  /* 0x0001285a01007387 */ /* 0x0001e20000100a00 */
[----:B------:R-:W-:Y:S02]  /*1590*/  LEA.HI.X.SX32 R85, R2, R9, 0x1, P1 ;  /* 0x0000000902557211 */ /* 0x000fe400008f0eff */
[C---:B------:R-:W-:Y:S01]  /*15a0*/  LEA R6, R13.reuse, R3, 0x3 ;  /* 0x000000030d067211 */ /* 0x040fe200078e18ff */
[----:B------:R0:W-:Y:S01]  /*15b0*/  STL.64 [R1+0x120], R88 ;  /* 0x0001205801007387 */ /* 0x0001e20000100a00 */
[----:B------:R-:W-:Y:S02]  /*15c0*/  LEA R82, P0, R0, R11, 0x1 ;  /* 0x0000000b00527211 */ /* 0x000fe400078008ff */
[-C--:B------:R-:W-:Y:S01]  /*15d0*/  LEA.HI.X.SX32 R81, R8, R9.reuse, 0x1, P2 ;  /* 0x0000000908517211 */ /* 0x080fe200010f0eff */
[----:B------:R-:W-:Y:S01]  /*15e0*/  IMAD R2, R13, 0x10, R6 ;  /* 0x000000100d027824 */ /* 0x000fe200078e0206 */
[----:B------:R-:W-:-:S02]  /*15f0*/  LEA.HI.X.SX32 R83, R0, R9, 0x1, P0 ;  /* 0x0000000900537211 */ /* 0x000fc400000f0eff */
[-C--:B------:R-:W-:Y:S01]  /*1600*/  LEA R74, P0, R6, R11.reuse, 0x1 ;  /* 0x0000000b064a7211 */ /* 0x080fe200078008ff */
[----:B------:R-:W-:Y:S01]  /*1610*/  IMAD R4, R13, 0x8, R2 ;  /* 0x000000080d047824 */ /* 0x000fe200078e0202 */
[-C--:B------:R-:W-:Y:S01]  /*1620*/  LEA R78, P1, R5, R11.reuse, 0x1 ;  /* 0x0000000b054e7211 */ /* 0x080fe200078208ff */
[----:B------:R0:W-:Y:S01]  /*1630*/  STL.64 [R1+0x100], R80 ;  /* 0x0001005001007387 */ /* 0x0001e20000100a00 */
[----:B------:R-:W-:-:S03]  /*1640*/  LEA R76, P2, R3, R11, 0x1 ;  /* 0x0000000b034c7211 */ /* 0x000fc600078408ff */
[----:B------:R-:W1:Y:S02]  /*1650*/  FENCE.VIEW.ASYNC.S ;  /* 0x00000000000073c6 */ /* 0x000e640000000000 */
[----:B-1----:R1:W2:Y:S01]  /*1660*/  @!UP2 SYNCS.EXCH.64 URZ, [UR16], UR12 ;  /* 0x0000000c10ffa5b2 */ /* 0x0022a20008000100 */
[-C--:B------:R-:W-:Y:S02]  /*1670*/  LEA.HI.X.SX32 R75, R6, R9.reuse, 0x1, P0 ;  /* 0x00000009064b7211 */ /* 0x080fe400000f0eff */
[----:B------:R-:W-:Y:S02]  /*1680*/  LEA R0, R13, R4, 0x3 ;  /* 0x000000040d007211 */ /* 0x000fe400078e18ff */
[----:B------:R-:W-:Y:S01]  /*1690*/  ISETP.LT.AND P0, PT, RZ, UR10, PT ;  /* 0x0000000aff007c0c */ /* 0x000fe2000bf01270 */
[----:B--2---:R-:W-:Y:S01]  /*16a0*/  BAR.SYNC.DEFER_BLOCKING 0x0 ;  /* 0x0000000000007b1d */ /* 0x004fe20000010000 */
[-C--:B------:R-:W-:Y:S02]  /*16b0*/  LEA.HI.X.SX32 R79, R5, R9.reuse, 0x1, P1 ;  /* 0x00000009054f7211 */ /* 0x080fe400008f0eff */
[----:B------:R-:W-:-:S02]  /*16c0*/  LEA.HI.X.SX32 R77, R3, R9, 0x1, P2 ;  /* 0x00000009034d7211 */ /* 0x000fc400010f0eff */
[-C--:B------:R-:W-:Y:S02]  /*16d0*/  LEA R70, P1, R2, R11.reuse, 0x1 ;  /* 0x0000000b02467211 */ /* 0x080fe400078208ff */
[----:B------:R-:W-:Y:S02]  /*16e0*/  LEA R68, P2, R4, R11, 0x1 ;  /* 0x0000000b04447211 */ /* 0x000fe400078408ff */
[----:B------:R-:W-:Y:S02]  /*16f0*/  LEA.HI.X.SX32 R73, R10, R9, 0x1, P3 ;  /* 0x000000090a497211 */ /* 0x000fe400018f0eff */
[----:B------:R-:W-:Y:S02]  /*1700*/  LEA R66, P3, R0, R11, 0x1 ;  /* 0x0000000b00427211 */ /* 0x000fe400078608ff */
[-C--:B------:R-:W-:Y:S01]  /*1710*/  LEA.HI.X.SX32 R65, R12, R9.reuse, 0x1, P4 ;  /* 0x000000090c417211 */ /* 0x080fe200020f0eff */
[----:B------:R0:W-:Y:S01]  /*1720*/  STL.64 [R1+0xe0], R72 ;  /* 0x0000e04801007387 */ /* 0x0001e20000100a00 */
[----:B------:R-:W-:-:S02]  /*1730*/  LEA.HI.X.SX32 R71, R2, R9, 0x1, P1 ;  /* 0x0000000902477211 */ /* 0x000fc400008f0eff */
[----:B------:R-:W-:Y:S01]  /*1740*/  LEA.HI.X.SX32 R69, R4, R9, 0x1, P2 ;  /* 0x0000000904457211 */ /* 0x000fe200010f0eff */
[----:B------:R0:W-:Y:S01]  /*1750*/  STL.64 [R1+0xc0], R64 ;  /* 0x0000c04001007387 */ /* 0x0001e20000100a00 */
[----:B------:R-:W-:Y:S02]  /*1760*/  PRMT R2, RZ, 0x7610, R2 ;  /* 0x00007610ff027816 */ /* 0x000fe40000000002 */
[----:B------:R-:W-:Y:S01]  /*1770*/  PRMT R4, RZ, 0x7610, R4 ;  /* 0x00007610ff047816 */ /* 0x000fe20000000004 */
[----:B------:R0:W-:Y:S01]  /*1780*/  STL.64 [R1+0x118], R86 ;  /* 0x0001185601007387 */ /* 0x0001e20000100a00 */
[----:B------:R-:W-:Y:S02]  /*1790*/  PRMT R6, RZ, 0x7610, R6 ;  /* 0x00007610ff067816 */ /* 0x000fe40000000006 */
[----:B------:R-:W-:Y:S01]  /*17a0*/  PRMT R8, RZ, 0x7610, R8 ;  /* 0x00007610ff087816 */ /* 0x000fe20000000008 */
[----:B------:R-:W2:Y:S01]  /*17b0*/  @P0 LDG.E.U16 R2, desc[UR20][R94.64] ;  /* 0x000000145e020981 */ /* 0x000ea2000c1e1500 */
[----:B------:R-:W-:-:S02]  /*17c0*/  PRMT R10, RZ, 0x7610, R10 ;  /* 0x00007610ff0a7816 */ /* 0x000fc4000000000a */
[----:B------:R-:W-:Y:S01]  /*17d0*/  PRMT R12, RZ, 0x7610, R12 ;  /* 0x00007610ff0c7816 */ /* 0x000fe2000000000c */
[----:B------:R-:W3:Y:S01]  /*17e0*/  @P0 LDG.E.U16 R4, desc[UR20][R92.64] ;  /* 0x000000145c040981 */ /* 0x000ee2000c1e1500 */
[----:B------:R-:W-:Y:S02]  /*17f0*/  PRMT R32, RZ, 0x7610, R32 ;  /* 0x00007610ff207816 */ /* 0x000fe40000000020 */
[----:B------:R-:W-:Y:S01]  /*1800*/  LEA.HI.X.SX32 R67, R0, R9, 0x1, P3 ;  /* 0x0000000900437211 */ /* 0x000fe200018f0eff */
[----:B------:R-:W4:Y:S04]  /*1810*/  @P0 LDG.E.U16 R6, desc[UR20][R90.64] ;  /* 0x000000145a060981 */ /* 0x000f28000c1e1500 */
        /* <DEDUP_REMOVED lines=13> */
[----:B------:R0:W-:Y:S04]  /*18f0*/  STL.64 [R1+0x110], R84 ;  /* 0x0001105401007387 */ /* 0x0001e80000100a00 */
[----:B------:R0:W-:Y:S01]  /*1900*/  STL.64 [R1+0x108], R82 ;  /* 0x0001085201007387 */ /* 0x0001e20000100a00 */
[----:B-1----:R-:W-:-:S04]  /*1910*/  @!UP1 UIADD3 UR12, UPT, UPT, -UR22, 0x100000, URZ ;  /* 0x00100000160c9890 */ /* 0x002fc8000fffe1ff */
[----:B------:R-:W-:Y:S02]  /*1920*/  @!UP1 USHF.L.U32 UR13, UR12, 0xb, URZ ;  /* 0x0000000b0c0d9899 */ /* 0x000fe400080006ff */
[----:B------:R-:W-:Y:S01]  /*1930*/  @!UP1 USHF.L.U32 UR12, UR12, 0x1, URZ ;  /* 0x000000010c0c9899 */ /* 0x000fe200080006ff */
[----:B------:R0:W-:Y:S01]  /*1940*/  STL.64 [R1+0xf8], R78 ;  /* 0x0000f84e01007387 */ /* 0x0001e20000100a00 */
[----:B------:R-:W-:-:S03]  /*1950*/  LOP3.LUT R0, R132, 0xff, RZ, 0xc0, !PT ;  /* 0x000000ff84007812 */ /* 0x000fc600078ec0ff */
[----:B------:R0:W-:Y:S04]  /*1960*/  STL.64 [R1+0xf0], R76 ;  /* 0x0000f04c01007387 */ /* 0x0001e80000100a00 */
[----:B------:R0:W-:Y:S04]  /*1970*/  STL.64 [R1+0xe8], R74 ;  /* 0x0000e84a01007387 */ /* 0x0001e80000100a00 */
[----:B------:R0:W-:Y:S04]  /*1980*/  STL.64 [R1+0xd8], R70 ;  /* 0x0000d84601007387 */ /* 0x0001e80000100a00 */
[----:B------:R0:W-:Y:S04]  /*1990*/  STL.64 [R1+0xd0], R68 ;  /* 0x0000d04401007387 */ /* 0x0001e80000100a00 */
[----:B------:R0:W-:Y:S01]  /*19a0*/  STL.64 [R1+0xc8], R66 ;  /* 0x0000c84201007387 */ /* 0x0001e20000100a00 */
[----:B------:R-:W-:Y:S01]  /*19b0*/  IMAD.SHL.U32 R0, R0, 0x2, RZ ;  /* 0x0000000200007824 */ /* 0x000fe200078e00ff */
[----:B------:R-:W-:-:S04]  /*19c0*/  @!UP1 UIADD3 UR22, UPT, UPT, -UR22, 0x100000, URZ ;  /* 0x0010000016169890 */ /* 0x000fc8000fffe1ff */
[----:B------:R-:W-:Y:S02]  /*19d0*/  @!UP1 USHF.L.U32 UR23, UR22, 0xb, URZ ;  /* 0x0000000b16179899 */ /* 0x000fe400080006ff */
[----:B------:R-:W-:Y:S01]  /*19e0*/  @!UP1 USHF.L.U32 UR22, UR22, 0x1, URZ ;  /* 0x0000000116169899 */ /* 0x000fe200080006ff */
[----:B------:R-:W-:Y:S01]  /*19f0*/  VOTEU.ALL UP2, P5 ;  /* 0x0000000000ff7886 */ /* 0x000fe20002840000 */
[----:B------:R-:W-:Y:S02]  /*1a00*/  SHF.R.U32.HI R3, RZ, 0x2, R7 ;  /* 0x00000002ff037819 */ /* 0x000fe40000011607 */
[----:B------:R-:W-:Y:S01]  /*1a10*/  ISETP.EQ.U32.AND P1, PT, RZ, UR6, P0 ;  /* 0x00000006ff007c0c */ /* 0x000fe20008722070 */
[----:B------:R-:W-:Y:S01]  /*1a20*/  UIADD3 UR11, UPT, UPT, UR7, 0x40, URZ ;  /* 0x00000040070b7890 */ /* 0x000fe2000fffe0ff */
[----:B------:R-:W-:Y:S01]  /*1a30*/  LOP3.LUT R3, R0, R3, RZ, 0x3c, !PT ;  /* 0x0000000300037212 */ /* 0x000fe200078e3cff */
[----:B------:R1:W0:Y:S01]  /*1a40*/  @!UP2 SYNCS.EXCH.64 URZ, [UR5+0xa008], UR12 ;  /* 0x00a0080c05ffa5b2 */ /* 0x0002220008000100 */
[----:B------:R-:W-:Y:S01]  /*1a50*/  VOTEU.ALL UP2, P5 ;  /* 0x0000000000ff7886 */ /* 0x000fe20002840000 */
[----:B------:R-:W-:-:S02]  /*1a60*/  UIADD3 UR14, UPT, UPT, UR5, 0x6000, URZ ;  /* 0x00006000050e7890 */ /* 0x000fc4000fffe0ff */
[----:B-1----:R-:W-:-:S04]  /*1a70*/  UIADD3 UR12, UPT, UPT, UR17, UR11, URZ ;  /* 0x0000000b110c7290 */ /* 0x002fc8000fffe0ff */
[----:B------:R-:W-:Y:S01]  /*1a80*/  ULEA UR12, UR18, UR12, 0x5 ;  /* 0x0000000c120c7291 */ /* 0x000fe2000f8e28ff */
[----:B--2---:R1:W-:Y:S04]  /*1a90*/  STS.U16 [R3+UR5+0x4000], R2 ;  /* 0x0040000203007988 */ /* 0x0043e80008000405 */
[----:B---3--:R1:W-:Y:S04]  /*1aa0*/  STS.U16 [R3+UR5+0x4200], R4 ;  /* 0x0042000403007988 */ /* 0x0083e80008000405 */
[----:B----4-:R1:W-:Y:S04]  /*1ab0*/  STS.U16 [R3+UR5+0x4400], R6 ;  /* 0x0044000603007988 */ /* 0x0103e80008000405 */
[----:B------:R1:W-:Y:S04]  /*1ac0*/  STS.U16 [R3+UR5+0x4600], R8 ;  /* 0x0046000803007988 */ /* 0x0003e80008000405 */
        /* <DEDUP_REMOVED lines=11> */
[----:B------:R1:W-:Y:S01]  /*1b80*/  STS.U16 [R3+UR5+0x5e00], R32 ;  /* 0x005e002003007988 */ /* 0x0003e20008000405 */
[----:B0-----:R0:W-:Y:S06]  /*1b90*/  MEMBAR.ALL.CTA ;  /* 0x0000000000007992 */ /* 0x0011ec0000008000 */
[----:B0-----:R-:W-:Y:S04]  /*1ba0*/  FENCE.VIEW.ASYNC.S ;  /* 0x00000000000073c6 */ /* 0x001fe80000000000 */
[----:B------:R-:W0:Y:S02]  /*1bb0*/  FENCE.VIEW.ASYNC.S ;  /* 0x00000000000073c6 */ /* 0x000e240000000000 */
[----:B0-----:R1:W0:Y:S02]  /*1bc0*/  @!UP2 SYNCS.EXCH.64 URZ, [UR5+0x6000], UR22 ;  /* 0x0060001605ffa5b2 */ /* 0x0012240008000100 */
[----:B0-----:R-:W-:Y:S06]  /*1bd0*/  BAR.SYNC.DEFER_BLOCKING 0x0 ;  /* 0x0000000000007b1d */ /* 0x001fec0000010000 */
[----:B-1----:R-:W-:Y:S05]  /*1be0*/  @!P1 BRA `(.L_x_6) ;  /* 0x00000000008c9947 */ /* 0x002fea0003800000 */
[----:B------:R-:W-:Y:S02]  /*1bf0*/  USHF.R.U32.HI UR26, URZ, 0x4, UR5 ;  /* 0x00000004ff1a7899 */ /* 0x000fe40008011605 */
[----:B------:R-:W-:Y:S02]  /*1c00*/  UIADD3 UR15, UPT, UPT, UR5, 0x4000, URZ ;  /* 0x00004000050f7890 */ /* 0x000fe4000fffe0ff */
[----:B------:R-:W-:Y:S02]  /*1c10*/  USGXT.U32 UR26, UR26, 0xe ;  /* 0x0000000e1a1a789a */ /* 0x000fe40008000000 */
[----:B------:R-:W-:Y:S02]  /*1c20*/  USHF.R.U32.HI UR15, URZ, 0x4, UR15 ;  /* 0x00000004ff0f7899 */ /* 0x000fe4000801160f */
[----:B------:R-:W-:Y:S01]  /*1c30*/  UIADD3 UR34, UP2, UPT, UR26, 0x1000080, URZ ;  /* 0x010000801a227890 */ /* 0x000fe2000ff5e0ff */
[----:B------:R-:W-:Y:S01]  /*1c40*/  UMOV UR13, URZ ;  /* 0x000000ff000d7c82 */ /* 0x000fe20008000000 */
[----:B------:R-:W-:-:S02]  /*1c50*/  USGXT.U32 UR22, UR15, 0xe ;  /* 0x0000000e0f16789a */ /* 0x000fc40008000000 */
[----:B------:R-:W-:Y:S01]  /*1c60*/  UIADD3.X UR35, UPT, UPT, UR13, 0x40004040, URZ, UP2, !UPT ;  /* 0x400040400d237890 */ /* 0x000fe200097fe4ff */
[----:B------:R-:W-:Y:S01]  /*1c70*/  UMOV UR24, 0xfffffffe ;  /* 0xfffffffe00187882 */ /* 0x000fe20000000000 */
[----:B------:R-:W-:Y:S01]  /*1c80*/  UMOV UR25, 0x7fffbfdf ;  /* 0x7fffbfdf00197882 */ /* 0x000fe20000000000 */
[----:B------:R-:W-:Y:S01]  /*1c90*/  UMOV UR23, URZ ;  /* 0x000000ff00177c82 */ /* 0x000fe20008000000 */
[----:B------:R-:W-:Y:S02]  /*1ca0*/  ULOP3.LUT UR26, UR26, 0x1000000, URZ, 0xfc, !UPT ;  /* 0x010000001a1a7892 */ /* 0x000fe4000f8efcff */
[----:B------:R-:W-:Y:S02]  /*1cb0*/  UIADD3.64 UR24, UPT, UPT, UR22, -UR24, URZ ;  /* 0x8000001816187297 */ /* 0x000fe4000fffe0ff */
[----:B------:R-:W-:Y:S02]  /*1cc0*/  UIADD3 UR30, UPT, UPT, UR7, 0xc0, URZ ;  /* 0x000000c0071e7890 */ /* 0x000fe4000fffe0ff */
[----:B------:R-:W-:-:S02]  /*1cd0*/  UIADD3.64 UR28, UPT, UPT, UR34, 0x180, URZ ;  /* 0x00000180221c7897 */ /* 0x000fc4000fffe0ff */
[----:B------:R-:W-:Y:S02]  /*1ce0*/  UIADD3 UR31, UPT, UPT, UR7, 0xc0, URZ ;  /* 0x000000c0071f7890 */ /* 0x000fe4000fffe0ff */
[----:B------:R-:W-:Y:S01]  /*1cf0*/  UIADD3.64 UR32, UPT, UPT, UR34, 0x200, URZ ;  /* 0x0000020022207897 */ /* 0x000fe2000fffe0ff */
[----:B------:R-:W-:Y:S01]  /*1d00*/  UMOV UR36, 0x0 ;  /* 0x0000000000247882 */ /* 0x000fe20000000000 */
[----:B------:R-:W-:Y:S01]  /*1d10*/  UMOV UR37, 0x8208490 ;  /* 0x0820849000257882 */ /* 0x000fe20000000000 */
[----:B------:R-:W-:Y:S01]  /*1d20*/  UMOV UR23, 0x80004020 ;  /* 0x8000402000177882 */ /* 0x000fe20000000000 */
[----:B------:R-:W-:Y:S01]  /*1d30*/  UMOV UR27, 0x40004040 ;  /* 0x40004040001b7882 */ /* 0x000fe20000000000 */
[----:B------:R-:W-:Y:S01]  /*1d40*/  UMOV UR38, 0x0 ;  /* 0x0000000000267882 */ /* 0x000fe20000000000 */
[----:B------:R-:W-:Y:S01]  /*1d50*/  UMOV UR39, 0x8208490 ;  /* 0x0820849000277882 */ /* 0x000fe20000000000 */
[----:B------:R-:W-:Y:S01]  /*1d60*/  UMOV UR40, 0x0 ;  /* 0x0000000000287882 */ /* 0x000fe20000000000 */
[----:B------:R-:W-:Y:S01]  /*1d70*/  UMOV UR41, 0x8208490 ;  /* 0x0820849000297882 */ /* 0x000fe20000000000 */
[----:B------:R-:W-:Y:S01]  /*1d80*/  UMOV UR15, URZ ;  /* 0x000000ff000f7c82 */ /* 0x000fe20008000000 */
[----:B------:R0:W-:Y:S01]  /*1d90*/  UTCHMMA gdesc[UR26], gdesc[UR22], tmem[UR11], tmem[UR36], idesc[UR37], !UPT ;  /* 0x00ff24161a0075ea */ /* 0x0001e2000f80000b */
[----:B------:R-:W-:Y:S01]  /*1da0*/  UMOV UR42, 0x0 ;  /* 0x00000000002a7882 */ /* 0x000fe20000000000 */
[----:B------:R-:W-:Y:S01]  /*1db0*/  UMOV UR43, 0x8208490 ;  /* 0x08208490002b7882 */ /* 0x000fe20000000000 */
[----:B------:R0:W-:Y:S01]  /*1dc0*/  UTCHMMA gdesc[UR34], gdesc[UR24], tmem[UR11], tmem[UR38], idesc[UR39], UPT ;  /* 0x00ff2618220075ea */ /* 0x0001e2000b80000b */
[----:B------:R-:W-:Y:S01]  /*1dd0*/  UMOV UR13, UR14 ;  /* 0x0000000e000d7c82 */ /* 0x000fe20008000000 */
[----:B------:R0:W-:Y:S01]  /*1de0*/  UTCHMMA gdesc[UR28], gdesc[UR22], tmem[UR30], tmem[UR40], idesc[UR41], !UPT ;  /* 0x00ff28161c0075ea */ /* 0x0001e2000f80001e */
[----:B------:R0:W-:Y:S01]  /*1df0*/  UTCHMMA gdesc[UR32], gdesc[UR24], tmem[UR31], tmem[UR42], idesc[UR43], UPT ;  /* 0x00ff2a18200075ea */ /* 0x0001e2000b80001f */
[----:B------:R0:W-:Y:S01]  /*1e00*/  UTCBAR [UR13], URZ ;  /* 0x000000ff0d0073e9 */ /* 0x0001e200080000ff */
[----:B------:R-:W-:Y:S01]  /*1e10*/  NOP ;  /* 0x0000000000007918 */ /* 0x000fe20000000000 */
.L_x_6:
[----:B------:R-:W-:Y:S05]  /*1e20*/  @!P0 BRA `(.L_x_7) ;  /* 0x0000000000088947 */ /* 0x000fea0003800000 */
[----:B------:R-:W1:Y:S02]  /*1e30*/  SYNCS.PHASECHK.TRANS64.TRYWAIT P2, [UR5+0x6000], RZ ;  /* 0x006000ffff0075a7 */ /* 0x000e640008041105 */
[----:B-1----:R-:W-:Y:S05]  /*1e40*/  @!P2 BRA `(.L_x_8) ;  /* 0x000000d800d4a947 */ /* 0x002fea0003800000 */
.L_x_7:
[----:B------:R-:W-:Y:S01]  /*1e50*/  BAR.SYNC.DEFER_BLOCKING 0x0 ;  /* 0x0000000000007b1d */ /* 0x000fe20000010000 */
[C---:B------:R-:W-:Y:S01]  /*1e60*/  ISETP.GT.AND P3, PT, R134.reuse, 0x1, PT ;  /* 0x000000018600780c */ /* 0x040fe20003f64270 */
[----:B------:R-:W-:Y:S01]  /*1e70*/  UISETP.GT.AND UP2, UPT, UR8, -0x1, UPT ;  /* 0xffffffff0800788c */ /* 0x000fe2000bf44270 */
[C---:B------:R-:W-:Y:S02]  /*1e80*/  ISETP.GT.AND P5, PT, R134.reuse, 0x2, PT ;  /* 0x000000028600780c */ /* 0x040fe40003fa4270 */
[C---:B------:R-:W-:Y:S01]  /*1e90*/  ISETP.GT.AND P4, PT, R134.reuse, 0x3, PT ;  /* 0x000000038600780c */ /* 0x040fe20003f84270 */
[----:B0-----:R-:W0:Y:S01]  /*1ea0*/  LDCU UR13, c[0x0][0x3a8] ;  /* 0x00007500ff0d77ac */ /* 0x001e220008000800 */
[----:B------:R-:W-:Y:S01]  /*1eb0*/  ISETP.GT.AND P2, PT, R134, RZ, PT ;  /* 0x000000ff8600720c */ /* 0x000fe20003f44270 */
[----:B------:R-:W0:Y:S01]  /*1ec0*/  LDTM.x128 R4, tmem[UR12] ;  /* 0x0000000c000479ee */ /* 0x000e2200083c0000 */
[----:B------:R-:W-:Y:S01]  /*1ed0*/  LOP3.LUT P6, RZ, R132, 0xff, RZ, 0xc0, !PT ;  /* 0x000000ff84ff7812 */ /* 0x000fe200078cc0ff */
[----:B------:R-:W1:-:S12]  /*1ee0*/  LDCU.64 UR22, c[0x0][0x3d0] ;  /* 0x00007a00ff1677ac */ /* 0x000e580008000a00 */
[----:B------:R-:W2:Y:S01]  /*1ef0*/  @!P6 SYNCS.CCTL.IV [UR5+0x6000] ;  /* 0x00600000ff00e9b1 */ /* 0x000ea20008000005 */
[----:B------:R-:W-:Y:S01]  /*1f00*/  NOP ;  /* 0x0000000000007918 */ /* 0x000fe20000000000 */
[----:B-1----:R-:W-:Y:S01]  /*1f10*/  UIMAD UR22, UR4, UR22, URZ ;  /* 0x00000016041672a4 */ /* 0x002fe2000f8e02ff */
[----:B0-----:R-:W-:Y:S01]  /*1f20*/  FMUL R169, R6, UR13 ;  /* 0x0000000d06a97c20 */ /* 0x001fe20008400000 */
[----:B------:R-:W-:Y:S01]  /*1f30*/  FMUL R156, R129, UR13 ;  /* 0x0000000d819c7c20 */ /* 0x000fe20008400000 */
[----:B------:R-:W-:Y:S01]  /*1f40*/  FMUL R167, R10, UR13 ;  /* 0x0000000d0aa77c20 */ /* 0x000fe20008400000 */
[----:B------:R-:W-:Y:S01]  /*1f50*/  FMUL R153, R126, UR13 ;  /* 0x0000000d7e997c20 */ /* 0x000fe20008400000 */
[----:B------:R-:W-:Y:S01]  /*1f60*/  FMUL R165, R14, UR13 ;  /* 0x0000000d0ea57c20 */ /* 0x000fe20008400000 */
[----:B------:R-:W-:Y:S01]  /*1f70*/  FSEL R129, R169, -INF , P3 ;  /* 0xff800000a9817808 */ /* 0x000fe20001800000 */
[----:B------:R-:W-:Y:S01]  /*1f80*/  FMUL R177, R5, UR13 ;  /* 0x0000000d05b17c20 */ /* 0x000fe20008400000 */
[----:B------:R-:W-:Y:S01]  /*1f90*/  ISETP.GT.AND P3, PT, R134, 0x5, PT ;  /* 0x000000058600780c */ /* 0x000fe20003f64270 */
[----:B------:R-:W-:Y:S01]  /*1fa0*/  FMUL R5, R7, UR13 ;  /* 0x0000000d07057c20 */ /* 0x000fe20008400000 */
[----:B------:R-:W-:Y:S01]  /*1fb0*/  FMUL R151, R124, UR13 ;  /* 0x0000000d7c977c20 */ /* 0x000fe20008400000 */
[----:B------:R-:W-:Y:S01]  /*1fc0*/  FMUL R163, R18, UR13 ;  /* 0x0000000d12a37c20 */ /* 0x000fe20008400000 */
[----:B------:R-:W-:Y:S01]  /*1fd0*/  FSEL R126, R167, -INF , P3 ;  /* 0xff800000a77e7808 */ /* 0x000fe20001800000 */
[----:B------:R-:W-:Y:S01]  /*1fe0*/  FMUL R7, R11, UR13 ;  /* 0x0000000d0b077c20 */ /* 0x000fe20008400000 */
[----:B------:R-:W-:Y:S01]  /*1ff0*/  ISETP.GT.AND P3, PT, R134, 0x9, PT ;  /* 0x000000098600780c */ /* 0x000fe20003f64270 */
[----:B------:R-:W-:Y:S01]  /*2000*/  FMUL R149, R122, UR13 ;  /* 0x0000000d7a957c20 */ /* 0x000fe20008400000 */
[----:B------:R-:W-:Y:S01]  /*2010*/  FSEL R5, R5, -INF , P5 ;  /* 0xff80000005057808 */ /* 0x000fe20002800000 */
[----:B------:R-:W-:Y:S01]  /*2020*/  FMUL R160, R22, UR13 ;  /* 0x0000000d16a07c20 */ /* 0x000fe20008400000 */
[----:B------:R-:W-:Y:S01]  /*2030*/  FSEL R124, R165, -INF , P3 ;  /* 0xff800000a57c7808 */ /* 0x000fe20001800000 */
[----:B------:R-:W-:Y:S01]  /*2040*/  FMUL R168, R8, UR13 ;  /* 0x0000000d08a87c20 */ /* 0x000fe20008400000 */
[C---:B------:R-:W-:Y:S01]  /*2050*/  ISETP.GT.AND P3, PT, R134.reuse, 0xd, PT ;  /* 0x0000000d8600780c */ /* 0x040fe20003f64270 */
[----:B------:R-:W-:Y:S01]  /*2060*/  FMUL R6, R9, UR13 ;  /* 0x0000000d09067c20 */ /* 0x000fe20008400000 */
[C---:B------:R-:W-:Y:S01]  /*2070*/  ISETP.GT.AND P5, PT, R134.reuse, 0x6, PT ;  /* 0x000000068600780c */ /* 0x040fe20003fa4270 */
[----:B------:R-:W-:Y:S01]  /*2080*/  FMUL R9, R15, UR13 ;  /* 0x0000000d0f097c20 */ /* 0x000fe20008400000 */
[----:B------:R-:W-:Y:S01]  /*2090*/  FSEL R122, R163, -INF , P3 ;  /* 0xff800000a37a7808 */ /* 0x000fe20001800000 */
[----:B------:R-:W-:Y:S01]  /*20a0*/  FMUL R146, R119, UR13 ;  /* 0x0000000d77927c20 */ /* 0x000fe20008400000 */
[----:B------:R-:W-:Y:S01]  /*20b0*/  ISETP.GT.AND P3, PT, R134, 0x11, PT ;  /* 0x000000118600780c */ /* 0x000fe20003f64270 */
        /* <DEDUP_REMOVED lines=43> */
[----:B------:R-:W-:Y:S01]  /*2370*/  PLOP3.LUT P3, PT, PT, PT, UP2, 0x80, 0x8 ;  /* 0x000000000008781c */ /* 0x000fe20003f6f028 */
        /* <DEDUP_REMOVED lines=9> */
[----:B------:R-:W-:Y:S01]  /*2410*/  FSEL R157, R179, -INF , P3 ;  /* 0xff800000b39d7808 */ /* 0x000fe20001800000 */
[----:B------:R-:W-:Y:S01]  /*2420*/  FMUL R161, R21, UR13 ;  /* 0x0000000d15a17c20 */ /* 0x000fe20008400000 */
[----:B------:R-:W-:Y:S01]  /*2430*/  FSEL R118, R159, -INF , P4 ;  /* 0xff8000009f767808 */ /* 0x000fe20002000000 */
[----:B------:R-:W-:Y:S01]  /*2440*/  FMUL R147, R120, UR13 ;  /* 0x0000000d78937c20 */ /* 0x000fe20008400000 */
[C---:B------:R-:W-:Y:S01]  /*2450*/  ISETP.GT.AND P4, PT, R134.reuse, 0x17, PT ;  /* 0x000000178600780c */ /* 0x040fe20003f84270 */
[----:B------:R-:W-:Y:S01]  /*2460*/  FMUL R14, R25, UR13 ;  /* 0x0000000d190e7c20 */ /* 0x000fe20008400000 */
[----:B------:R-:W-:Y:S01]  /*2470*/  ISETP.GT.AND P2, PT, R134, 0x4, PT ;  /* 0x000000048600780c */ /* 0x000fe20003f44270 */
[----:B------:R-:W-:Y:S01]  /*2480*/  FMUL R16, R29, UR13 ;  /* 0x0000000d1d107c20 */ /* 0x000fe20008400000 */
[----:B------:R-:W-:Y:S01]  /*2490*/  FMNMX3 R22, R157, R4, R129, !PT ;  /* 0x000000049d167276 */ /* 0x000fe20007800081 */
[----:B------:R-:W-:Y:S01]  /*24a0*/  FMUL R20, R32, UR13 ;  /* 0x0000000d20147c20 */ /* 0x000fe20008400000 */
[----:B------:R-:W-:Y:S01]  /*24b0*/  ISETP.GT.AND P5, PT, R134, 0x1a, PT ;  /* 0x0000001a8600780c */ /* 0x000fe20003fa4270 */
[----:B------:R-:W-:Y:S01]  /*24c0*/  FMUL R18, R33, UR13 ;  /* 0x0000000d21127c20 */ /* 0x000fe20008400000 */
[----:B------:R-:W-:Y:S01]  /*24d0*/  FSEL R115, R23, -INF , P4 ;  /* 0xff80000017737808 */ /* 0x000fe20002000000 */
[----:B------:R-:W-:Y:S01]  /*24e0*/  FMUL R140, R113, UR13 ;  /* 0x0000000d718c7c20 */ /* 0x000fe20008400000 */
[----:B------:R-:W-:Y:S01]  /*24f0*/  FSEL R6, R6, -INF , P2 ;  /* 0xff80000006067808 */ /* 0x000fe20001000000 */
[----:B------:R-:W-:Y:S01]  /*2500*/  FMUL R19, R36, UR13 ;  /* 0x0000000d24137c20 */ /* 0x000fe20008400000 */
[----:B------:R-:W-:Y:S01]  /*2510*/  FMNMX3 R23, R22, R5, R127, !PT ;  /* 0x0000000516177276 */ /* 0x000fe2000780007f */
        /* <DEDUP_REMOVED lines=9> */
[----:B------:R-:W-:Y:S01]  /*25b0*/  FSEL R111, R35, -INF , P5 ;  /* 0xff800000236f7808 */ /* 0x000fe20002800000 */
[----:B------:R-:W-:Y:S01]  /*25c0*/  FMUL R136, R109, UR13 ;  /* 0x0000000d6d887c20 */ /* 0x000fe20008400000 */
[----:B------:R-:W-:Y:S01]  /*25d0*/  FSEL R8, R8, -INF , P2 ;  /* 0xff80000008087808 */ /* 0x000fe20001000000 */
[----:B------:R-:W-:Y:S01]  /*25e0*/  FMUL R170, R43, UR13 ;  /* 0x0000000d2baa7c20 */ /* 0x000fe20008400000 */
[----:B------:R-:W-:Y:S01]  /*25f0*/  FMNMX3 R35, R34, R7, R125, !PT ;  /* 0x0000000722237276 */ /* 0x000fe2000780007d */
[----:B------:R-:W-:Y:S01]  /*2600*/  FMUL R173, R40, UR13 ;  /* 0x0000000d28ad7c20 */ /* 0x000fe20008400000 */
[----:B------:R-:W-:Y:S01]  /*2610*/  ISETP.GT.AND P2, PT, R134, 0xc, PT ;  /* 0x0000000c8600780c */ /* 0x000fe20003f44270 */
[----:B------:R-:W-:Y:S01]  /*2620*/  FMUL R133, R107, UR13 ;  /* 0x0000000d6b857c20 */ /* 0x000fe20008400000 */
[----:B------:R-:W-:Y:S01]  /*2630*/  FMNMX3 R34, R35, R8, R124, !PT ;  /* 0x0000000823227276 */ /* 0x000fe2000780007c */
        /* <DEDUP_REMOVED lines=43> */
[C---:B------:R-:W-:Y:S01]  /*28f0*/  ISETP.GT.AND P5, PT, R134.reuse, 0x21, PT ;  /* 0x000000218600780c */ /* 0x040fe20003fa4270 */
[----:B------:R-:W-:Y:S01]  /*2900*/  FMUL R63, R105, UR13 ;  /* 0x0000000d693f7c20 */ /* 0x000fe20008400000 */
[----:B------:R-:W-:Y:S01]  /*2910*/  FSEL R19, R19, -INF , P4 ;  /* 0xff80000013137808 */ /* 0x000fe20002000000 */
[----:B------:R-:W-:Y:S01]  /*2920*/  FMUL R53, R99, UR13 ;  /* 0x0000000d63357c20 */ /* 0x000fe20008400000 */
[----:B------:R-:W-:Y:S01]  /*2930*/  ISETP.GT.AND P4, PT, R134, 0x22, PT ;  /* 0x000000228600780c */ /* 0x000fe20003f84270 */
[----:B------:R-:W-:Y:S01]  /*2940*/  FMUL R58, R58, UR13 ;  /* 0x0000000d3a3a7c20 */ /* 0x000fe20008400000 */
[C---:B------:R-:W-:Y:S01]  /*2950*/  ISETP.GT.AND P2, PT, R134.reuse, 0x20, PT ;  /* 0x000000208600780c */ /* 0x040fe20003f44270 */
[----:B------:R-:W-:Y:S01]  /*2960*/  FMUL R32, R61, UR13 ;  /* 0x0000000d3d207c20 */ /* 0x000fe20008400000 */
[----:B------:R-:W-:Y:S01]  /*2970*/  FMNMX3 R34, R35, R18, R112, !PT ;  /* 0x0000001223227276 */ /* 0x000fe20007800070 */
        /* <DEDUP_REMOVED lines=55> */
[----:B------:R-:W-:Y:S01]  /*2cf0*/  ISETP.GT.AND P4, PT, R134, 0x32, PT ;  /* 0x000000328600780c */ /* 0x000fe20003f84270 */
[----:B------:R-:W-:Y:S01]  /*2d00*/  FMUL R84, R84, UR13 ;  /* 0x0000000d54547c20 */ /* 0x000fe20008400000 */
[----:B------:R-:W-:Y:S01]  /*2d10*/  ISETP.GT.AND P3, PT, R134, 0x2b, PT ;  /* 0x0000002b8600780c */ /* 0x000fe20003f64270 */
[----:B------:R-:W-:Y:S01]  /*2d20*/  FMUL R85, R85, UR13 ;  /* 0x0000000d55557c20 */ /* 0x000fe20008400000 */
[----:B------:R-:W-:Y:S01]  /*2d30*/  FSEL R105, R45, -INF , P2 ;  /* 0xff8000002d697808 */ /* 0x000fe20001000000 */
        /* <DEDUP_REMOVED lines=24> */
[----:B------:R-:W-:Y:S01]  /*2ec0*/  USHF.L.U32 UR13, UR22, 0x1, URZ ;  /* 0x00000001160d7899 */ /* 0x000fe200080006ff */
[----:B------:R-:W-:Y:S01]  /*2ed0*/  FSEL R26, R26, -INF , P2 ;  /* 0xff8000001a1a7808 */ /* 0x000fe20001000000 */
[----:B------:R-:W-:Y:S01]  /*2ee0*/  UIMAD.WIDE UR24, UR22, 0x2, URZ ;  /* 0x00000002161878a5 */ /* 0x000fe2000f8e02ff */
[----:B------:R-:W-:-:S02]  /*2ef0*/  ISETP.GT.AND P4, PT, R134, 0x3a, PT ;  /* 0x0000003a8600780c */ /* 0x000fc40003f84270 */
[----:B------:R-:W-:Y:S02]  /*2f00*/  FMNMX3 R45, R44, R25, R103, !PT ;  /* 0x000000192c2d7276 */ /* 0x000fe40007800067 */
[----:B------:R-:W-:Y:S02]  /*2f10*/  FSEL R41, R41, -INF , P5 ;  /* 0xff80000029297808 */ /* 0x000fe40002800000 */
[----:B------:R-:W-:Y:S02]  /*2f20*/  ISETP.GT.AND P2, PT, R134, 0x30, PT ;  /* 0x000000308600780c */ /* 0x000fe40003f44270 */
[----:B------:R-:W-:Y:S02]  /*2f30*/  FSEL R100, R52, -INF , P3 ;  /* 0xff80000034647808 */ /* 0x000fe40001800000 */
[----:B------:R-:W-:Y:S02]  /*2f40*/  ISETP.GT.AND P5, PT, R134, 0x3d, PT ;  /* 0x0000003d8600780c */ /* 0x000fe40003fa4270 */
[----:B------:R-:W-:-:S02]  /*2f50*/  FSEL R40, R40, -INF , P4 ;  /* 0xff80000028287808 */ /* 0x000fc40002000000 */
[----:B------:R-:W-:Y:S02]  /*2f60*/  FMNMX3 R45, R45, R26, R102, !PT ;  /* 0x0000001a2d2d7276 */ /* 0x000fe40007800066 */
[C---:B------:R-:W-:Y:S02]  /*2f70*/  ISETP.GT.AND P4, PT, R134.reuse, 0x3e, PT ;  /* 0x0000003e8600780c */ /* 0x040fe40003f84270 */
[----:B------:R-:W-:Y:S02]  /*2f80*/  ISETP.GT.AND P3, PT, R134, 0x33, PT ;  /* 0x000000338600780c */ /* 0x000fe40003f64270 */
[----:B------:R-:W-:Y:S02]  /*2f90*/  FSEL R28, R28, -INF , P2 ;  /* 0xff8000001c1c7808 */ /* 0x000fe40001000000 */
[----:B------:R-:W-:Y:S02]  /*2fa0*/  FSEL R81, R66, -INF , P5 ;  /* 0xff80000042517808 */ /* 0x000fe40002800000 */
[----:B------:R-:W-:-:S02]  /*2fb0*/  FMNMX3 R45, R45, R101, R100, !PT ;  /* 0x000000652d2d7276 */ /* 0x000fc40007800064 */
[C---:B------:R-:W-:Y:S02]  /*2fc0*/  ISETP.GT.AND P5, PT, R134.reuse, 0x41, PT ;  /* 0x000000418600780c */ /* 0x040fe40003fa4270 */
[----:B------:R-:W-:Y:S02]  /*2fd0*/  FSEL R35, R67, -INF , P4 ;  /* 0xff80000043237808 */ /* 0x000fe40002000000 */
[C---:B------:R-:W-:Y:S02]  /*2fe0*/  ISETP.GT.AND P4, PT, R134.reuse, 0x42, PT ;  /* 0x000000428600780c */ /* 0x040fe40003f84270 */
[----:B------:R-:W-:Y:S02]  /*2ff0*/  ISETP.GT.AND P2, PT, R134, 0x34, PT ;  /* 0x000000348600780c */ /* 0x000fe40003f44270 */
[----:B------:R-:W-:Y:S02]  /*3000*/  FSEL R98, R56, -INF , P3 ;  /* 0xff80000038627808 */ /* 0x000fe40001800000 */
[----:B------:R-:W-:-:S02]  /*3010*/  FMNMX3 R45, R45, R28, R99, !PT ;  /* 0x0000001c2d2d7276 */ /* 0x000fc40007800063 */
[----:B------:R-:W-:Y:S02]  /*3020*/  FSEL R78, R70, -INF , P5 ;  /* 0xff800000464e7808 */ /* 0x000fe40002800000 */
[C---:B------:R-:W-:Y:S02]  /*3030*/  ISETP.GT.AND P5, PT, R134.reuse, 0x45, PT ;  /* 0x000000458600780c */ /* 0x040fe40003fa4270 */
[----:B------:R-:W-:Y:S02]  /*3040*/  FSEL R37, R37, -INF , P4 ;  /* 0xff80000025257808 */ /* 0x000fe40002000000 */
[C---:B------:R-:W-:Y:S02]  /*3050*/  ISETP.GT.AND P4, PT, R134.reuse, 0x46, PT ;  /* 0x000000468600780c */ /* 0x040fe40003f84270 */
[----:B------:R-:W-:Y:S02]  /*3060*/  ISETP.GT.AND P3, PT, R134, 0x37, PT ;  /* 0x000000378600780c */ /* 0x000fe40003f64270 */
[----:B------:R-:W-:-:S02]  /*3070*/  FSEL R97, R57, -INF , P2 ;  /* 0xff80000039617808 */ /* 0x000fc40001000000 */
[----:B------:R-:W-:Y:S02]  /*3080*/  FMNMX3 R45, R45, R29, R98, !PT ;  /* 0x0000001d2d2d7276 */ /* 0x000fe40007800062 */
[----:B------:R-:W-:Y:S02]  /*3090*/  FSEL R75, R74, -INF , P5 ;  /* 0xff8000004a4b7808 */ /* 0x000fe40002800000 */
[----:B------:R-:W-:Y:S02]  /*30a0*/  FSEL R74, R0, -INF , P4 ;  /* 0xff800000004a7808 */ /* 0x000fe40002000000 */
[----:B------:R-:W-:Y:S02]  /*30b0*/  ISETP.GT.AND P2, PT, R134, 0x38, PT ;  /* 0x000000388600780c */ /* 0x000fe40003f44270 */
[----:B------:R-:W-:Y:S02]  /*30c0*/  FSEL R95, R60, -INF , P3 ;  /* 0xff8000003c5f7808 */ /* 0x000fe40001800000 */
[----:B------:R-:W-:-:S02]  /*30d0*/  FMNMX3 R0, R45, R97, R96, !PT ;  /* 0x000000612d007276 */ /* 0x000fc40007800060 */
[----:B------:R-:W-:Y:S02]  /*30e0*/  ISETP.GT.AND P3, PT, R134, 0x3b, PT ;  /* 0x0000003b8600780c */ /* 0x000fe40003f64270 */
[----:B------:R-:W-:Y:S02]  /*30f0*/  FSEL R32, R32, -INF , P2 ;  /* 0xff80000020207808 */ /* 0x000fe40001000000 */
[----:B------:R-:W-:Y:S02]  /*3100*/  FMNMX3 R0, R0, R31, R95, !PT ;  /* 0x0000001f00007276 */ /* 0x000fe4000780005f */
[----:B------:R-:W-:Y:S02]  /*3110*/  ISETP.GT.AND P2, PT, R134, 0x3c, PT ;  /* 0x0000003c8600780c */ /* 0x000fe40003f44270 */
[----:B------:R-:W-:Y:S02]  /*3120*/  FSEL R82, R64, -INF , P3 ;  /* 0xff80000040527808 */ /* 0x000fe40001800000 */
[----:B------:R-:W-:-:S02]  /*3130*/  FMNMX3 R45, R0, R32, R41, !PT ;  /* 0x00000020002d7276 */ /* 0x000fc40007800029 */
[C---:B------:R-:W-:Y:S02]  /*3140*/  ISETP.GT.AND P3, PT, R134.reuse, 0x3f, PT ;  /* 0x0000003f8600780c */ /* 0x040fe40003f64270 */
[----:B------:R-:W-:Y:S02]  /*3150*/  FSEL R34, R65, -INF , P2 ;  /* 0xff80000041227808 */ /* 0x000fe40001000000 */
[----:B------:R-:W-:Y:S02]  /*3160*/  FMNMX3 R45, R45, R40, R82, !PT ;  /* 0x000000282d2d7276 */ /* 0x000fe40007800052 */
[----:B------:R-:W-:Y:S02]  /*3170*/  ISETP.GT.AND P2, PT, R134, 0x40, PT ;  /* 0x000000408600780c */ /* 0x000fe40003f44270 */
[----:B------:R-:W-:Y:S02]  /*3180*/  FSEL R80, R68, -INF , P3 ;  /* 0xff80000044507808 */ /* 0x000fe40001800000 */
[----:B------:R-:W-:-:S02]  /*3190*/  FMNMX3 R45, R45, R34, R81, !PT ;  /* 0x000000222d2d7276 */ /* 0x000fc40007800051 */
[C---:B------:R-:W-:Y:S02]  /*31a0*/  ISETP.GT.AND P4, PT, R134.reuse, 0x4a, PT ;  /* 0x0000004a8600780c */ /* 0x040fe40003f84270 */
[----:B------:R-:W-:Y:S02]  /*31b0*/  ISETP.GT.AND P3, PT, R134, 0x43, PT ;  /* 0x000000438600780c */ /* 0x000fe40003f64270 */
[----:B------:R-:W-:Y:S02]  /*31c0*/  FSEL R79, R69, -INF , P2 ;  /* 0xff800000454f7808 */ /* 0x000fe40001000000 */
[----:B------:R-:W-:Y:S02]  /*31d0*/  FMNMX3 R45, R45, R35, R80, !PT ;  /* 0x000000232d2d7276 */ /* 0x000fe40007800050 */
[----:B------:R-:W-:Y:S02]  /*31e0*/  FSEL R70, R12, -INF , P4 ;  /* 0xff8000000c467808 */ /* 0x000fe40002000000 */
[----:B------:R-:W-:-:S02]  /*31f0*/  ISETP.GT.AND P2, PT, R134, 0x44, PT ;  /* 0x000000448600780c */ /* 0x000fc40003f44270 */
[----:B------:R-:W-:Y:S02]  /*3200*/  FSEL R77, R72, -INF , P3 ;  /* 0xff800000484d7808 */ /* 0x000fe40001800000 */
[----:B------:R-:W-:Y:S02]  /*3210*/  FMNMX3 R12, R45, R79, R78, !PT ;  /* 0x0000004f2d0c7276 */ /* 0x000fe4000780004e */
[----:B------:R-:W-:Y:S02]  /*3220*/  ISETP.GT.AND P3, PT, R134, 0x47, PT ;  /* 0x000000478600780c */ /* 0x000fe40003f64270 */
[----:B------:R-:W-:Y:S02]  /*3230*/  FSEL R38, R38, -INF , P2 ;  /* 0xff80000026267808 */ /* 0x000fe40001000000 */
[----:B------:R-:W-:Y:S02]  /*3240*/  FMNMX3 R12, R12, R37, R77, !PT ;  /* 0x000000250c0c7276 */ /* 0x000fe4000780004d */
[----:B------:R-:W-:-:S02]  /*3250*/  ISETP.GT.AND P2, PT, R134, 0x48, PT ;  /* 0x000000488600780c */ /* 0x000fc40003f44270 */
[----:B------:R-:W-:Y:S02]  /*3260*/  ISETP.GT.AND P5, PT, R134, 0x49, PT ;  /* 0x000000498600780c */ /* 0x000fe40003fa4270 */
[----:B------:R-:W-:Y:S02]  /*3270*/  FSEL R73, R73, -INF , P3 ;  /* 0xff80000049497808 */ /* 0x000fe40001800000 */
[----:B------:R-:W-:Y:S02]  /*3280*/  FMNMX3 R12, R12, R38, R75, !PT ;  /* 0x000000260c0c7276 */ /* 0x000fe4000780004b */
[----:B------:R-:W-:Y:S02]  /*3290*/  ISETP.GT.AND P3, PT, R134, 0x4b, PT ;  /* 0x0000004b8600780c */ /* 0x000fe40003f64270 */
[----:B------:R-:W-:Y:S02]  /*32a0*/  FSEL R72, R2, -INF , P2 ;  /* 0xff80000002487808 */ /* 0x000fe40001000000 */
[----:B------:R-:W-:-:S02]  /*32b0*/  FSEL R71, R71, -INF , P5 ;  /* 0xff80000047477808 */ /* 0x000fc40002800000 */
[----:B------:R-:W-:Y:S02]  /*32c0*/  FMNMX3 R12, R12, R74, R73, !PT ;  /* 0x0000004a0c0c7276 */ /* 0x000fe40007800049 */
[C---:B------:R-:W-:Y:S02]  /*32d0*/  ISETP.GT.AND P2, PT, R134.reuse, 0x4c, PT ;  /* 0x0000004c8600780c */ /* 0x040fe40003f44270 */
[----:B------:R-:W-:Y:S02]  /*32e0*/  ISETP.GT.AND P5, PT, R134, 0x4d, PT ;  /* 0x0000004d8600780c */ /* 0x000fe40003fa4270 */
[----:B------:R-:W-:Y:S02]  /*32f0*/  FSEL R69, R15, -INF , P3 ;  /* 0xff8000000f457808 */ /* 0x000fe40001800000 */
[----:B------:R-:W-:Y:S02]  /*3300*/  FMNMX3 R12, R12, R72, R71, !PT ;  /* 0x000000480c0c7276 */ /* 0x000fe40007800047 */
[----:B------:R-:W-:-:S02]  /*3310*/  ISETP.GT.AND P4, PT, R134, 0x4e, PT ;  /* 0x0000004e8600780c */ /* 0x000fc40003f84270 */
[----:B------:R-:W-:Y:S02]  /*3320*/  ISETP.GT.AND P3, PT, R134, 0x4f, PT ;  /* 0x0000004f8600780c */ /* 0x000fe40003f64270 */
[----:B------:R-:W-:Y:S02]  /*3330*/  FSEL R68, R21, -INF , P2 ;  /* 0xff80000015447808 */ /* 0x000fe40001000000 */
[----:B------:R-:W-:Y:S02]  /*3340*/  FSEL R44, R24, -INF , P5 ;  /* 0xff800000182c7808 */ /* 0x000fe40002800000 */
[----:B------:R-:W-:Y:S02]  /*3350*/  FMNMX3 R15, R12, R70, R69, !PT ;  /* 0x000000460c0f7276 */ /* 0x000fe40007800045 */
[C---:B------:R-:W-:Y:S02]  /*3360*/  ISETP.GT.AND P2, PT, R134.reuse, 0x50, PT ;  /* 0x000000508600780c */ /* 0x040fe40003f44270 */
[----:B------:R-:W-:-:S02]  /*3370*/  ISETP.GT.AND P5, PT, R134, 0x51, PT ;  /* 0x000000518600780c */ /* 0x000fc40003fa4270 */
[----:B------:R-:W-:Y:S02]  /*3380*/  FSEL R43, R43, -INF , P4 ;  /* 0xff8000002b2b7808 */ /* 0x000fe40002000000 */
[----:B------:R-:W-:Y:S02]  /*3390*/  FSEL R2, R84, -INF , P3 ;  /* 0xff80000054027808 */ /* 0x000fe40001800000 */
[----:B------:R-:W-:Y:S02]  /*33a0*/  FMNMX3 R15, R15, R68, R44, !PT ;  /* 0x000000440f0f7276 */ /* 0x000fe4000780002c */
[C---:B------:R-:W-:Y:S02]  /*33b0*/  ISETP.GT.AND P4, PT, R134.reuse, 0x52, PT ;  /* 0x000000528600780c */ /* 0x040fe40003f84270 */
[----:B------:R-:W-:Y:S02]  /*33c0*/  ISETP.GT.AND P3, PT, R134, 0x53, PT ;  /* 0x000000538600780c */ /* 0x000fe40003f64270 */
[----:B------:R-:W-:-:S02]  /*33d0*/  FSEL R0, R85, -INF , P2 ;  /* 0xff80000055007808 */ /* 0x000fc40001000000 */
[----:B------:R-:W-:Y:S02]  /*33e0*/  FSEL R94, R86, -INF , P5 ;  /* 0xff800000565e7808 */ /* 0x000fe40002800000 */
[----:B------:R-:W-:Y:S02]  /*33f0*/  FMNMX3 R15, R15, R43, R2, !PT ;  /* 0x0000002b0f0f7276 */ /* 0x000fe40007800002 */
[C---:B------:R-:W-:Y:S02]  /*3400*/  ISETP.GT.AND P2, PT, R134.reuse, 0x54, PT ;  /* 0x000000548600780c */ /* 0x040fe40003f44270 */
[----:B------:R-:W-:Y:S02]  /*3410*/  ISETP.GT.AND P5, PT, R134, 0x55, PT ;  /* 0x000000558600780c */ /* 0x000fe40003fa4270 */
[----:B------:R-:W-:Y:S02]  /*3420*/  FSEL R92, R87, -INF , P4 ;  /* 0xff800000575c7808 */ /* 0x000fe40002000000 */
        /* <DEDUP_REMOVED lines=8> */
[C---:B------:R-:W-:Y:S02]  /*34b0*/  ISETP.GT.AND P5, PT, R134.reuse, 0x59, PT ;  /* 0x000000598600780c */ /* 0x040fe40003fa4270 */
[----:B------:R-:W-:Y:S02]  /*34c0*/  FSEL R47, R47, -INF , P4 ;  /* 0xff8000002f2f7808 */ /* 0x000fe40002000000 */
        /* <DEDUP_REMOVED lines=28> */
[----:B------:R-:W-:Y:S02]  /*3690*/  ISETP.GT.AND P5, PT, R134, 0x65, PT ;  /* 0x000000658600780c */ /* 0x000fe40003fa4270 */
        /* <DEDUP_REMOVED lines=64> */
[----:B------:R-:W-:Y:S02]  /*3aa0*/  FSEL R48, R156, -INF , P2 ;  /* 0xff8000009c307808 */ /* 0x000fe40001000000 */
[----:B------:R-:W-:Y:S02]  /*3ab0*/  FSEL R51, R130, -INF , P5 ;  /* 0xff80000082337808 */ /* 0x000fe40002800000 */
[----:B------:R-:W-:Y:S02]  /*3ac0*/  FMNMX3 R76, R54, R42, R45, !PT ;  /* 0x0000002a364c7276 */ /* 0x000fe4000780002d */
[----:B------:R-:W-:Y:S02]  /*3ad0*/  FSEL R54, R131, -INF , P3 ;  /* 0xff80000083367808 */ /* 0x000fe40001800000 */
[----:B------:R-:W-:-:S04]  /*3ae0*/  FMNMX3 R131, R76, R48, R51, !PT ;  /* 0x000000304c837276 */ /* 0x000fc80007800033 */
[----:B------:R-:W-:-:S05]  /*3af0*/  FMNMX3 R76, R131, -INF , R54, !PT ;  /* 0xff800000834c7876 */ /* 0x000fca0007800036 */
[--C-:B------:R-:W-:Y:S01]  /*3b00*/  FADD R130, R4, -R76.reuse ;  /* 0x8000004c04827221 */ /* 0x100fe20000000000 */
[--C-:B------:R-:W-:Y:S01]  /*3b10*/  FADD R129, R129, -R76.reuse ;  /* 0x8000004c81817221 */ /* 0x100fe20000000000 */
[--C-:B------:R-:W-:Y:S01]  /*3b20*/  FADD R126, R126, -R76.reuse ;  /* 0x8000004c7e7e7221 */ /* 0x100fe20000000000 */
[--C-:B------:R-:W-:Y:S01]  /*3b30*/  FADD R125, R125, -R76.reuse ;  /* 0x8000004c7d7d7221 */ /* 0x100fe20000000000 */
[----:B------:R-:W-:Y:S01]  /*3b40*/  FMUL R130, R130, 1.4426950216293334961 ;  /* 0x3fb8aa3b82827820 */ /* 0x000fe20000400000 */
[----:B------:R-:W-:Y:S01]  /*3b50*/  FMUL R131, R129, 1.4426950216293334961 ;  /* 0x3fb8aa3b81837820 */ /* 0x000fe20000400000 */
[--C-:B------:R-:W-:Y:S01]  /*3b60*/  FADD R129, R5, -R76.reuse ;  /* 0x8000004c05817221 */ /* 0x100fe20000000000 */
[--C-:B------:R-:W-:Y:S01]  /*3b70*/  FADD R123, R123, -R76.reuse ;  /* 0x8000004c7b7b7221 */ /* 0x100fe20000000000 */
[----:B------:R0:W-:Y:S01]  /*3b80*/  MUFU.EX2 R148, R130 ;  /* 0x0000008200947308 */ /* 0x0001e20000000800 */
[--C-:B------:R-:W-:Y:S01]  /*3b90*/  FADD R122, R122, -R76.reuse ;  /* 0x8000004c7a7a7221 */ /* 0x100fe20000000000 */
[----:B------:R-:W-:Y:S01]  /*3ba0*/  FMUL R129, R129, 1.4426950216293334961 ;  /* 0x3fb8aa3b81817820 */ /* 0x000fe20000400000 */
[--C-:B------:R-:W-:Y:S01]  /*3bb0*/  FADD R119, R119, -R76.reuse ;  /* 0x8000004c77777221 */ /* 0x100fe20000000000 */
[--C-:B------:R-:W-:Y:S01]  /*3bc0*/  FADD R118, R118, -R76.reuse ;  /* 0x8000004c76767221 */ /* 0x100fe20000000000 */
[--C-:B------:R-:W-:Y:S01]  /*3bd0*/  FADD R115, R115, -R76.reuse ;  /* 0x8000004c73737221 */ /* 0x100fe20000000000 */
[--C-:B------:R-:W-:Y:S01]  /*3be0*/  FADD R114, R114, -R76.reuse ;  /* 0x8000004c72727221 */ /* 0x100fe20000000000 */
[--C-:B------:R-:W-:Y:S01]  /*3bf0*/  FADD R111, R111, -R76.reuse ;  /* 0x8000004c6f6f7221 */ /* 0x100fe20000000000 */
[----:B------:R1:W-:Y:S01]  /*3c00*/  MUFU.EX2 R147, R129 ;  /* 0x0000008100937308 */ /* 0x0003e20000000800 */
[----:B0-----:R-:W-:Y:S01]  /*3c10*/  FMUL R130, R126, 1.4426950216293334961 ;  /* 0x3fb8aa3b7e827820 */ /* 0x001fe20000400000 */
[--C-:B------:R-:W-:Y:S01]  /*3c20*/  FADD R126, R7, -R76.reuse ;  /* 0x8000004c077e7221 */ /* 0x100fe20000000000 */
[--C-:B------:R-:W-:Y:S01]  /*3c30*/  FADD R127, R127, -R76.reuse ;  /* 0x8000004c7f7f7221 */ /* 0x100fe20000000000 */
[--C-:B------:R-:W-:Y:S01]  /*3c40*/  FADD R107, R107, -R76.reuse ;  /* 0x8000004c6b6b7221 */ /* 0x100fe20000000000 */
[--C-:B------:R-:W-:Y:S01]  /*3c50*/  FADD R124, R124, -R76.reuse ;  /* 0x8000004c7c7c7221 */ /* 0x100fe20000000000 */
[----:B------:R-:W-:Y:S01]  /*3c60*/  FMUL R126, R126, 1.4426950216293334961 ;  /* 0x3fb8aa3b7e7e7820 */ /* 0x000fe20000400000 */
[----:B------:R-:W-:Y:S01]  /*3c70*/  FMUL R133, R127, 1.4426950216293334961 ;  /* 0x3fb8aa3b7f857820 */ /* 0x000fe20000400000 */
[----:B------:R-:W-:Y:S01]  /*3c80*/  MUFU.EX2 R5, R131 ;  /* 0x0000008300057308 */ /* 0x000fe20000000800 */
[----:B-1----:R-:W-:Y:S01]  /*3c90*/  FMUL R129, R125, 1.4426950216293334961 ;  /* 0x3fb8aa3b7d817820 */ /* 0x002fe20000400000 */
[--C-:B------:R-:W-:Y:S01]  /*3ca0*/  FADD R125, R8, -R76.reuse ;  /* 0x8000004c087d7221 */ /* 0x100fe20000000000 */
[--C-:B------:R-:W-:Y:S01]  /*3cb0*/  FADD R127, R6, -R76.reuse ;  /* 0x8000004c067f7221 */ /* 0x100fe20000000000 */
[--C-:B------:R-:W-:Y:S01]  /*3cc0*/  FADD R112, R112, -R76.reuse ;  /* 0x8000004c70707221 */ /* 0x100fe20000000000 */
[--C-:B------:R-:W-:Y:S01]  /*3cd0*/  FADD R108, R108, -R76.reuse ;  /* 0x8000004c6c6c7221 */ /* 0x100fe20000000000 */
[----:B------:R-:W-:Y:S01]  /*3ce0*/  FMUL R125, R125, 1.4426950216293334961 ;  /* 0x3fb8aa3b7d7d7820 */ /* 0x000fe20000400000 */
[----:B------:R-:W-:Y:S01]  /*3cf0*/  FMUL R127, R127, 1.4426950216293334961 ;  /* 0x3fb8aa3b7f7f7820 */ /* 0x000fe20000400000 */
[----:B------:R0:W-:Y:S01]  /*3d00*/  MUFU.EX2 R145, R126 ;  /* 0x0000007e00917308 */ /* 0x0001e20000000800 */
[----:B------:R-:W-:Y:S01]  /*3d10*/  FMUL R112, R112, 1.4426950216293334961 ;  /* 0x3fb8aa3b70707820 */ /* 0x000fe20000400000 */
[--C-:B------:R-:W-:Y:S01]  /*3d20*/  FADD R103, R103, -R76.reuse ;  /* 0x8000004c67677221 */ /* 0x100fe20000000000 */
        /* <DEDUP_REMOVED lines=9> */
[----:B------:R-:W-:Y:S01]  /*3dc0*/  FMUL R110, R110, 1.4426950216293334961 ;  /* 0x3fb8aa3b6e6e7820 */ /* 0x000fe20000400000 */
[--C-:B------:R-:W-:Y:S01]  /*3dd0*/  FADD R109, R109, -R76.reuse ;  /* 0x8000004c6d6d7221 */ /* 0x100fe20000000000 */
[----:B------:R-:W-:Y:S01]  /*3de0*/  FMUL R123, R123, 1.4426950216293334961 ;  /* 0x3fb8aa3b7b7b7820 */ /* 0x000fe20000400000 */
[----:B------:R-:W-:Y:S01]  /*3df0*/  FMUL R116, R116, 1.4426950216293334961 ;  /* 0x3fb8aa3b74747820 */ /* 0x000fe20000400000 */
[----:B------:R-:W-:Y:S01]  /*3e00*/  MUFU.EX2 R7, R130 ;  /* 0x0000008200077308 */ /* 0x000fe20000000800 */
[----:B-1----:R-:W-:Y:S01]  /*3e10*/  FMUL R125, R122, 1.4426950216293334961 ;  /* 0x3fb8aa3b7a7d7820 */ /* 0x002fe20000400000 */
[--C-:B------:R-:W-:Y:S01]  /*3e20*/  FADD R122, R11, -R76.reuse ;  /* 0x8000004c0b7a7221 */ /* 0x100fe20000000000 */
[--C-:B------:R-:W-:Y:S01]  /*3e30*/  FADD R113, R113, -R76.reuse ;  /* 0x8000004c71717221 */ /* 0x100fe20000000000 */
[----:B------:R-:W-:Y:S01]  /*3e40*/  FMUL R109, R109, 1.4426950216293334961 ;  /* 0x3fb8aa3b6d6d7820 */ /* 0x000fe20000400000 */
[--C-:B------:R-:W-:Y:S01]  /*3e50*/  FADD R96, R96, -R76.reuse ;  /* 0x8000004c60607221 */ /* 0x100fe20000000000 */
[----:B------:R-:W-:Y:S01]  /*3e60*/  FMUL R122, R122, 1.4426950216293334961 ;  /* 0x3fb8aa3b7a7a7820 */ /* 0x000fe20000400000 */
[--C-:B------:R-:W-:Y:S01]  /*3e70*/  FADD R41, R41, -R76.reuse ;  /* 0x8000004c29297221 */ /* 0x100fe20000000000 */
[----:B------:R0:W-:Y:S01]  /*3e80*/  MUFU.EX2 R142, R123 ;  /* 0x0000007b008e7308 */ /* 0x0001e20000000800 */
[--C-:B------:R-:W-:Y:S01]  /*3e90*/  FADD R40, R40, -R76.reuse ;  /* 0x8000004c28287221 */ /* 0x100fe20000000000 */
[--C-:B------:R-:W-:Y:S01]  /*3ea0*/  FADD R97, R97, -R76.reuse ;  /* 0x8000004c61617221 */ /* 0x100fe20000000000 */
[--C-:B------:R-:W-:Y:S01]  /*3eb0*/  FADD R98, R98, -R76.reuse ;  /* 0x8000004c62627221 */ /* 0x100fe20000000000 */
[--C-:B------:R-:W-:Y:S01]  /*3ec0*/  FADD R120, R120, -R76.reuse ;  /* 0x8000004c78787221 */ /* 0x100fe20000000000 */
[--C-:B------:R-:W-:Y:S01]  /*3ed0*/  FADD R106, R106, -R76.reuse ;  /* 0x8000004c6a6a7221 */ /* 0x100fe20000000000 */
[----:B------:R-:W-:Y:S01]  /*3ee0*/  FMUL R97, R97, 1.4426950216293334961 ;  /* 0x3fb8aa3b61617820 */ /* 0x000fe20000400000 */
[----:B------:R-:W-:Y:S01]  /*3ef0*/  FMUL R98, R98, 1.4426950216293334961 ;  /* 0x3fb8aa3b62627820 */ /* 0x000fe20000400000 */
[----:B------:R1:W-:Y:S01]  /*3f00*/  MUFU.EX2 R141, R122 ;  /* 0x0000007a008d7308 */ /* 0x0003e20000000800 */
[----:B0-----:R-:W-:Y:S01]  /*3f10*/  FMUL R123, R119, 1.4426950216293334961 ;  /* 0x3fb8aa3b777b7820 */ /* 0x001fe20000400000 */
[--C-:B------:R-:W-:Y:S01]  /*3f20*/  FADD R119, R13, -R76.reuse ;  /* 0x8000004c0d777221 */ /* 0x100fe20000000000 */
[--C-:B------:R-:W-:Y:S01]  /*3f30*/  FADD R81, R81, -R76.reuse ;  /* 0x8000004c51517221 */ /* 0x100fe20000000000 */
[----:B------:R-:W-:Y:S01]  /*3f40*/  FMUL R120, R120, 1.4426950216293334961 ;  /* 0x3fb8aa3b78787820 */ /* 0x000fe20000400000 */
[----:B------:R-:W-:Y:S01]  /*3f50*/  FMUL R106, R106, 1.4426950216293334961 ;  /* 0x3fb8aa3b6a6a7820 */ /* 0x000fe20000400000 */
[----:B------:R-:W-:Y:S01]  /*3f60*/  FMUL R119, R119, 1.4426950216293334961 ;  /* 0x3fb8aa3b77777820 */ /* 0x000fe20000400000 */
[--C-:B------:R-:W-:Y:S01]  /*3f70*/  FADD R157, R157, -R76.reuse ;  /* 0x8000004c9d9d7221 */ /* 0x100fe20000000000 */
[----:B------:R-:W-:Y:S01]  /*3f80*/  MUFU.EX2 R10, R126 ;  /* 0x0000007e000a7308 */ /* 0x000fe20000000800 */
[----:B-1----:R-:W-:Y:S01]  /*3f90*/  FMUL R122, R118, 1.4426950216293334961 ;  /* 0x3fb8aa3b767a7820 */ /* 0x002fe20000400000 */
[--C-:B------:R-:W-:Y:S01]  /*3fa0*/  FADD R118, R14, -R76.reuse ;  /* 0x8000004c0e767221 */ /* 0x100fe20000000000 */
[----:B------:R-:W-:Y:S01]  /*3fb0*/  FMUL R157, R157, 1.4426950216293334961 ;  /* 0x3fb8aa3b9d9d7820 */ /* 0x000fe20000400000 */
[--C-:B------:R-:W-:Y:S01]  /*3fc0*/  FADD R121, R121, -R76.reuse ;  /* 0x8000004c79797221 */ /* 0x100fe20000000000 */
[--C-:B------:R-:W-:Y:S01]  /*3fd0*/  FADD R105, R105, -R76.reuse ;  /* 0x8000004c69697221 */ /* 0x100fe20000000000 */
[----:B------:R-:W-:Y:S01]  /*3fe0*/  FMUL R118, R118, 1.4426950216293334961 ;  /* 0x3fb8aa3b76767820 */ /* 0x000fe20000400000 */
[--C-:B------:R-:W-:Y:S01]  /*3ff0*/  FADD R78, R78, -R76.reuse ;  /* 0x8000004c4e4e7221 */ /* 0x100fe20000000000 */
[----:B------:R0:W-:Y:S01]  /*4000*/  MUFU.EX2 R138, R119 ;  /* 0x00000077008a7308 */ /* 0x0001e20000000800 */
[----:B------:R-:W-:Y:S01]  /*4010*/  FMUL R121, R121, 1.4426950216293334961 ;  /* 0x3fb8aa3b79797820 */ /* 0x000fe20000400000 */
[----:B------:R-:W-:Y:S01]  /*4020*/  FMUL R105, R105, 1.4426950216293334961 ;  /* 0x3fb8aa3b69697820 */ /* 0x000fe20000400000 */
[----:B------:R-:W-:Y:S01]  /*4030*/  FMUL R78, R78, 1.4426950216293334961 ;  /* 0x3fb8aa3b4e4e7820 */ /* 0x000fe20000400000 */
[--C-:B------:R-:W-:Y:S01]  /*4040*/  FADD R77, R77, -R76.reuse ;  /* 0x8000004c4d4d7221 */ /* 0x100fe20000000000 */
[--C-:B------:R-:W-:Y:S01]  /*4050*/  FADD R75, R75, -R76.reuse ;  /* 0x8000004c4b4b7221 */ /* 0x100fe20000000000 */
[--C-:B------:R-:W-:Y:S01]  /*4060*/  FADD R102, R102, -R76.reuse ;  /* 0x8000004c66667221 */ /* 0x100fe20000000000 */
[--C-:B------:R-:W-:Y:S01]  /*4070*/  FADD R117, R117, -R76.reuse ;  /* 0x8000004c75757221 */ /* 0x100fe20000000000 */
[----:B------:R1:W-:Y:S01]  /*4080*/  MUFU.EX2 R137, R118 ;  /* 0x0000007600897308 */ /* 0x0003e20000000800 */
[----:B0-----:R-:W-:Y:S01]  /*4090*/  FMUL R119, R115, 1.4426950216293334961 ;  /* 0x3fb8aa3b73777820 */ /* 0x001fe20000400000 */
[--C-:B------:R-:W-:Y:S01]  /*40a0*/  FADD R115, R16, -R76.reuse ;  /* 0x8000004c10737221 */ /* 0x100fe20000000000 */
[----:B------:R-:W-:Y:S01]  /*40b0*/  FMUL R102, R102, 1.4426950216293334961 ;  /* 0x3fb8aa3b66667820 */ /* 0x000fe20000400000 */
[--C-:B------:R-:W-:Y:S01]  /*40c0*/  FADD R101, R101, -R76.reuse ;  /* 0x8000004c65657221 */ /* 0x100fe20000000000 */
[--C-:B------:R-:W-:Y:S01]  /*40d0*/  FADD R74, R74, -R76.reuse ;  /* 0x8000004c4a4a7221 */ /* 0x100fe20000000000 */
[----:B------:R-:W-:Y:S01]  /*40e0*/  FMUL R115, R115, 1.4426950216293334961 ;  /* 0x3fb8aa3b73737820 */ /* 0x000fe20000400000 */
[----:B------:R-:W-:Y:S01]  /*40f0*/  FMUL R117, R117, 1.4426950216293334961 ;  /* 0x3fb8aa3b75757820 */ /* 0x000fe20000400000 */
[----:B------:R0:W-:Y:S01]  /*4100*/  MUFU.EX2 R146, R127 ;  /* 0x0000007f00927308 */ /* 0x0001e20000000800 */
[----:B-1----:R-:W-:Y:S01]  /*4110*/  FMUL R118, R114, 1.4426950216293334961 ;  /* 0x3fb8aa3b72767820 */ /* 0x002fe20000400000 */
[--C-:B------:R-:W-:Y:S01]  /*4120*/  FADD R114, R17, -R76.reuse ;  /* 0x8000004c11727221 */ /* 0x100fe20000000000 */
[--C-:B------:R-:W-:Y:S01]  /*4130*/  FADD R73, R73, -R76.reuse ;  /* 0x8000004c49497221 */ /* 0x100fe20000000000 */
[----:B------:R-:W-:Y:S01]  /*4140*/  FMUL R101, R101, 1.4426950216293334961 ;  /* 0x3fb8aa3b65657820 */ /* 0x000fe20000400000 */
[----:B------:R-:W-:Y:S01]  /*4150*/  FMUL R74, R74, 1.4426950216293334961 ;  /* 0x3fb8aa3b4a4a7820 */ /* 0x000fe20000400000 */
[----:B------:R-:W-:Y:S01]  /*4160*/  FMUL R114, R114, 1.4426950216293334961 ;  /* 0x3fb8aa3b72727820 */ /* 0x000fe20000400000 */
        /* <DEDUP_REMOVED lines=8> */
[--C-:B------:R-:W-:Y:S01]  /*41f0*/  FADD R44, R44, -R76.reuse ;  /* 0x8000004c2c2c7221 */ /* 0x100fe20000000000 */
[----:B------:R0:W-:Y:S01]  /*4200*/  MUFU.EX2 R130, R114 ;  /* 0x0000007200827308 */ /* 0x0001e20000000800 */
[----:B-1----:R-:W-:Y:S01]  /*4210*/  FMUL R115, R111, 1.4426950216293334961 ;  /* 0x3fb8aa3b6f737820 */ /* 0x002fe20000400000 */
[--C-:B------:R-:W-:Y:S01]  /*4220*/  FADD R111, R19, -R76.reuse ;  /* 0x8000004c136f7221 */ /* 0x100fe20000000000 */
[----:B------:R-:W-:Y:S01]  /*4230*/  FMUL R70, R70, 1.4426950216293334961 ;  /* 0x3fb8aa3b46467820 */ /* 0x000fe20000400000 */
[----:B------:R-:W-:Y:S01]  /*4240*/  FMUL R69, R69, 1.4426950216293334961 ;  /* 0x3fb8aa3b45457820 */ /* 0x000fe20000400000 */
[--C-:B------:R-:W-:Y:S01]  /*4250*/  FADD R2, R2, -R76.reuse ;  /* 0x8000004c02027221 */ /* 0x100fe20000000000 */
[--C-:B------:R-:W-:Y:S01]  /*4260*/  FADD R0, R0, -R76.reuse ;  /* 0x8000004c00007221 */ /* 0x100fe20000000000 */
[--C-:B------:R-:W-:Y:S01]  /*4270*/  FADD R68, R68, -R76.reuse ;  /* 0x8000004c44447221 */ /* 0x100fe20000000000 */
[----:B------:R-:W-:Y:S01]  /*4280*/  MUFU.EX2 R9, R127 ;  /* 0x0000007f00097308 */ /* 0x000fe20000000800 */
[----:B0-----:R-:W-:Y:S01]  /*4290*/  FMUL R114, R111, 1.4426950216293334961 ;  /* 0x3fb8aa3b6f727820 */ /* 0x001fe20000400000 */
[----:B------:R-:W-:Y:S01]  /*42a0*/  FADD R111, R20, -R76 ;  /* 0x8000004c146f7221 */ /* 0x000fe20000000000 */
[----:B------:R-:W-:Y:S01]  /*42b0*/  FMUL R149, R0, 1.4426950216293334961 ;  /* 0x3fb8aa3b00957820 */ /* 0x000fe20000400000 */
[----:B------:R-:W-:Y:S01]  /*42c0*/  FMUL R68, R68, 1.4426950216293334961 ;  /* 0x3fb8aa3b44447820 */ /* 0x000fe20000400000 */
[----:B------:R-:W-:Y:S01]  /*42d0*/  PRMT R0, RZ, 0x7610, R0 ;  /* 0x00007610ff007816 */ /* 0x000fe20000000000 */
[----:B------:R-:W-:-:S02]  /*42e0*/  FMUL R111, R111, 1.4426950216293334961 ;  /* 0x3fb8aa3b6f6f7820 */ /* 0x000fc40000400000 */
[----:B------:R-:W-:Y:S08]  /*42f0*/  MUFU.EX2 R14, R122 ;  /* 0x0000007a000e7308 */ /* 0x000ff00000000800 */
[----:B------:R0:W-:Y:S08]  /*4300*/  MUFU.EX2 R126, R111 ;  /* 0x0000006f007e7308 */ /* 0x0001f00000000800 */
[----:B------:R1:W-:Y:S01]  /*4310*/  MUFU.EX2 R127, R112 ;  /* 0x00000070007f7308 */ /* 0x0003e20000000800 */
[----:B0-----:R-:W-:Y:S01]  /*4320*/  FMUL R111, R107, 1.4426950216293334961 ;  /* 0x3fb8aa3b6b6f7820 */ /* 0x001fe20000400000 */
[----:B------:R-:W-:-:S04]  /*4330*/  FADD R107, R23, -R76 ;  /* 0x8000004c176b7221 */ /* 0x000fc80000000000 */
[----:B------:R-:W-:Y:S02]  /*4340*/  FMUL R107, R107, 1.4426950216293334961 ;  /* 0x3fb8aa3b6b6b7820 */ /* 0x000fe40000400000 */
[----:B------:R-:W-:Y:S01]  /*4350*/  MUFU.EX2 R13, R123 ;  /* 0x0000007b000d7308 */ /* 0x000fe20000000800 */
[----:B-1----:R-:W-:Y:S01]  /*4360*/  FMUL R112, R108, 1.4426950216293334961 ;  /* 0x3fb8aa3b6c707820 */ /* 0x002fe20000400000 */
[----:B------:R-:W-:-:S04]  /*4370*/  FADD R108, R22, -R76 ;  /* 0x8000004c166c7221 */ /* 0x000fc80000000000 */
[----:B------:R-:W-:Y:S02]  /*4380*/  FMUL R108, R108, 1.4426950216293334961 ;  /* 0x3fb8aa3b6c6c7820 */ /* 0x000fe40000400000 */
[----:B------:R0:W-:Y:S08]  /*4390*/  MUFU.EX2 R122, R107 ;  /* 0x0000006b007a7308 */ /* 0x0001f00000000800 */
[----:B------:R-:W-:Y:S01]  /*43a0*/  MUFU.EX2 R17, R118 ;  /* 0x0000007600117308 */ /* 0x000fe20000000800 */
[----:B0-----:R-:W-:Y:S01]  /*43b0*/  FMUL R107, R103, 1.4426950216293334961 ;  /* 0x3fb8aa3b676b7820 */ /* 0x001fe20000400000 */
[----:B------:R-:W-:-:S04]  /*43c0*/  FADD R103, R26, -R76 ;  /* 0x8000004c1a677221 */ /* 0x000fc80000000000 */
[----:B------:R-:W-:Y:S02]  /*43d0*/  FMUL R103, R103, 1.4426950216293334961 ;  /* 0x3fb8aa3b67677820 */ /* 0x000fe40000400000 */
        /* <DEDUP_REMOVED lines=17> */
[----:B------:R-:W-:-:S06]  /*44f0*/  FADD R95, R32, -R76 ;  /* 0x8000004c205f7221 */ /* 0x000fcc0000000000 */
[----:B------:R0:W-:Y:S08]  /*4500*/  MUFU.EX2 R124, R110 ;  /* 0x0000006e007c7308 */ /* 0x0001f00000000800 */
[----:B------:R1:W-:Y:S01]  /*4510*/  MUFU.EX2 R136, R116 ;  /* 0x0000007400887308 */ /* 0x0003e20000000800 */
[----:B0-----:R-:W-:Y:S01]  /*4520*/  FMUL R110, R95, 1.4426950216293334961 ;  /* 0x3fb8aa3b5f6e7820 */ /* 0x001fe20000400000 */
[----:B------:R-:W-:-:S02]  /*4530*/  FADD R95, R82, -R76 ;  /* 0x8000004c525f7221 */ /* 0x000fc40000000000 */
[----:B------:R-:W0:Y:S04]  /*4540*/  LDC R82, c[0x0][0x3d8] ;  /* 0x0000f600ff527b82 */ /* 0x000e280000000800 */
[----:B------:R-:W-:Y:S01]  /*4550*/  MUFU.EX2 R19, R115 ;  /* 0x0000007300137308 */ /* 0x000fe20000000800 */
[----:B-1----:R-:W-:Y:S01]  /*4560*/  FMUL R116, R113, 1.4426950216293334961 ;  /* 0x3fb8aa3b71747820 */ /* 0x002fe20000400000 */
[----:B------:R-:W-:-:S04]  /*4570*/  FADD R113, R18, -R76 ;  /* 0x8000004c12717221 */ /* 0x000fc80000000000 */
[----:B------:R-:W-:Y:S02]  /*4580*/  FMUL R113, R113, 1.4426950216293334961 ;  /* 0x3fb8aa3b71717820 */ /* 0x000fe40000400000 */
[----:B------:R-:W-:Y:S08]  /*4590*/  MUFU.EX2 R11, R125 ;  /* 0x0000007d000b7308 */ /* 0x000ff00000000800 */
[----:B------:R1:W-:Y:S08]  /*45a0*/  MUFU.EX2 R115, R100 ;  /* 0x0000006400737308 */ /* 0x0003f00000000800 */
[----:B------:R3:W-:Y:S01]  /*45b0*/  MUFU.EX2 R125, R109 ;  /* 0x0000006d007d7308 */ /* 0x0007e20000000800 */
[----:B-1----:R-:W-:Y:S01]  /*45c0*/  FMUL R100, R96, 1.4426950216293334961 ;  /* 0x3fb8aa3b60647820 */ /* 0x002fe20000400000 */
[----:B------:R-:W-:-:S04]  /*45d0*/  FADD R96, R31, -R76 ;  /* 0x8000004c1f607221 */ /* 0x000fc80000000000 */
[----:B------:R-:W-:Y:S02]  /*45e0*/  FMUL R96, R96, 1.4426950216293334961 ;  /* 0x3fb8aa3b60607820 */ /* 0x000fe40000400000 */
[----:B------:R1:W-:Y:S01]  /*45f0*/  MUFU.EX2 R25, R108 ;  /* 0x0000006c00197308 */ /* 0x0003e20000000800 */
[----:B---3--:R-:W-:-:S07]  /*4600*/  FMUL R109, R40, 1.4426950216293334961 ;  /* 0x3fb8aa3b286d7820 */ /* 0x008fce0000400000 */
[----:B------:R-:W-:Y:S01]  /*4610*/  MUFU.EX2 R8, R129 ;  /* 0x0000008100087308 */ /* 0x000fe20000000800 */
[----:B-1----:R-:W-:Y:S02]  /*4620*/  FMUL R108, R41, 1.4426950216293334961 ;  /* 0x3fb8aa3b296c7820 */ /* 0x002fe40000400000 */
[----:B------:R-:W1:Y:S05]  /*4630*/  LDC.64 R40, c[0x0][0x390] ;  /* 0x0000e400ff287b82 */ /* 0x000e6a0000000a00 */
[----:B------:R-:W-:Y:S08]  /*4640*/  MUFU.EX2 R129, R113 ;  /* 0x0000007100817308 */ /* 0x000ff00000000800 */
[----:B------:R-:W-:Y:S08]  /*4650*/  MUFU.EX2 R23, R111 ;  /* 0x0000006f00177308 */ /* 0x000ff00000000800 */
[----:B------:R3:W-:Y:S08]  /*4660*/  MUFU.EX2 R113, R97 ;  /* 0x0000006100717308 */ /* 0x0007f00000000800 */
[----:B------:R4:W-:Y:S01]  /*4670*/  MUFU.EX2 R111, R96 ;  /* 0x00000060006f7308 */ /* 0x0009e20000000800 */
[----:B---3--:R-:W-:Y:S01]  /*4680*/  FMUL R97, R95, 1.4426950216293334961 ;  /* 0x3fb8aa3b5f617820 */ /* 0x008fe20000400000 */
[----:B------:R-:W-:-:S06]  /*4690*/  LOP3.LUT R95, R132, 0x7f, RZ, 0xc0, !PT ;  /* 0x0000007f845f7812 */ /* 0x000fcc00078ec0ff */
[----:B------:R-:W-:Y:S01]  /*46a0*/  MUFU.EX2 R22, R112 ;  /* 0x0000007000167308 */ /* 0x000fe20000000800 */
[----:B----4-:R-:W-:-:S07]  /*46b0*/  FADD R96, R34, -R76 ;  /* 0x8000004c22607221 */ /* 0x010fce0000000000 */
[----:B------:R3:W-:Y:S08]  /*46c0*/  MUFU.EX2 R112, R98 ;  /* 0x0000006200707308 */ /* 0x0007f00000000800 */
[----:B------:R4:W-:Y:S01]  /*46d0*/  MUFU.EX2 R26, R107 ;  /* 0x0000006b001a7308 */ /* 0x0009e20000000800 */
[----:B---3--:R-:W-:-:S07]  /*46e0*/  SHF.R.U32.HI R98, RZ, 0x7, R132 ;  /* 0x00000007ff627819 */ /* 0x008fce0000011684 */
[----:B------:R3:W-:Y:S01]  /*46f0*/  MUFU.EX2 R34, R97 ;  /* 0x0000006100227308 */ /* 0x0007e20000000800 */
[----:B----4-:R-:W-:Y:S01]  /*4700*/  FMUL R107, R96, 1.4426950216293334961 ;  /* 0x3fb8aa3b606b7820 */ /* 0x010fe20000400000 */
[----:B------:R-:W-:Y:S01]  /*4710*/  IMAD R96, R95, UR23, RZ ;  /* 0x000000175f607c24 */ /* 0x000fe2000f8e02ff */
[----:B------:R-:W-:Y:S01]  /*4720*/  SGXT.U32 R95, R98, 0x1 ;  /* 0x00000001625f781a */ /* 0x000fe20000000000 */
[----:B------:R-:W-:Y:S02]  /*4730*/  FMUL R98, R81, 1.4426950216293334961 ;  /* 0x3fb8aa3b51627820 */ /* 0x000fe40000400000 */
[C---:B------:R-:W-:Y:S02]  /*4740*/  IMAD.SHL.U32 R81, R96.reuse, 0x2, RZ ;  /* 0x0000000260517824 */ /* 0x040fe400078e00ff */
[----:B0-----:R-:W-:Y:S02]  /*4750*/  IMAD R95, R95, R82, RZ ;  /* 0x000000525f5f7224 */ /* 0x001fe400078e02ff */
[----:B---3--:R-:W-:Y:S01]  /*4760*/  FADD R97, R35, -R76 ;  /* 0x8000004c23617221 */ /* 0x008fe20000000000 */
[----:B------:R-:W-:Y:S01]  /*4770*/  MUFU.EX2 R140, R120 ;  /* 0x00000078008c7308 */ /* 0x000fe20000000800 */
[----:B------:R-:W-:Y:S01]  /*4780*/  IMAD.HI R96, R96, 0x2, RZ ;  /* 0x0000000260607827 */ /* 0x000fe200078e02ff */
[----:B-1----:R-:W-:-:S03]  /*4790*/  IADD3 R81, P2, P3, R81, UR13, R40 ;  /* 0x0000000d51517c10 */ /* 0x002fc6000fb5e028 */
[----:B------:R-:W-:Y:S01]  /*47a0*/  FADD R40, R80, -R76 ;  /* 0x8000004c50287221 */ /* 0x000fe20000000000 */
[----:B------:R-:W-:Y:S02]  /*47b0*/  IADD3.X R80, PT, PT, R96, UR25, R41, P2, P3 ;  /* 0x0000001960507c10 */ /* 0x000fe400097e6429 */
[----:B------:R0:W-:Y:S01]  /*47c0*/  MUFU.EX2 R120, R106 ;  /* 0x0000006a00787308 */ /* 0x0001e20000000800 */
[----:B------:R-:W-:-:S04]  /*47d0*/  LEA R210, P2, R95, R81, 0x1 ;  /* 0x000000515fd27211 */ /* 0x000fc800078408ff */
[----:B------:R-:W-:-:S03]  /*47e0*/  LEA.HI.X.SX32 R211, R95, R80, 0x1, P2 ;  /* 0x000000505fd37211 */ /* 0x000fc600010f0eff */
[----:B------:R1:W-:Y:S01]  /*47f0*/  MUFU.EX2 R28, R104 ;  /* 0x00000068001c7308 */ /* 0x0003e20000000800 */
[----:B0-----:R-:W-:Y:S01]  /*4800*/  FMUL R106, R97, 1.4426950216293334961 ;  /* 0x3fb8aa3b616a7820 */ /* 0x001fe20000400000 */
[C---:B------:R-:W-:Y:S01]  /*4810*/  LEA R97, R82.reuse, R95, 0x1 ;  /* 0x0000005f52617211 */ /* 0x040fe200078e08ff */
[----:B------:R0:W-:Y:S03]  /*4820*/  STL.64 [R1+0xb8], R210 ;  /* 0x0000b8d201007387 */ /* 0x0001e60000100a00 */
[-C--:B------:R-:W-:Y:S01]  /*4830*/  LEA R202, P3, R97, R81.reuse, 0x1 ;  /* 0x0000005161ca7211 */ /* 0x080fe200078608ff */
[----:B------:R-:W-:Y:S01]  /*4840*/  IMAD R41, R82, 0x2, R97 ;  /* 0x0000000252297824 */ /* 0x000fe200078e0261 */
[----:B------:R-:W3:Y:S01]  /*4850*/  MUFU.EX2 R4, R157 ;  /* 0x0000009d00047308 */ /* 0x000ee20000000800 */
[----:B-1----:R-:W-:Y:S01]  /*4860*/  FMUL R104, R40, 1.4426950216293334961 ;  /* 0x3fb8aa3b28687820 */ /* 0x002fe20000400000 */
[----:B------:R-:W-:Y:S01]  /*4870*/  FADD R40, R79, -R76 ;  /* 0x8000004c4f287221 */ /* 0x000fe20000000000 */
[----:B------:R-:W-:Y:S01]  /*4880*/  IMAD R79, R82, 0x2, R41 ;  /* 0x00000002524f7824 */ /* 0x000fe200078e0229 */
[----:B------:R-:W-:-:S02]  /*4890*/  LEA R194, P2, R41, R81, 0x1 ;  /* 0x0000005129c27211 */ /* 0x000fc400078408ff */
[-C--:B------:R-:W-:Y:S02]  /*48a0*/  LEA.HI.X.SX32 R203, R97, R80.reuse, 0x1, P3 ;  /* 0x0000005061cb7211 */ /* 0x080fe400018f0eff */
[C---:B------:R-:W-:Y:S01]  /*48b0*/  LEA R95, R82.reuse, R79, 0x1 ;  /* 0x0000004f525f7211 */ /* 0x040fe200078e08ff */
[----:B------:R-:W1:Y:S01]  /*48c0*/  MUFU.EX2 R6, R133 ;  /* 0x0000008500067308 */ /* 0x000e620000000800 */
[-C--:B------:R-:W-:Y:S01]  /*48d0*/  LEA R186, P3, R79, R81.reuse, 0x1 ;  /* 0x000000514fba7211 */ /* 0x080fe200078608ff */
[----:B------:R0:W-:Y:S01]  /*48e0*/  STL.64 [R1+0xb0], R202 ;  /* 0x0000b0ca01007387 */ /* 0x0001e20000100a00 */
[-C--:B------:R-:W-:Y:S01]  /*48f0*/  LEA.HI.X.SX32 R195, R41, R80.reuse, 0x1, P2 ;  /* 0x0000005029c37211 */ /* 0x080fe200010f0eff */
[C---:B------:R-:W-:Y:S01]  /*4900*/  IMAD R41, R82.reuse, 0x2, R95 ;  /* 0x0000000252297824 */ /* 0x040fe200078e025f */
[----:B------:R-:W-:Y:S02]  /*4910*/  LEA.HI.X.SX32 R187, R79, R80, 0x1, P3 ;  /* 0x000000504fbb7211 */ /* 0x000fe400018f0eff */
[----:B------:R-:W-:Y:S01]  /*4920*/  LEA R208, P2, R95, R81, 0x1 ;  /* 0x000000515fd07211 */ /* 0x000fe200078408ff */
[----:B------:R-:W-:-:S02]  /*4930*/  IMAD R79, R82, 0x2, R41 ;  /* 0x00000002524f7824 */ /* 0x000fc400078e0229 */
[----:B---3--:R-:W-:Y:S01]  /*4940*/  FADD R96, R4, R148 ;  /* 0x0000009404607221 */ /* 0x008fe20000000000 */
[----:B------:R-:W3:Y:S01]  /*4950*/  MUFU.EX2 R139, R121 ;  /* 0x00000079008b7308 */ /* 0x000ee20000000800 */
[-C--:B------:R-:W-:Y:S01]  /*4960*/  LEA.HI.X.SX32 R209, R95, R80.reuse, 0x1, P2 ;  /* 0x000000505fd17211 */ /* 0x080fe200010f0eff */
[----:B------:R0:W-:Y:S01]  /*4970*/  STL.64 [R1+0xa8], R194 ;  /* 0x0000a8c201007387 */ /* 0x0001e20000100a00 */
[-C--:B------:R-:W-:Y:S01]  /*4980*/  LEA R192, P3, R79, R81.reuse, 0x1 ;  /* 0x000000514fc07211 */ /* 0x080fe200078608ff */
[----:B------:R-:W-:Y:S01]  /*4990*/  FADD R96, R5, R96 ;  /* 0x0000006005607221 */ /* 0x000fe20000000000 */
[----:B------:R-:W-:Y:S01]  /*49a0*/  LEA R200, P2, R41, R81, 0x1 ;  /* 0x0000005129c87211 */ /* 0x000fe200078408ff */
[----:B------:R0:W-:Y:S01]  /*49b0*/  STL.64 [R1+0xa0], R186 ;  /* 0x0000a0ba01007387 */ /* 0x0001e20000100a00 */
[C---:B------:R-:W-:Y:S01]  /*49c0*/  LEA R95, R82.reuse, R79, 0x1 ;  /* 0x0000004f525f7211 */ /* 0x040fe200078e08ff */
[----:B------:R4:W-:Y:S01]  /*49d0*/  MUFU.EX2 R121, R105 ;  /* 0x0000006900797308 */ /* 0x0009e20000000800 */
[-C--:B------:R-:W-:Y:S01]  /*49e0*/  LEA.HI.X.SX32 R193, R79, R80.reuse, 0x1, P3 ;  /* 0x000000504fc17211 */ /* 0x080fe200018f0eff */
[----:B------:R-:W-:Y:S01]  /*49f0*/  FADD R79, R147, R96 ;  /* 0x00000060934f7221 */ /* 0x000fe20000000000 */
[----:B------:R-:W-:Y:S01]  /*4a00*/  LEA.HI.X.SX32 R201, R41, R80, 0x1, P2 ;  /* 0x0000005029c97211 */ /* 0x000fe200010f0eff */
[----:B------:R-:W-:Y:S01]  /*4a10*/  IMAD R41, R82, 0x2, R95 ;  /* 0x0000000252297824 */ /* 0x000fe200078e025f */
[----:B------:R-:W-:Y:S01]  /*4a20*/  LEA R184, P2, R95, R81, 0x1 ;  /* 0x000000515fb87211 */ /* 0x000fe200078408ff */
[----:B-1----:R-:W-:-:S02]  /*4a30*/  FADD R79, R6, R79 ;  /* 0x0000004f064f7221 */ /* 0x002fc40000000000 */
[----:B------:R1:W-:Y:S01]  /*4a40*/  MUFU.EX2 R29, R103 ;  /* 0x00000067001d7308 */ /* 0x0003e20000000800 */
[----:B----4-:R-:W-:Y:S01]  /*4a50*/  FMUL R105, R40, 1.4426950216293334961 ;  /* 0x3fb8aa3b28697820 */ /* 0x010fe20000400000 */
[----:B------:R-:W-:Y:S01]  /*4a60*/  FADD R40, R37, -R76 ;  /* 0x8000004c25287221 */ /* 0x000fe20000000000 */
[----:B------:R-:W-:Y:S01]  /*4a70*/  LEA.HI.X.SX32 R185, R95, R80, 0x1, P2 ;  /* 0x000000505fb97211 */ /* 0x000fe200010f0eff */
[----:B------:R0:W-:Y:S01]  /*4a80*/  STL.64 [R1+0x98], R208 ;  /* 0x000098d001007387 */ /* 0x0001e20000100a00 */
[----:B------:R-:W-:-:S03]  /*4a90*/  LEA R206, P2, R41, R81, 0x1 ;  /* 0x0000005129ce7211 */ /* 0x000fc600078408ff */
[----:B------:R4:W-:Y:S01]  /*4aa0*/  MUFU.EX2 R37, R78 ;  /* 0x0000004e00257308 */ /* 0x0009e20000000800 */
[----:B-1----:R-:W-:Y:S01]  /*4ab0*/  FMUL R103, R40, 1.4426950216293334961 ;  /* 0x3fb8aa3b28677820 */ /* 0x002fe20000400000 */
[----:B------:R-:W-:Y:S01]  /*4ac0*/  FADD R40, R38, -R76 ;  /* 0x8000004c26287221 */ /* 0x000fe20000000000 */
[----:B------:R-:W-:Y:S01]  /*4ad0*/  LEA.HI.X.SX32 R207, R41, R80, 0x1, P2 ;  /* 0x0000005029cf7211 */ /* 0x000fe200010f0eff */
[----:B------:R0:W-:Y:S02]  /*4ae0*/  STL.64 [R1+0x90], R200 ;  /* 0x000090c801007387 */ /* 0x0001e40000100a00 */
[----:B------:R-:W-:Y:S02]  /*4af0*/  FMUL R40, R40, 1.4426950216293334961 ;  /* 0x3fb8aa3b28287820 */ /* 0x000fe40000400000 */
[----:B------:R1:W-:Y:S01]  /*4b00*/  MUFU.EX2 R31, R100 ;  /* 0x00000064001f7308 */ /* 0x0003e20000000800 */
[----:B----4-:R-:W-:Y:S01]  /*4b10*/  FMUL R78, R77, 1.4426950216293334961 ;  /* 0x3fb8aa3b4d4e7820 */ /* 0x010fe20000400000 */
[----:B------:R-:W-:-:S06]  /*4b20*/  IMAD R77, R82, 0x2, R41 ;  /* 0x00000002524d7824 */ /* 0x000fcc00078e0229 */
[----:B------:R-:W-:Y:S01]  /*4b30*/  MUFU.EX2 R18, R116 ;  /* 0x0000007400127308 */ /* 0x000fe20000000800 */
[----:B------:R-:W-:Y:S01]  /*4b40*/  LEA R198, P2, R77, R81, 0x1 ;  /* 0x000000514dc67211 */ /* 0x000fe200078408ff */
[----:B-1----:R-:W-:Y:S01]  /*4b50*/  FMUL R100, R75, 1.4426950216293334961 ;  /* 0x3fb8aa3b4b647820 */ /* 0x002fe20000400000 */
[C---:B------:R-:W-:Y:S01]  /*4b60*/  LEA R41, R82.reuse, R77, 0x1 ;  /* 0x0000004d52297211 */ /* 0x040fe200078e08ff */
[----:B------:R0:W-:Y:S01]  /*4b70*/  STL.64 [R1+0x88], R192 ;  /* 0x000088c001007387 */ /* 0x0001e20000100a00 */
[----:B------:R-:W-:Y:S02]  /*4b80*/  LEA.HI.X.SX32 R199, R77, R80, 0x1, P2 ;  /* 0x000000504dc77211 */ /* 0x000fe400010f0eff */
[----:B------:R-:W-:Y:S01]  /*4b90*/  LEA R190, P2, R41, R81, 0x1 ;  /* 0x0000005129be7211 */ /* 0x000fe200078408ff */
[----:B------:R1:W-:Y:S01]  /*4ba0*/  MUFU.EX2 R38, R78 ;  /* 0x0000004e00267308 */ /* 0x0003e20000000800 */
[----:B------:R-:W-:-:S07]  /*4bb0*/  IMAD R75, R82, 0x2, R41 ;  /* 0x00000002524b7824 */ /* 0x000fce00078e0229 */
[----:B------:R-:W4:Y:S01]  /*4bc0*/  MUFU.EX2 R135, R117 ;  /* 0x0000007500877308 */ /* 0x000f220000000800 */
[----:B-1----:R-:W-:Y:S01]  /*4bd0*/  FADD R78, R146, R79 ;  /* 0x0000004f924e7221 */ /* 0x002fe20000000000 */
[----:B------:R-:W-:Y:S01]  /*4be0*/  LEA.HI.X.SX32 R191, R41, R80, 0x1, P2 ;  /* 0x0000005029bf7211 */ /* 0x000fe200010f0eff */
[----:B------:R-:W-:Y:S01]  /*4bf0*/  IMAD R41, R82, 0x2, R75 ;  /* 0x0000000252297824 */ /* 0x000fe200078e024b */
[----:B------:R-:W-:Y:S01]  /*4c00*/  LEA R182, P2, R75, R81, 0x1 ;  /* 0x000000514bb67211 */ /* 0x000fe200078408ff */
[----:B------:R-:W-:-:S03]  /*4c10*/  FADD R78, R7, R78 ;  /* 0x0000004e074e7221 */ /* 0x000fc60000000000 */
[----:B------:R-:W-:Y:S01]  /*4c20*/  MUFU.EX2 R32, R99 ;  /* 0x0000006300207308 */ /* 0x000fe20000000800 */
[----:B------:R-:W-:Y:S01]  /*4c30*/  FADD R77, R145, R78 ;  /* 0x0000004e914d7221 */ /* 0x000fe20000000000 */
[----:B------:R-:W-:Y:S01]  /*4c40*/  LEA.HI.X.SX32 R183, R75, R80, 0x1, P2 ;  /* 0x000000504bb77211 */ /* 0x000fe200010f0eff */
[----:B------:R0:W-:Y:S01]  /*4c50*/  STL.64 [R1+0x80], R184 ;  /* 0x000080b801007387 */ /* 0x0001e20000100a00 */
[----:B------:R-:W-:Y:S01]  /*4c60*/  LEA R204, P2, R41, R81, 0x1 ;  /* 0x0000005129cc7211 */ /* 0x000fe200078408ff */
[----:B------:R-:W-:-:S03]  /*4c70*/  FADD R77, R8, R77 ;  /* 0x0000004d084d7221 */ /* 0x000fc60000000000 */
[----:B------:R-:W1:Y:S01]  /*4c80*/  MUFU.EX2 R116, R102 ;  /* 0x0000006600747308 */ /* 0x000e620000000800 */
[----:B------:R-:W-:Y:S01]  /*4c90*/  FADD R78, R144, R77 ;  /* 0x0000004d904e7221 */ /* 0x000fe20000000000 */
[----:B------:R-:W-:Y:S01]  /*4ca0*/  LEA.HI.X.SX32 R205, R41, R80, 0x1, P2 ;  /* 0x0000005029cd7211 */ /* 0x000fe200010f0eff */
[----:B------:R0:W-:Y:S05]  /*4cb0*/  STL.64 [R1+0x78], R206 ;  /* 0x000078ce01007387 */ /* 0x0001ea0000100a00 */
[----:B------:R-:W-:Y:S01]  /*4cc0*/  MUFU.EX2 R35, R98 ;  /* 0x0000006200237308 */ /* 0x000fe20000000800 */
[----:B------:R-:W-:-:S07]  /*4cd0*/  FADD R78, R9, R78 ;  /* 0x0000004e094e7221 */ /* 0x000fce0000000000 */
[----:B------:R0:W-:Y:S01]  /*4ce0*/  MUFU.EX2 R96, R69 ;  /* 0x0000004500607308 */ /* 0x0001e20000000800 */
[----:B------:R-:W-:-:S07]  /*4cf0*/  FADD R75, R143, R78 ;  /* 0x0000004e8f4b7221 */ /* 0x000fce0000000000 */
[----:B------:R-:W-:Y:S01]  /*4d00*/  MUFU.EX2 R110, R110 ;  /* 0x0000006e006e7308 */ /* 0x000fe20000000800 */
[----:B------:R-:W-:Y:S01]  /*4d10*/  FADD R75, R10, R75 ;  /* 0x0000004b0a4b7221 */ /* 0x000fe20000000000 */
[----:B0-----:R-:W-:Y:S01]  /*4d20*/  FMUL R69, R44, 1.4426950216293334961 ;  /* 0x3fb8aa3b2c457820 */ /* 0x001fe20000400000 */
[----:B------:R-:W-:-:S05]  /*4d30*/  FADD R44, R43, -R76 ;  /* 0x8000004c2b2c7221 */ /* 0x000fca0000000000 */
[----:B------:R-:W-:Y:S01]  /*4d40*/  MUFU.EX2 R108, R108 ;  /* 0x0000006c006c7308 */ /* 0x000fe20000000800 */
[----:B------:R-:W-:Y:S01]  /*4d50*/  FMUL R95, R44, 1.4426950216293334961 ;  /* 0x3fb8aa3b2c5f7820 */ /* 0x000fe20000400000 */
[----:B------:R-:W-:-:S06]  /*4d60*/  FMUL R44, R2, 1.4426950216293334961 ;  /* 0x3fb8aa3b022c7820 */ /* 0x000fcc0000400000 */
[----:B------:R-:W-:Y:S08]  /*4d70*/  MUFU.EX2 R109, R109 ;  /* 0x0000006d006d7308 */ /* 0x000ff00000000800 */
[----:B------:R-:W-:Y:S08]  /*4d80*/  MUFU.EX2 R107, R107 ;  /* 0x0000006b006b7308 */ /* 0x000ff00000000800 */
[----:B------:R-:W-:Y:S08]  /*4d90*/  MUFU.EX2 R106, R106 ;  /* 0x0000006a006a7308 */ /* 0x000ff00000000800 */
[----:B------:R-:W-:Y:S08]  /*4da0*/  MUFU.EX2 R104, R104 ;  /* 0x0000006800687308 */ /* 0x000ff00000000800 */
[----:B------:R-:W-:Y:S01]  /*4db0*/  MUFU.EX2 R97, R68 ;  /* 0x0000004400617308 */ /* 0x000fe20000000800 */
[----:B------:R-:W-:Y:S01]  /*4dc0*/  F2FP.BF16.F32.PACK_AB R4, R148, R4 ;  /* 0x000000049404723e */ /* 0x000fe200000010ff */
[----:B------:R0:W-:Y:S01]  /*4dd0*/  STL.64 [R1+0x70], R198 ;  /* 0x000070c601007387 */ /* 0x0001e20000100a00 */
[----:B------:R-:W-:-:S02]  /*4de0*/  F2FP.BF16.F32.PACK_AB R6, R146, R6 ;  /* 0x000000069206723e */ /* 0x000fc400000010ff */
[----:B------:R-:W-:Y:S01]  /*4df0*/  F2FP.BF16.F32.PACK_AB R5, R147, R5 ;  /* 0x000000059305723e */ /* 0x000fe200000010ff */
[----:B------:R-:W-:Y:S01]  /*4e00*/  UIADD3 UR13, UPT, UPT, UR7, 0x140, URZ ;  /* 0x00000140070d7890 */ /* 0x000fe2000fffe0ff */
[----:B------:R-:W-:Y:S01]  /*4e10*/  PRMT R79, RZ, 0x7610, R79 ;  /* 0x00007610ff4f7816 */ /* 0x000fe2000000004f */
[----:B------:R0:W-:Y:S08]  /*4e20*/  MUFU.EX2 R102, R40 ;  /* 0x0000002800667308 */ /* 0x0001f00000000800 */
[----:B------:R-:W1:Y:S01]  /*4e30*/  MUFU.EX2 R117, R101 ;  /* 0x0000006500757308 */ /* 0x000e620000000800 */
[----:B0-----:R-:W-:Y:S01]  /*4e40*/  FMUL R40, R73, 1.4426950216293334961 ;  /* 0x3fb8aa3b49287820 */ /* 0x001fe20000400000 */
[----:B------:R-:W-:Y:S01]  /*4e50*/  LEA R73, R82, R41, 0x1 ;  /* 0x0000002952497211 */ /* 0x000fe200078e08ff */
[----:B------:R-:W-:-:S05]  /*4e60*/  FADD R41, R71, -R76 ;  /* 0x8000004c47297221 */ /* 0x000fca0000000000 */
[----:B------:R-:W-:Y:S01]  /*4e70*/  MUFU.EX2 R99, R72 ;  /* 0x0000004800637308 */ /* 0x000fe20000000800 */
[----:B------:R-:W-:Y:S01]  /*4e80*/  IMAD R71, R82, 0x2, R73 ;  /* 0x0000000252477824 */ /* 0x000fe200078e0249 */
[----:B------:R-:W-:Y:S01]  /*4e90*/  LEA R196, P2, R73, R81, 0x1 ;  /* 0x0000005149c47211 */ /* 0x000fe200078408ff */
[----:B------:R-:W-:-:S05]  /*4ea0*/  FMUL R41, R41, 1.4426950216293334961 ;  /* 0x3fb8aa3b29297820 */ /* 0x000fca0000400000 */
[----:B------:R-:W0:Y:S01]  /*4eb0*/  MUFU.EX2 R105, R105 ;  /* 0x0000006900697308 */ /* 0x000e220000000800 */
[----:B------:R-:W-:Y:S01]  /*4ec0*/  LEA.HI.X.SX32 R197, R73, R80, 0x1, P2 ;  /* 0x0000005049c57211 */ /* 0x000fe200010f0eff */
[----:B------:R-:W-:Y:S01]  /*4ed0*/  IMAD R82, R82, 0x2, R71 ;  /* 0x0000000252527824 */ /* 0x000fe200078e0247 */
[----:B------:R-:W-:-:S05]  /*4ee0*/  LEA R188, P2, R71, R81, 0x1 ;  /* 0x0000005147bc7211 */ /* 0x000fca00078408ff */
[----:B------:R-:W0:Y:S01]  /*4ef0*/  MUFU.EX2 R103, R103 ;  /* 0x0000006700677308 */ /* 0x000e220000000800 */
[----:B------:R-:W-:-:S07]  /*4f00*/  LEA.HI.X.SX32 R189, R71, R80, 0x1, P2 ;  /* 0x0000005047bd7211 */ /* 0x000fce00010f0eff */
[----:B------:R-:W0:Y:S01]  /*4f10*/  MUFU.EX2 R100, R100 ;  /* 0x0000006400647308 */ /* 0x000e220000000800 */
[----:B------:R-:W-:Y:S02]  /*4f20*/  F2FP.BF16.F32.PACK_AB R7, R145, R7 ;  /* 0x000000079107723e */ /* 0x000fe400000010ff */
[----:B------:R-:W-:Y:S02]  /*4f30*/  F2FP.BF16.F32.PACK_AB R8, R144, R8 ;  /* 0x000000089008723e */ /* 0x000fe400000010ff */
[----:B------:R-:W-:Y:S02]  /*4f40*/  PRMT R78, RZ, 0x7610, R78 ;  /* 0x00007610ff4e7816 */ /* 0x000fe4000000004e */
[----:B------:R-:W-:Y:S01]  /*4f50*/  PRMT R77, RZ, 0x7610, R77 ;  /* 0x00007610ff4d7816 */ /* 0x000fe2000000004d */
[----:B------:R0:W1:Y:S08]  /*4f60*/  MUFU.EX2 R101, R74 ;  /* 0x0000004a00657308 */ /* 0x0000700000000800 */
[----:B------:R1:W-:Y:S01]  /*4f70*/  MUFU.EX2 R98, R70 ;  /* 0x0000004600627308 */ /* 0x0003e20000000800 */
[----:B0-----:R-:W-:-:S07]  /*4f80*/  FADD R74, R142, R75 ;  /* 0x0000004b8e4a7221 */ /* 0x001fce0000000000 */
[----:B------:R-:W-:Y:S01]  /*4f90*/  MUFU.EX2 R43, R69 ;  /* 0x00000045002b7308 */ /* 0x000fe20000000800 */
[----:B------:R-:W-:-:S07]  /*4fa0*/  FADD R74, R11, R74 ;  /* 0x0000004a0b4a7221 */ /* 0x000fce0000000000 */
[----:B------:R-:W-:Y:S01]  /*4fb0*/  MUFU.EX2 R95, R95 ;  /* 0x0000005f005f7308 */ /* 0x000fe20000000800 */
[----:B------:R-:W-:-:S07]  /*4fc0*/  FADD R74, R141, R74 ;  /* 0x0000004a8d4a7221 */ /* 0x000fce0000000000 */
[----:B------:R-:W-:Y:S01]  /*4fd0*/  MUFU.EX2 R44, R44 ;  /* 0x0000002c002c7308 */ /* 0x000fe20000000800 */
[----:B---3--:R-:W-:Y:S01]  /*4fe0*/  FADD R71, R139, R74 ;  /* 0x0000004a8b477221 */ /* 0x008fe20000000000 */
[----:B------:R-:W-:Y:S01]  /*4ff0*/  FADD R147, R59, -R76 ;  /* 0x8000004c3b937221 */ /* 0x000fe20000000000 */
[----:B------:R-:W-:Y:S01]  /*5000*/  F2FP.BF16.F32.PACK_AB R10, R142, R10 ;  /* 0x0000000a8e0a723e */ /* 0x000fe200000010ff */
[----:B------:R0:W-:Y:S01]  /*5010*/  STL.64 [R1+0x68], R190 ;  /* 0x000068be01007387 */ /* 0x0001e20000100a00 */
[----:B------:R-:W-:Y:S01]  /*5020*/  FADD R72, R140, R71 ;  /* 0x000000478c487221 */ /* 0x000fe20000000000 */
[----:B------:R-:W-:Y:S02]  /*5030*/  PRMT R68, RZ, 0x7610, R68 ;  /* 0x00007610ff447816 */ /* 0x000fe40000000044 */
[----:B------:R-:W3:Y:S01]  /*5040*/  MUFU.EX2 R40, R40 ;  /* 0x0000002800287308 */ /* 0x000ee20000000800 */
[----:B------:R-:W-:Y:S01]  /*5050*/  FADD R71, R13, R72 ;  /* 0x000000480d477221 */ /* 0x000fe20000000000 */
[----:B------:R-:W-:Y:S01]  /*5060*/  UIADD3 UR15, UPT, UPT, UR17, UR13, URZ ;  /* 0x0000000d110f7290 */ /* 0x000fe2000fffe0ff */
[----:B------:R0:W5:Y:S05]  /*5070*/  @P0 LDG.E.U16 R79, desc[UR20][R204.64] ;  /* 0x00000014cc4f0981 */ /* 0x00016a000c1e1500 */
[----:B------:R-:W0:Y:S01]  /*5080*/  MUFU.EX2 R41, R41 ;  /* 0x0000002900297308 */ /* 0x000e220000000800 */
[----:B------:R-:W-:Y:S01]  /*5090*/  FADD R71, R138, R71 ;  /* 0x000000478a477221 */ /* 0x000fe20000000000 */
[----:B------:R-:W-:Y:S01]  /*50a0*/  LOP3.LUT P2, RZ, R132, 0x80, RZ, 0xc0, !PT ;  /* 0x0000008084ff7812 */ /* 0x000fe2000784c0ff */
[----:B------:R-:W-:Y:S01]  /*50b0*/  FMUL R147, R147, 1.4426950216293334961 ;  /* 0x3fb8aa3b93937820 */ /* 0x000fe20000400000 */
[--C-:B------:R-:W-:Y:S01]  /*50c0*/  FADD R144, R60, -R76.reuse ;  /* 0x8000004c3c907221 */ /* 0x100fe20000000000 */
[----:B-1----:R-:W-:Y:S01]  /*50d0*/  FADD R70, R14, R71 ;  /* 0x000000470e467221 */ /* 0x002fe20000000000 */
[----:B------:R-:W-:Y:S01]  /*50e0*/  FADD R142, R12, -R76 ;  /* 0x8000004c0c8e7221 */ /* 0x000fe20000000000 */
[----:B------:R-:W-:Y:S01]  /*50f0*/  F2FP.BF16.F32.PACK_AB R13, R138, R13 ;  /* 0x0000000d8a0d723e */ /* 0x000fe200000010ff */
[----:B------:R1:W-:Y:S01]  /*5100*/  STL.64 [R1+0x60], R182 ;  /* 0x000060b601007387 */ /* 0x0003e20000100a00 */
[C---:B------:R-:W-:Y:S01]  /*5110*/  FADD R70, R137.reuse, R70 ;  /* 0x0000004689467221 */ /* 0x040fe20000000000 */
[----:B------:R-:W-:Y:S01]  /*5120*/  F2FP.BF16.F32.PACK_AB R14, R137, R14 ;  /* 0x0000000e890e723e */ /* 0x000fe200000010ff */
[----:B------:R-:W-:Y:S01]  /*5130*/  MUFU.EX2 R60, R147 ;  /* 0x00000093003c7308 */ /* 0x000fe20000000800 */
[----:B------:R-:W-:Y:S01]  /*5140*/  FMUL R144, R144, 1.4426950216293334961 ;  /* 0x3fb8aa3b90907820 */ /* 0x000fe20000400000 */
[----:B----4-:R-:W-:Y:S01]  /*5150*/  FADD R71, R135, R70 ;  /* 0x0000004687477221 */ /* 0x010fe20000000000 */
[--C-:B------:R-:W-:Y:S01]  /*5160*/  FADD R137, R15, -R76.reuse ;  /* 0x8000004c0f897221 */ /* 0x100fe20000000000 */
[----:B------:R-:W-:Y:S01]  /*5170*/  FMUL R138, R142, 1.4426950216293334961 ;  /* 0x3fb8aa3b8e8a7820 */ /* 0x000fe20000400000 */
[----:B------:R-:W-:Y:S01]  /*5180*/  F2FP.BF16.F32.PACK_AB R11, R141, R11 ;  /* 0x0000000b8d0b723e */ /* 0x000fe200000010ff */
[C---:B------:R-:W-:Y:S01]  /*5190*/  FADD R133, R136.reuse, R71 ;  /* 0x0000004788857221 */ /* 0x040fe20000000000 */
[----:B------:R-:W-:Y:S01]  /*51a0*/  F2FP.BF16.F32.PACK_AB R15, R136, R135 ;  /* 0x00000087880f723e */ /* 0x000fe200000010ff */
[----:B------:R-:W-:Y:S01]  /*51b0*/  MUFU.EX2 R141, R144 ;  /* 0x00000090008d7308 */ /* 0x000fe20000000800 */
[----:B------:R-:W-:Y:S01]  /*51c0*/  FMUL R137, R137, 1.4426950216293334961 ;  /* 0x3fb8aa3b89897820 */ /* 0x000fe20000400000 */
[----:B------:R-:W-:Y:S01]  /*51d0*/  FADD R2, R16, R133 ;  /* 0x0000008510027221 */ /* 0x000fe20000000000 */
[----:B------:R-:W-:Y:S01]  /*51e0*/  FADD R133, R94, -R76 ;  /* 0x8000004c5e857221 */ /* 0x000fe20000000000 */
[C---:B------:R-:W-:Y:S01]  /*51f0*/  LEA R180, P3, R82.reuse, R81, 0x1 ;  /* 0x0000005152b47211 */ /* 0x040fe200078608ff */
[----:B------:R1:W-:Y:S01]  /*5200*/  STL.64 [R1+0x58], R204 ;  /* 0x000058cc01007387 */ /* 0x0003e20000100a00 */
[----:B------:R-:W-:Y:S01]  /*5210*/  FADD R150, R131, R2 ;  /* 0x0000000283967221 */ /* 0x000fe20000000000 */
[----:B------:R-:W-:Y:S01]  /*5220*/  PRMT R81, RZ, 0x7610, R81 ;  /* 0x00007610ff517816 */ /* 0x000fe20000000051 */
[----:B------:R4:W0:Y:S01]  /*5230*/  MUFU.EX2 R94, R149 ;  /* 0x00000095005e7308 */ /* 0x0008220000000800 */
[----:B------:R-:W-:Y:S01]  /*5240*/  LEA.HI.X.SX32 R181, R82, R80, 0x1, P3 ;  /* 0x0000005052b57211 */ /* 0x000fe200018f0eff */
[----:B------:R-:W-:Y:S01]  /*5250*/  FADD R151, R17, R150 ;  /* 0x0000009611977221 */ /* 0x000fe20000000000 */
[----:B------:R-:W-:Y:S01]  /*5260*/  FMUL R150, R133, 1.4426950216293334961 ;  /* 0x3fb8aa3b85967820 */ /* 0x000fe20000400000 */
[----:B------:R-:W-:Y:S01]  /*5270*/  FADD R133, R92, -R76 ;  /* 0x8000004c5c857221 */ /* 0x000fe20000000000 */
[----:B------:R1:W-:Y:S01]  /*5280*/  STL.64 [R1+0x50], R196 ;  /* 0x000050c401007387 */ /* 0x0003e20000100a00 */
[C---:B------:R-:W-:Y:S01]  /*5290*/  FADD R151, R130.reuse, R151 ;  /* 0x0000009782977221 */ /* 0x040fe20000000000 */
[----:B------:R-:W-:Y:S01]  /*52a0*/  PRMT R82, RZ, 0x7610, R82 ;  /* 0x00007610ff527816 */ /* 0x000fe20000000052 */
[----:B------:R0:W1:Y:S01]  /*52b0*/  MUFU.EX2 R92, R150 ;  /* 0x00000096005c7308 */ /* 0x0000620000000800 */
[----:B------:R-:W-:Y:S01]  /*52c0*/  F2FP.BF16.F32.PACK_AB R17, R130, R17 ;  /* 0x000000118211723e */ /* 0x000fe200000010ff */
[----:B------:R-:W-:Y:S01]  /*52d0*/  FADD R152, R18, R151 ;  /* 0x0000009712987221 */ /* 0x000fe20000000000 */
[----:B------:R-:W-:Y:S01]  /*52e0*/  FMUL R151, R133, 1.4426950216293334961 ;  /* 0x3fb8aa3b85977820 */ /* 0x000fe20000400000 */
[----:B------:R-:W-:Y:S01]  /*52f0*/  FADD R133, R93, -R76 ;  /* 0x8000004c5d857221 */ /* 0x000fe20000000000 */
[----:B------:R1:W-:Y:S01]  /*5300*/  STL.64 [R1+0x48], R188 ;  /* 0x000048bc01007387 */ /* 0x0003e20000100a00 */
[----:B------:R-:W-:Y:S01]  /*5310*/  FADD R152, R129, R152 ;  /* 0x0000009881987221 */ /* 0x000fe20000000000 */
[----:B------:R-:W-:Y:S01]  /*5320*/  PRMT R80, RZ, 0x7610, R80 ;  /* 0x00007610ff507816 */ /* 0x000fe20000000050 */
[----:B----4-:R-:W-:Y:S01]  /*5330*/  FMUL R149, R133, 1.4426950216293334961 ;  /* 0x3fb8aa3b85957820 */ /* 0x010fe20000400000 */
[----:B------:R-:W-:Y:S01]  /*5340*/  FADD R133, R46, -R76 ;  /* 0x8000004c2e857221 */ /* 0x000fe20000000000 */
[----:B------:R-:W-:Y:S01]  /*5350*/  FADD R152, R127, R152 ;  /* 0x000000987f987221 */ /* 0x000fe20000000000 */
[----:B------:R4:W1:Y:S01]  /*5360*/  MUFU.EX2 R93, R151 ;  /* 0x00000097005d7308 */ /* 0x0008620000000800 */
[----:B------:R-:W-:Y:S01]  /*5370*/  FADD R130, R128, -R76 ;  /* 0x8000004c80827221 */ /* 0x000fe20000000000 */
[----:B0-----:R-:W-:Y:S01]  /*5380*/  FMUL R150, R133, 1.4426950216293334961 ;  /* 0x3fb8aa3b85967820 */ /* 0x001fe20000400000 */
[----:B------:R-:W-:Y:S01]  /*5390*/  FADD R153, R19, R152 ;  /* 0x0000009813997221 */ /* 0x000fe20000000000 */
[--C-:B------:R-:W-:Y:S01]  /*53a0*/  FADD R133, R91, -R76.reuse ;  /* 0x8000004c5b857221 */ /* 0x100fe20000000000 */
[----:B------:R0:W-:Y:S01]  /*53b0*/  STL.64 [R1+0x40], R180 ;  /* 0x000040b401007387 */ /* 0x0001e20000100a00 */
[----:B------:R-:W-:Y:S01]  /*53c0*/  PRMT R75, RZ, 0x7610, R75 ;  /* 0x00007610ff4b7816 */ /* 0x000fe2000000004b */
[----:B------:R-:W-:Y:S01]  /*53d0*/  FADD R153, R20, R153 ;  /* 0x0000009914997221 */ /* 0x000fe20000000000 */
[----:B------:R0:W1:Y:S01]  /*53e0*/  MUFU.EX2 R46, R149 ;  /* 0x00000095002e7308 */ /* 0x0000620000000800 */
[----:B----4-:R-:W-:Y:S01]  /*53f0*/  FMUL R151, R133, 1.4426950216293334961 ;  /* 0x3fb8aa3b85977820 */ /* 0x010fe20000400000 */
[----:B------:R-:W-:Y:S01]  /*5400*/  FADD R133, R47, -R76 ;  /* 0x8000004c2f857221 */ /* 0x000fe20000000000 */
[----:B------:R-:W-:Y:S01]  /*5410*/  FADD R153, R126, R153 ;  /* 0x000000997e997221 */ /* 0x000fe20000000000 */
[----:B------:R-:W-:Y:S01]  /*5420*/  F2FP.BF16.F32.PACK_AB R19, R19, R127 ;  /* 0x0000007f1313723e */ /* 0x000fe200000010ff */
[----:B------:R4:W5:Y:S01]  /*5430*/  @P0 LDG.E.U16 R82, desc[UR20][R210.64] ;  /* 0x00000014d2520981 */ /* 0x000962000c1e1500 */
[----:B------:R-:W-:Y:S01]  /*5440*/  PRMT R74, RZ, 0x7610, R74 ;  /* 0x00007610ff4a7816 */ /* 0x000fe2000000004a */
[----:B------:R-:W-:Y:S01]  /*5450*/  FADD R152, R124, R153 ;  /* 0x000000997c987221 */ /* 0x000fe20000000000 */
[----:B------:R-:W-:Y:S01]  /*5460*/  MUFU.EX2 R47, R151 ;  /* 0x00000097002f7308 */ /* 0x000fe20000000800 */
[----:B0-----:R-:W-:Y:S01]  /*5470*/  FMUL R149, R133, 1.4426950216293334961 ;  /* 0x3fb8aa3b85957820 */ /* 0x001fe20000400000 */
[----:B------:R-:W-:Y:S01]  /*5480*/  FADD R133, R90, -R76 ;  /* 0x8000004c5a857221 */ /* 0x000fe20000000000 */
[----:B------:R-:W-:Y:S01]  /*5490*/  FADD R153, R125, R152 ;  /* 0x000000987d997221 */ /* 0x000fe20000000000 */
[----:B------:R-:W-:Y:S01]  /*54a0*/  PRMT R73, RZ, 0x7610, R73 ;  /* 0x00007610ff497816 */ /* 0x000fe20000000049 */
[----:B------:R4:W5:Y:S01]  /*54b0*/  @P0 LDG.E.U16 R81, desc[UR20][R208.64] ;  /* 0x00000014d0510981 */ /* 0x000962000c1e1500 */
[----:B------:R-:W-:Y:S01]  /*54c0*/  PRMT R72, RZ, 0x7610, R72 ;  /* 0x00007610ff487816 */ /* 0x000fe20000000048 */
[----:B------:R-:W-:Y:S01]  /*54d0*/  FADD R152, R22, R153 ;  /* 0x0000009916987221 */ /* 0x000fe20000000000 */
[----:B------:R0:W1:Y:S01]  /*54e0*/  MUFU.EX2 R91, R150 ;  /* 0x00000096005b7308 */ /* 0x0000620000000800 */
[----:B------:R-:W-:Y:S01]  /*54f0*/  FMUL R127, R130, 1.4426950216293334961 ;  /* 0x3fb8aa3b827f7820 */ /* 0x000fe20000400000 */
[----:B------:R-:W-:Y:S01]  /*5500*/  F2FP.BF16.F32.PACK_AB R20, R126, R20 ;  /* 0x000000147e14723e */ /* 0x000fe200000010ff */
[----:B------:R-:W-:Y:S01]  /*5510*/  FADD R152, R123, R152 ;  /* 0x000000987b987221 */ /* 0x000fe20000000000 */
[----:B------:R-:W-:Y:S01]  /*5520*/  PRMT R71, RZ, 0x7610, R71 ;  /* 0x00007610ff477816 */ /* 0x000fe20000000047 */
[----:B------:R4:W5:Y:S01]  /*5530*/  @P0 LDG.E.U16 R80, desc[UR20][R206.64] ;  /* 0x00000014ce500981 */ /* 0x000962000c1e1500 */
[----:B------:R-:W-:Y:S01]  /*5540*/  PRMT R70, RZ, 0x7610, R70 ;  /* 0x00007610ff467816 */ /* 0x000fe20000000046 */
[----:B------:R-:W-:Y:S01]  /*5550*/  FADD R153, R23, R152 ;  /* 0x0000009817997221 */ /* 0x000fe20000000000 */
[----:B------:R1:W1:Y:S01]  /*5560*/  MUFU.EX2 R90, R149 ;  /* 0x00000095005a7308 */ /* 0x0002620000000800 */
[----:B0-----:R-:W-:Y:S01]  /*5570*/  FMUL R150, R133, 1.4426950216293334961 ;  /* 0x3fb8aa3b85967820 */ /* 0x001fe20000400000 */
[----:B------:R-:W-:Y:S01]  /*5580*/  FADD R126, R21, -R76 ;  /* 0x8000004c157e7221 */ /* 0x000fe20000000000 */
[----:B------:R-:W-:Y:S01]  /*5590*/  FADD R153, R122, R153 ;  /* 0x000000997a997221 */ /* 0x000fe20000000000 */
[----:B------:R-:W-:Y:S01]  /*55a0*/  PRMT R69, RZ, 0x7610, R69 ;  /* 0x00007610ff457816 */ /* 0x000fe20000000045 */
[----:B------:R4:W5:Y:S01]  /*55b0*/  @P0 LDG.E.U16 R78, desc[UR20][R202.64] ;  /* 0x00000014ca4e0981 */ /* 0x000962000c1e1500 */
[----:B------:R-:W-:Y:S01]  /*55c0*/  PRMT R2, RZ, 0x7610, R2 ;  /* 0x00007610ff027816 */ /* 0x000fe20000000002 */
[----:B------:R-:W-:Y:S01]  /*55d0*/  FADD R152, R120, R153 ;  /* 0x0000009978987221 */ /* 0x000fe20000000000 */
[----:B------:R-:W-:Y:S01]  /*55e0*/  FADD R133, R88, -R76 ;  /* 0x8000004c58857221 */ /* 0x000fe20000000000 */
[----:B------:R-:W-:Y:S01]  /*55f0*/  F2FP.BF16.F32.PACK_AB R21, R125, R124 ;  /* 0x0000007c7d15723e */ /* 0x000fe200000010ff */
[----:B------:R-:W-:Y:S01]  /*5600*/  MUFU.EX2 R138, R138 ;  /* 0x0000008a008a7308 */ /* 0x000fe20000000800 */
[----:B------:R-:W-:Y:S01]  /*5610*/  FADD R152, R121, R152 ;  /* 0x0000009879987221 */ /* 0x000fe20000000000 */
[----:B------:R-:W-:Y:S01]  /*5620*/  F2FP.BF16.F32.PACK_AB R22, R123, R22 ;  /* 0x000000167b16723e */ /* 0x000fe200000010ff */
[----:B------:R-:W-:Y:S01]  /*5630*/  FMUL R126, R126, 1.4426950216293334961 ;  /* 0x3fb8aa3b7e7e7820 */ /* 0x000fe20000400000 */
[----:B------:R4:W5:Y:S01]  /*5640*/  @P0 LDG.E.U16 R77, desc[UR20][R200.64] ;  /* 0x00000014c84d0981 */ /* 0x000962000c1e1500 */
[----:B------:R-:W-:-:S03]  /*5650*/  FADD R152, R25, R152 ;  /* 0x0000009819987221 */ /* 0x000fc60000000000 */
[----:B------:R-:W-:Y:S01]  /*5660*/  MUFU.EX2 R128, R137 ;  /* 0x0000008900807308 */ /* 0x000fe20000000800 */
[----:B------:R-:W-:Y:S01]  /*5670*/  FADD R151, R119, R152 ;  /* 0x0000009877977221 */ /* 0x000fe20000000000 */
[----:B------:R-:W-:Y:S01]  /*5680*/  F2FP.BF16.F32.PACK_AB R23, R122, R23 ;  /* 0x000000177a17723e */ /* 0x000fe200000010ff */
[----:B------:R4:W5:Y:S02]  /*5690*/  @P0 LDG.E.U16 R75, desc[UR20][R198.64] ;  /* 0x00000014c64b0981 */ /* 0x000964000c1e1500 */
[----:B------:R-:W-:Y:S01]  /*56a0*/  FADD R151, R26, R151 ;  /* 0x000000971a977221 */ /* 0x000fe20000000000 */
[----:B------:R-:W-:Y:S01]  /*56b0*/  ULEA UR15, UR18, UR15, 0x4 ;  /* 0x0000000f120f7291 */ /* 0x000fe2000f8e20ff */
[----:B------:R4:W5:Y:S02]  /*56c0*/  @P0 LDG.E.U16 R74, desc[UR20][R196.64] ;  /* 0x00000014c44a0981 */ /* 0x000964000c1e1500 */
[----:B------:R-:W-:Y:S01]  /*56d0*/  FADD R151, R118, R151 ;  /* 0x0000009776977221 */ /* 0x000fe20000000000 */
[----:B------:R-:W-:Y:S01]  /*56e0*/  MUFU.EX2 R127, R127 ;  /* 0x0000007f007f7308 */ /* 0x000fe20000000800 */
[----:B------:R4:W5:Y:S02]  /*56f0*/  @P0 LDG.E.U16 R73, desc[UR20][R194.64] ;  /* 0x00000014c2490981 */ /* 0x000964000c1e1500 */
[----:B------:R-:W-:-:S02]  /*5700*/  FADD R152, R116, R151 ;  /* 0x0000009774987221 */ /* 0x000fc40000000000 */
[----:B------:R4:W5:Y:S02]  /*5710*/  @P0 LDG.E.U16 R72, desc[UR20][R192.64] ;  /* 0x00000014c0480981 */ /* 0x000964000c1e1500 */
[----:B------:R-:W-:Y:S02]  /*5720*/  FADD R151, R117, R152 ;  /* 0x0000009875977221 */ /* 0x000fe40000000000 */
[----:B------:R4:W5:Y:S02]  /*5730*/  @P0 LDG.E.U16 R71, desc[UR20][R190.64] ;  /* 0x00000014be470981 */ /* 0x000964000c1e1500 */
[----:B------:R-:W-:Y:S02]  /*5740*/  FADD R152, R28, R151 ;  /* 0x000000971c987221 */ /* 0x000fe40000000000 */
        /* <DEDUP_REMOVED lines=9> */
[----:B------:R-:W-:-:S04]  /*57e0*/  FADD R152, R113, R152 ;  /* 0x0000009871987221 */ /* 0x000fc80000000000 */
[----:B------:R-:W-:-:S04]  /*57f0*/  FADD R152, R31, R152 ;  /* 0x000000981f987221 */ /* 0x000fc80000000000 */
[----:B------:R-:W-:-:S04]  /*5800*/  FADD R153, R111, R152 ;  /* 0x000000986f997221 */ /* 0x000fc80000000000 */
[----:B------:R-:W-:Y:S01]  /*5810*/  FADD R153, R32, R153 ;  /* 0x0000009920997221 */ /* 0x000fe20000000000 */
[----:B-1----:R-:W-:-:S03]  /*5820*/  FMUL R149, R133, 1.4426950216293334961 ;  /* 0x3fb8aa3b85957820 */ /* 0x002fc60000400000 */
[----:B------:R-:W-:Y:S01]  /*5830*/  FADD R153, R110, R153 ;  /* 0x000000996e997221 */ /* 0x000fe20000000000 */
[----:B------:R-:W-:-:S03]  /*5840*/  FADD R133, R89, -R76 ;  /* 0x8000004c59857221 */ /* 0x000fc60000000000 */
[----:B------:R-:W-:Y:S01]  /*5850*/  FADD R152, R108, R153 ;  /* 0x000000996c987221 */ /* 0x000fe20000000000 */
[----:B------:R0:W1:Y:S03]  /*5860*/  MUFU.EX2 R88, R150 ;  /* 0x0000009600587308 */ /* 0x0000660000000800 */
[----:B------:R-:W-:Y:S01]  /*5870*/  FADD R153, R109, R152 ;  /* 0x000000986d997221 */ /* 0x000fe20000000000 */
[----:B0-----:R-:W-:Y:S01]  /*5880*/  FMUL R150, R133, 1.4426950216293334961 ;  /* 0x3fb8aa3b85967820 */ /* 0x001fe20000400000 */
[----:B------:R-:W-:-:S03]  /*5890*/  FADD R133, R49, -R76 ;  /* 0x8000004c31857221 */ /* 0x000fc60000000000 */
[----:B------:R0:W1:Y:S01]  /*58a0*/  MUFU.EX2 R89, R149 ;  /* 0x0000009500597308 */ /* 0x0000620000000800 */
[----:B------:R-:W-:-:S04]  /*58b0*/  FADD R152, R34, R153 ;  /* 0x0000009922987221 */ /* 0x000fc80000000000 */
[----:B------:R-:W-:Y:S01]  /*58c0*/  FADD R152, R107, R152 ;  /* 0x000000986b987221 */ /* 0x000fe20000000000 */
[----:B0-----:R-:W-:Y:S01]  /*58d0*/  FMUL R149, R133, 1.4426950216293334961 ;  /* 0x3fb8aa3b85957820 */ /* 0x001fe20000400000 */
[----:B------:R-:W-:Y:S01]  /*58e0*/  FADD R133, R87, -R76 ;  /* 0x8000004c57857221 */ /* 0x000fe20000000000 */
[----:B------:R0:W1:Y:S01]  /*58f0*/  MUFU.EX2 R49, R150 ;  /* 0x0000009600317308 */ /* 0x0000620000000800 */
[----:B------:R-:W-:Y:S02]  /*5900*/  FADD R153, R35, R152 ;  /* 0x0000009823997221 */ /* 0x000fe40000000000 */
[----:B0-----:R-:W-:Y:S01]  /*5910*/  FMUL R150, R133, 1.4426950216293334961 ;  /* 0x3fb8aa3b85967820 */ /* 0x001fe20000400000 */
[----:B------:R-:W-:-:S04]  /*5920*/  FADD R133, R50, -R76 ;  /* 0x8000004c32857221 */ /* 0x000fc80000000000 */
[----:B------:R0:W1:Y:S01]  /*5930*/  MUFU.EX2 R87, R149 ;  /* 0x0000009500577308 */ /* 0x0000620000000800 */
[----:B------:R-:W-:Y:S01]  /*5940*/  FADD R153, R106, R153 ;  /* 0x000000996a997221 */ /* 0x000fe20000000000 */
[----:B0-----:R-:W-:Y:S01]  /*5950*/  FMUL R149, R133, 1.4426950216293334961 ;  /* 0x3fb8aa3b85957820 */ /* 0x001fe20000400000 */
[--C-:B------:R-:W-:Y:S02]  /*5960*/  FADD R133, R86, -R76.reuse ;  /* 0x8000004c56857221 */ /* 0x100fe40000000000 */
[----:B------:R-:W-:Y:S02]  /*5970*/  FADD R152, R104, R153 ;  /* 0x0000009968987221 */ /* 0x000fe40000000000 */
[----:B------:R-:W-:Y:S01]  /*5980*/  FMUL R151, R133, 1.4426950216293334961 ;  /* 0x3fb8aa3b85977820 */ /* 0x000fe20000400000 */
[----:B------:R-:W-:Y:S01]  /*5990*/  FADD R133, R84, -R76 ;  /* 0x8000004c54857221 */ /* 0x000fe20000000000 */
        /* <DEDUP_REMOVED lines=12> */
[----:B------:R-:W-:-:S05]  /*5a60*/  FADD R133, R83, -R76 ;  /* 0x8000004c53857221 */ /* 0x000fca0000000000 */
        /* <DEDUP_REMOVED lines=10> */
[----:B---3--:R-:W-:Y:S01]  /*5b10*/  FADD R152, R40, R153 ;  /* 0x0000009928987221 */ /* 0x008fe20000000000 */
[----:B0-----:R-:W-:Y:S01]  /*5b20*/  FMUL R151, R133, 1.4426950216293334961 ;  /* 0x3fb8aa3b85977820 */ /* 0x001fe20000400000 */
[----:B------:R-:W-:-:S05]  /*5b30*/  FADD R133, R65, -R76 ;  /* 0x8000004c41857221 */ /* 0x000fca0000000000 */
[----:B------:R0:W3:Y:S01]  /*5b40*/  MUFU.EX2 R53, R150 ;  /* 0x0000009600357308 */ /* 0x0000e20000000800 */
[----:B------:R-:W-:Y:S01]  /*5b50*/  FADD R152, R99, R152 ;  /* 0x0000009863987221 */ /* 0x000fe20000000000 */
[----:B0-----:R-:W-:Y:S01]  /*5b60*/  FMUL R150, R133, 1.4426950216293334961 ;  /* 0x3fb8aa3b85967820 */ /* 0x001fe20000400000 */
[----:B------:R-:W-:-:S05]  /*5b70*/  FADD R133, R66, -R76 ;  /* 0x8000004c42857221 */ /* 0x000fca0000000000 */
[----:B------:R0:W1:Y:S01]  /*5b80*/  MUFU.EX2 R67, R149 ;  /* 0x0000009500437308 */ /* 0x0000620000000800 */
[----:B------:R-:W-:-:S04]  /*5b90*/  FADD R153, R41, R152 ;  /* 0x0000009829997221 */ /* 0x000fc80000000000 */
[----:B------:R-:W-:Y:S01]  /*5ba0*/  FADD R153, R98, R153 ;  /* 0x0000009962997221 */ /* 0x000fe20000000000 */
[----:B0-----:R-:W-:Y:S01]  /*5bb0*/  FMUL R149, R133, 1.4426950216293334961 ;  /* 0x3fb8aa3b85957820 */ /* 0x001fe20000400000 */
[--C-:B------:R-:W-:Y:S01]  /*5bc0*/  FADD R133, R55, -R76.reuse ;  /* 0x8000004c37857221 */ /* 0x100fe20000000000 */
        /* <DEDUP_REMOVED lines=9> */
[----:B------:R-:W-:Y:S01]  /*5c60*/  FADD R152, R43, R152 ;  /* 0x000000982b987221 */ /* 0x000fe20000000000 */
[----:B0-----:R-:W-:Y:S01]  /*5c70*/  FMUL R149, R133, 1.4426950216293334961 ;  /* 0x3fb8aa3b85957820 */ /* 0x001fe20000400000 */
[----:B------:R-:W-:-:S05]  /*5c80*/  FADD R133, R63, -R76 ;  /* 0x8000004c3f857221 */ /* 0x000fca0000000000 */
[----:B------:R0:W1:Y:S08]  /*5c90*/  MUFU.EX2 R64, R151 ;  /* 0x0000009700407308 */ /* 0x0000700000000800 */
[----:B------:R1:W-:Y:S01]  /*5ca0*/  MUFU.EX2 R63, R149 ;  /* 0x00000095003f7308 */ /* 0x0003e20000000800 */
[----:B0-----:R-:W-:Y:S01]  /*5cb0*/  FMUL R151, R133, 1.4426950216293334961 ;  /* 0x3fb8aa3b85977820 */ /* 0x001fe20000400000 */
[----:B------:R-:W-:Y:S01]  /*5cc0*/  FADD R133, R57, -R76 ;  /* 0x8000004c39857221 */ /* 0x000fe20000000000 */
[----:B-1----:R-:W-:-:S05]  /*5cd0*/  FADD R149, R95, R152 ;  /* 0x000000985f957221 */ /* 0x002fca0000000000 */
[----:B------:R0:W1:Y:S01]  /*5ce0*/  MUFU.EX2 R56, R150 ;  /* 0x0000009600387308 */ /* 0x0000620000000800 */
[----:B------:R-:W-:Y:S01]  /*5cf0*/  FADD R149, R44, R149 ;  /* 0x000000952c957221 */ /* 0x000fe20000000000 */
[----:B------:R-:W-:-:S03]  /*5d00*/  SEL R153, RZ, 0x90, !P2 ;  /* 0x00000090ff997807 */ /* 0x000fc60005000000 */
[----:B------:R-:W-:Y:S01]  /*5d10*/  FADD R149, R94, R149 ;  /* 0x000000955e957221 */ /* 0x000fe20000000000 */
[----:B0-----:R-:W-:Y:S01]  /*5d20*/  FMUL R150, R133, 1.4426950216293334961 ;  /* 0x3fb8aa3b85967820 */ /* 0x001fe20000400000 */
[----:B------:R-:W-:-:S03]  /*5d30*/  FADD R133, R62, -R76 ;  /* 0x8000004c3e857221 */ /* 0x000fc60000000000 */
[----:B------:R0:W-:Y:S01]  /*5d40*/  MUFU.EX2 R62, R150 ;  /* 0x00000096003e7308 */ /* 0x0001e20000000800 */
[----:B------:R-:W-:Y:S01]  /*5d50*/  LOP3.LUT R178, R153, R178, RZ, 0x3c, !PT ;  /* 0x000000b299b27212 */ /* 0x000fe200078e3cff */
[----:B0-----:R-:W-:-:S04]  /*5d60*/  FADD R150, R92, R149 ;  /* 0x000000955c967221 */ /* 0x001fc80000000000 */
[----:B------:R-:W-:-:S04]  /*5d70*/  FADD R153, R93, R150 ;  /* 0x000000965d997221 */ /* 0x000fc80000000000 */
        /* <DEDUP_REMOVED lines=14> */
[----:B---3--:R-:W-:Y:S01]  /*5e60*/  FADD R124, R53, R124 ;  /* 0x0000007c357c7221 */ /* 0x008fe20000000000 */
[----:B------:R-:W-:Y:S01]  /*5e70*/  F2FP.BF16.F32.PACK_AB R26, R118, R26 ;  /* 0x0000001a761a723e */ /* 0x000fe200000010ff */
[----:B------:R-:W-:Y:S02]  /*5e80*/  FADD R118, R27, -R76 ;  /* 0x8000004c1b767221 */ /* 0x000fe40000000000 */
[----:B------:R-:W-:Y:S01]  /*5e90*/  FADD R124, R67, R124 ;  /* 0x0000007c437c7221 */ /* 0x000fe20000000000 */
[----:B------:R-:W-:Y:S02]  /*5ea0*/  F2FP.BF16.F32.PACK_AB R27, R117, R116 ;  /* 0x00000074751b723e */ /* 0x000fe400000010ff */
[----:B------:R-:W-:Y:S01]  /*5eb0*/  F2FP.BF16.F32.PACK_AB R28, R115, R28 ;  /* 0x0000001c731c723e */ /* 0x000fe200000010ff */
[----:B------:R-:W-:Y:S01]  /*5ec0*/  FADD R117, R65, R124 ;  /* 0x0000007c41757221 */ /* 0x000fe20000000000 */
[----:B------:R-:W-:Y:S01]  /*5ed0*/  FADD R115, R30, -R76 ;  /* 0x8000004c1e737221 */ /* 0x000fe20000000000 */
[----:B------:R-:W-:-:S02]  /*5ee0*/  F2FP.BF16.F32.PACK_AB R30, R113, R112 ;  /* 0x00000070711e723e */ /* 0x000fc400000010ff */
[----:B------:R-:W-:Y:S01]  /*5ef0*/  FADD R112, R66, R117 ;  /* 0x0000007542707221 */ /* 0x000fe20000000000 */
[----:B------:R0:W3:Y:S01]  /*5f00*/  MUFU.EX2 R57, R151 ;  /* 0x0000009700397308 */ /* 0x0000e20000000800 */
[----:B------:R-:W-:Y:S02]  /*5f10*/  FMUL R152, R133, 1.4426950216293334961 ;  /* 0x3fb8aa3b85987820 */ /* 0x000fe40000400000 */
[----:B------:R-:W-:Y:S01]  /*5f20*/  FADD R113, R55, R112 ;  /* 0x0000007037717221 */ /* 0x000fe20000000000 */
[--C-:B------:R-:W-:Y:S01]  /*5f30*/  FADD R133, R58, -R76.reuse ;  /* 0x8000004c3a857221 */ /* 0x100fe20000000000 */
[----:B------:R-:W-:Y:S02]  /*5f40*/  F2FP.BF16.F32.PACK_AB R32, R110, R32 ;  /* 0x000000206e20723e */ /* 0x000fe400000010ff */
[----:B------:R-:W-:Y:S01]  /*5f50*/  FADD R113, R64, R113 ;  /* 0x0000007140717221 */ /* 0x000fe20000000000 */
[--C-:B------:R-:W-:Y:S01]  /*5f60*/  FADD R110, R33, -R76.reuse ;  /* 0x8000004c216e7221 */ /* 0x100fe20000000000 */
[----:B------:R-:W2:Y:S01]  /*5f70*/  MUFU.EX2 R58, R152 ;  /* 0x00000098003a7308 */ /* 0x000ea20000000800 */
[----:B0-----:R-:W-:Y:S01]  /*5f80*/  FMUL R151, R133, 1.4426950216293334961 ;  /* 0x3fb8aa3b85977820 */ /* 0x001fe20000400000 */
[----:B------:R-:W-:Y:S01]  /*5f90*/  FADD R149, R61, -R76 ;  /* 0x8000004c3d957221 */ /* 0x000fe20000000000 */
[----:B------:R-:W-:Y:S01]  /*5fa0*/  F2FP.BF16.F32.PACK_AB R33, R109, R108 ;  /* 0x0000006c6d21723e */ /* 0x000fe200000010ff */
[----:B-1----:R-:W-:-:S02]  /*5fb0*/  FADD R108, R56, R113 ;  /* 0x00000071386c7221 */ /* 0x002fc40000000000 */
[----:B------:R-:W-:Y:S02]  /*5fc0*/  FMUL R149, R149, 1.4426950216293334961 ;  /* 0x3fb8aa3b95957820 */ /* 0x000fe40000400000 */
[----:B------:R-:W0:Y:S01]  /*5fd0*/  MUFU.EX2 R61, R151 ;  /* 0x00000097003d7308 */ /* 0x000e220000000800 */
[----:B------:R-:W-:Y:S01]  /*5fe0*/  FADD R108, R63, R108 ;  /* 0x0000006c3f6c7221 */ /* 0x000fe20000000000 */
[----:B------:R-:W-:Y:S01]  /*5ff0*/  F2FP.BF16.F32.PACK_AB R35, R106, R35 ;  /* 0x000000236a23723e */ /* 0x000fe200000010ff */
[----:B------:R-:W-:Y:S01]  /*6000*/  FADD R106, R36, -R76 ;  /* 0x8000004c246a7221 */ /* 0x000fe20000000000 */
[----:B------:R-:W-:Y:S01]  /*6010*/  F2FP.BF16.F32.PACK_AB R36, R105, R104 ;  /* 0x000000686924723e */ /* 0x000fe200000010ff */
[----:B---3--:R-:W-:-:S03]  /*6020*/  FADD R105, R57, R108 ;  /* 0x0000006c39697221 */ /* 0x008fc60000000000 */
[----:B------:R-:W1:Y:S01]  /*6030*/  MUFU.EX2 R59, R149 ;  /* 0x00000095003b7308 */ /* 0x000e620000000800 */
[----:B------:R-:W-:Y:S01]  /*6040*/  FADD R105, R62, R105 ;  /* 0x000000693e697221 */ /* 0x000fe20000000000 */
[----:B------:R-:W-:Y:S01]  /*6050*/  F2FP.BF16.F32.PACK_AB R38, R102, R38 ;  /* 0x000000266626723e */ /* 0x000fe200000010ff */
[--C-:B------:R-:W-:Y:S01]  /*6060*/  FADD R102, R39, -R76.reuse ;  /* 0x8000004c27667221 */ /* 0x100fe20000000000 */
[----:B------:R-:W-:Y:S01]  /*6070*/  F2FP.BF16.F32.PACK_AB R39, R101, R100 ;  /* 0x000000646527723e */ /* 0x000fe200000010ff */
[----:B--2---:R-:W-:Y:S01]  /*6080*/  FADD R100, R58, R105 ;  /* 0x000000693a647221 */ /* 0x004fe20000000000 */
[----:B------:R-:W-:Y:S01]  /*6090*/  F2FP.BF16.F32.PACK_AB R41, R98, R41 ;  /* 0x000000296229723e */ /* 0x000fe200000010ff */
[----:B------:R-:W-:Y:S02]  /*60a0*/  FADD R98, R42, -R76 ;  /* 0x8000004c2a627221 */ /* 0x000fe40000000000 */
[----:B0-----:R-:W-:Y:S01]  /*60b0*/  FADD R100, R61, R100 ;  /* 0x000000643d647221 */ /* 0x001fe20000000000 */
[----:B------:R-:W-:Y:S01]  /*60c0*/  F2FP.BF16.F32.PACK_AB R42, R97, R96 ;  /* 0x00000060612a723e */ /* 0x000fe200000010ff */
[--C-:B------:R-:W-:Y:S01]  /*60d0*/  FADD R123, R24, -R76.reuse ;  /* 0x8000004c187b7221 */ /* 0x100fe20000000000 */
[----:B------:R-:W-:Y:S01]  /*60e0*/  F2FP.BF16.F32.PACK_AB R44, R94, R44 ;  /* 0x0000002c5e2c723e */ /* 0x000fe200000010ff */
[----:B------:R-:W-:Y:S01]  /*60f0*/  FADD R94, R45, -R76 ;  /* 0x8000004c2d5e7221 */ /* 0x000fe20000000000 */
[----:B------:R-:W-:Y:S01]  /*6100*/  F2FP.BF16.F32.PACK_AB R45, R93, R92 ;  /* 0x0000005c5d2d723e */ /* 0x000fe200000010ff */
[----:B-1----:R-:W-:Y:S01]  /*6110*/  FADD R97, R59, R100 ;  /* 0x000000643b617221 */ /* 0x002fe20000000000 */
[----:B------:R-:W-:Y:S01]  /*6120*/  F2FP.BF16.F32.PACK_AB R25, R119, R25 ;  /* 0x000000197719723e */ /* 0x000fe200000010ff */
[----:B------:R-:W-:-:S02]  /*6130*/  FMUL R119, R123, 1.4426950216293334961 ;  /* 0x3fb8aa3b7b777820 */ /* 0x000fc40000400000 */
[----:B------:R-:W-:Y:S01]  /*6140*/  FADD R92, R60, R97 ;  /* 0x000000613c5c7221 */ /* 0x000fe20000000000 */
[----:B------:R-:W0:Y:S03]  /*6150*/  MUFU.EX2 R122, R126 ;  /* 0x0000007e007a7308 */ /* 0x000e260000000800 */
[----:B------:R-:W-:Y:S01]  /*6160*/  FADD R93, R141, R92 ;  /* 0x0000005c8d5d7221 */ /* 0x000fe20000000000 */
[----:B------:R-:W-:Y:S01]  /*6170*/  FMUL R118, R118, 1.4426950216293334961 ;  /* 0x3fb8aa3b76767820 */ /* 0x000fe20000400000 */
[----:B------:R-:W-:Y:S01]  /*6180*/  F2FP.BF16.F32.PACK_AB R31, R111, R31 ;  /* 0x0000001f6f1f723e */ /* 0x000fe200000010ff */
[----:B------:R-:W-:Y:S01]  /*6190*/  FMUL R111, R115, 1.4426950216293334961 ;  /* 0x3fb8aa3b736f7820 */ /* 0x000fe20000400000 */
[----:B------:R-:W-:Y:S01]  /*61a0*/  FADD R93, R138, R93 ;  /* 0x0000005d8a5d7221 */ /* 0x000fe20000000000 */
[----:B------:R-:W1:Y:S01]  /*61b0*/  MUFU.EX2 R119, R119 ;  /* 0x0000007700777308 */ /* 0x000e620000000800 */
[----:B------:R-:W-:Y:S01]  /*61c0*/  F2FP.BF16.F32.PACK_AB R47, R90, R47 ;  /* 0x0000002f5a2f723e */ /* 0x000fe200000010ff */
[----:B------:R-:W-:Y:S01]  /*61d0*/  FADD R90, R48, -R76 ;  /* 0x8000004c305a7221 */ /* 0x000fe20000000000 */
[----:B------:R-:W-:-:S02]  /*61e0*/  F2FP.BF16.F32.PACK_AB R29, R114, R29 ;  /* 0x0000001d721d723e */ /* 0x000fc400000010ff */
[----:B------:R-:W-:Y:S01]  /*61f0*/  F2FP.BF16.F32.PACK_AB R48, R89, R88 ;  /* 0x000000585930723e */ /* 0x000fe200000010ff */
[----:B------:R-:W-:Y:S02]  /*6200*/  FADD R88, R128, R93 ;  /* 0x0000005d80587221 */ /* 0x000fe40000000000 */
[----:B------:R-:W2:Y:S01]  /*6210*/  MUFU.EX2 R114, R118 ;  /* 0x0000007600727308 */ /* 0x000ea20000000800 */
[----:B------:R-:W-:Y:S01]  /*6220*/  FMUL R110, R110, 1.4426950216293334961 ;  /* 0x3fb8aa3b6e6e7820 */ /* 0x000fe20000400000 */
[----:B------:R-:W-:Y:S01]  /*6230*/  F2FP.BF16.F32.PACK_AB R49, R87, R49 ;  /* 0x000000315731723e */ /* 0x000fe200000010ff */
[----:B------:R-:W-:Y:S01]  /*6240*/  FADD R87, R51, -R76 ;  /* 0x8000004c33577221 */ /* 0x000fe20000000000 */
[----:B------:R-:W-:Y:S01]  /*6250*/  F2FP.BF16.F32.PACK_AB R51, R85, R84 ;  /* 0x000000545533723e */ /* 0x000fe200000010ff */
[----:B------:R-:W-:-:S03]  /*6260*/  FADD R85, R127, R88 ;  /* 0x000000587f557221 */ /* 0x000fc60000000000 */
[----:B------:R-:W3:Y:S01]  /*6270*/  MUFU.EX2 R111, R111 ;  /* 0x0000006f006f7308 */ /* 0x000ee20000000800 */
[----:B------:R-:W-:Y:S01]  /*6280*/  FMUL R106, R106, 1.4426950216293334961 ;  /* 0x3fb8aa3b6a6a7820 */ /* 0x000fe20000400000 */
[----:B------:R-:W-:Y:S01]  /*6290*/  F2FP.BF16.F32.PACK_AB R53, R67, R53 ;  /* 0x000000354335723e */ /* 0x000fe200000010ff */
[----:B0-----:R-:W-:Y:S01]  /*62a0*/  FADD R84, R122, R85 ;  /* 0x000000557a547221 */ /* 0x001fe20000000000 */
[----:B------:R-:W-:Y:S01]  /*62b0*/  FADD R67, R54, -R76 ;  /* 0x8000004c36437221 */ /* 0x000fe20000000000 */
[----:B------:R-:W-:Y:S01]  /*62c0*/  FMUL R102, R102, 1.4426950216293334961 ;  /* 0x3fb8aa3b66667820 */ /* 0x000fe20000400000 */
[----:B------:R-:W-:Y:S02]  /*62d0*/  F2FP.BF16.F32.PACK_AB R52, R83, R52 ;  /* 0x000000345334723e */ /* 0x000fe400000010ff */
[----:B------:R-:W0:Y:S01]  /*62e0*/  MUFU.EX2 R110, R110 ;  /* 0x0000006e006e7308 */ /* 0x000e220000000800 */
[----:B------:R-:W-:Y:S01]  /*62f0*/  F2FP.BF16.F32.PACK_AB R37, R103, R37 ;  /* 0x000000256725723e */ /* 0x000fe200000010ff */
[----:B------:R-:W-:Y:S01]  /*6300*/  FMUL R83, R87, 1.4426950216293334961 ;  /* 0x3fb8aa3b57537820 */ /* 0x000fe20000400000 */
[----:B------:R-:W-:Y:S01]  /*6310*/  F2FP.BF16.F32.PACK_AB R54, R66, R65 ;  /* 0x000000414236723e */ /* 0x000fe200000010ff */
[----:B------:R-:W-:Y:S01]  /*6320*/  FMUL R98, R98, 1.4426950216293334961 ;  /* 0x3fb8aa3b62627820 */ /* 0x000fe20000400000 */
[----:B------:R-:W-:Y:S01]  /*6330*/  FMUL R94, R94, 1.4426950216293334961 ;  /* 0x3fb8aa3b5e5e7820 */ /* 0x000fe20000400000 */
[----:B------:R-:W-:Y:S01]  /*6340*/  FMUL R90, R90, 1.4426950216293334961 ;  /* 0x3fb8aa3b5a5a7820 */ /* 0x000fe20000400000 */
[----:B-1----:R-:W-:Y:S01]  /*6350*/  FADD R65, R119, R84 ;  /* 0x0000005477417221 */ /* 0x002fe20000000000 */
[----:B------:R-:W1:Y:S01]  /*6360*/  MUFU.EX2 R103, R106 ;  /* 0x0000006a00677308 */ /* 0x000e620000000800 */
[----:B------:R-:W-:Y:S01]  /*6370*/  FMUL R67, R67, 1.4426950216293334961 ;  /* 0x3fb8aa3b43437820 */ /* 0x000fe20000400000 */
[----:B------:R-:W-:-:S02]  /*6380*/  F2FP.BF16.F32.PACK_AB R43, R95, R43 ;  /* 0x0000002b5f2b723e */ /* 0x000fc400000010ff */
[----:B------:R-:W-:Y:S02]  /*6390*/  F2FP.BF16.F32.PACK_AB R46, R91, R46 ;  /* 0x0000002e5b2e723e */ /* 0x000fe400000010ff */
[----:B------:R-:W-:Y:S02]  /*63a0*/  F2FP.BF16.F32.PACK_AB R50, R86, R50 ;  /* 0x000000325632723e */ /* 0x000fe400000010ff */
[----:B------:R-:W0:Y:S01]  /*63b0*/  MUFU.EX2 R102, R102 ;  /* 0x0000006600667308 */ /* 0x000e220000000800 */
[----:B------:R-:W-:Y:S01]  /*63c0*/  F2FP.BF16.F32.PACK_AB R55, R64, R55 ;  /* 0x000000374037723e */ /* 0x000fe200000010ff */
[----:B--2---:R-:W-:Y:S01]  /*63d0*/  FADD R64, R114, R65 ;  /* 0x0000004172407221 */ /* 0x004fe20000000000 */
[----:B------:R-:W-:-:S05]  /*63e0*/  F2FP.BF16.F32.PACK_AB R58, R61, R58 ;  /* 0x0000003a3d3a723e */ /* 0x000fca00000010ff */
[----:B------:R-:W2:Y:S01]  /*63f0*/  MUFU.EX2 R95, R98 ;  /* 0x00000062005f7308 */ /* 0x000ea20000000800 */
[----:B---3--:R-:W-:-:S07]  /*6400*/  FADD R61, R111, R64 ;  /* 0x000000406f3d7221 */ /* 0x008fce0000000000 */
[----:B------:R-:W-:Y:S08]  /*6410*/  MUFU.EX2 R91, R94 ;  /* 0x0000005e005b7308 */ /* 0x000ff00000000800 */
[----:B------:R-:W3:Y:S08]  /*6420*/  MUFU.EX2 R86, R90 ;  /* 0x0000005a00567308 */ /* 0x000ef00000000800 */
[----:B------:R-:W-:Y:S08]  /*6430*/  MUFU.EX2 R83, R83 ;  /* 0x0000005300537308 */ /* 0x000ff00000000800 */
[----:B------:R-:W2:Y:S01]  /*6440*/  MUFU.EX2 R84, R67 ;  /* 0x0000004300547308 */ /* 0x000ea20000000800 */
[----:B0-----:R-:W-:Y:S01]  /*6450*/  FADD R64, R110, R61 ;  /* 0x0000003d6e407221 */ /* 0x001fe20000000000 */
[----:B------:R-:W-:-:S03]  /*6460*/  SHF.L.U32 R133, R132, 0x6, RZ ;  /* 0x0000000684857819 */ /* 0x000fc600000006ff */
[----:B-1----:R-:W-:Y:S01]  /*6470*/  FADD R65, R103, R64 ;  /* 0x0000004067417221 */ /* 0x002fe20000000000 */
[----:B------:R-:W-:Y:S02]  /*6480*/  F2FP.BF16.F32.PACK_AB R56, R63, R56 ;  /* 0x000000383f38723e */ /* 0x000fe400000010ff */
[----:B------:R-:W-:Y:S01]  /*6490*/  F2FP.BF16.F32.PACK_AB R57, R62, R57 ;  /* 0x000000393e39723e */ /* 0x000fe200000010ff */
[----:B------:R-:W-:Y:S01]  /*64a0*/  FADD R88, R102, R65 ;  /* 0x0000004166587221 */ /* 0x000fe20000000000 */
[----:B------:R-:W-:Y:S02]  /*64b0*/  F2FP.BF16.F32.PACK_AB R59, R60, R59 ;  /* 0x0000003b3c3b723e */ /* 0x000fe400000010ff */
[----:B------:R-:W-:Y:S02]  /*64c0*/  LOP3.LUT R133, R178, 0x1000, R133, 0xf8, !PT ;  /* 0x00001000b2857812 */ /* 0x000fe400078ef885 */
[----:B------:R-:W-:Y:S02]  /*64d0*/  F2FP.BF16.F32.PACK_AB R9, R143, R9 ;  /* 0x000000098f09723e */ /* 0x000fe400000010ff */
[----:B------:R-:W-:-:S02]  /*64e0*/  F2FP.BF16.F32.PACK_AB R12, R140, R139 ;  /* 0x0000008b8c0c723e */ /* 0x000fc400000010ff */
[----:B------:R-:W-:Y:S02]  /*64f0*/  F2FP.BF16.F32.PACK_AB R16, R131, R16 ;  /* 0x000000108310723e */ /* 0x000fe400000010ff */
[----:B------:R-:W-:Y:S02]  /*6500*/  F2FP.BF16.F32.PACK_AB R18, R129, R18 ;  /* 0x000000128112723e */ /* 0x000fe400000010ff */
[----:B------:R-:W-:Y:S02]  /*6510*/  F2FP.BF16.F32.PACK_AB R24, R121, R120 ;  /* 0x000000787918723e */ /* 0x000fe400000010ff */
[----:B------:R-:W-:Y:S02]  /*6520*/  F2FP.BF16.F32.PACK_AB R34, R107, R34 ;  /* 0x000000226b22723e */ /* 0x000fe400000010ff */
[----:B------:R-:W-:Y:S02]  /*6530*/  F2FP.BF16.F32.PACK_AB R40, R99, R40 ;  /* 0x000000286328723e */ /* 0x000fe400000010ff */
[----:B------:R-:W-:-:S02]  /*6540*/  F2FP.BF16.F32.PACK_AB R60, R138, R141 ;  /* 0x0000008d8a3c723e */ /* 0x000fc400000010ff */
[----:B------:R-:W-:Y:S02]  /*6550*/  F2FP.BF16.F32.PACK_AB R61, R127, R128 ;  /* 0x000000807f3d723e */ /* 0x000fe400000010ff */
[----:B------:R-:W-:Y:S02]  /*6560*/  F2FP.BF16.F32.PACK_AB R62, R119, R122 ;  /* 0x0000007a773e723e */ /* 0x000fe400000010ff */
[----:B------:R-:W-:Y:S02]  /*6570*/  F2FP.BF16.F32.PACK_AB R63, R111, R114 ;  /* 0x000000726f3f723e */ /* 0x000fe400000010ff */
[----:B------:R-:W-:Y:S02]  /*6580*/  F2FP.BF16.F32.PACK_AB R64, R103, R110 ;  /* 0x0000006e6740723e */ /* 0x000fe400000010ff */
[----:B--2---:R-:W-:Y:S02]  /*6590*/  F2FP.BF16.F32.PACK_AB R65, R95, R102 ;  /* 0x000000665f41723e */ /* 0x004fe400000010ff */
[----:B---3--:R-:W-:-:S02]  /*65a0*/  F2FP.BF16.F32.PACK_AB R66, R86, R91 ;  /* 0x0000005b5642723e */ /* 0x008fc400000010ff */
[----:B------:R-:W-:Y:S01]  /*65b0*/  F2FP.BF16.F32.PACK_AB R67, R84, R83 ;  /* 0x000000535443723e */ /* 0x000fe200000010ff */
[----:B----4-:R-:W-:Y:S06]  /*65c0*/  @!P0 BRA `(.L_x_9) ;  /* 0x0000000000048947 */ /* 0x010fec0003800000 */
[----:B------:R0:W-:Y:S02]  /*65d0*/  STTM.x64 tmem[UR15], R4 ;  /* 0x00000004000079ed */ /* 0x0001e4000834000f */
.L_x_9:
[C---:B0-----:R-:W-:Y:S01]  /*65e0*/  LOP3.LUT R4, R133.reuse, 0x20, RZ, 0x3c, !PT ;  /* 0x0000002085047812 */ /* 0x041fe200078e3cff */
[----:B-----5:R-:W-:Y:S01]  /*65f0*/  STS.U16 [R133+UR5+0x4000], R82 ;  /* 0x0040005285007988 */ /* 0x020fe20008000405 */
[----:B------:R-:W-:Y:S01]  /*6600*/  LOP3.LUT R6, R133, 0x40, RZ, 0x3c, !PT ;  /* 0x0000004085067812 */ /* 0x000fe200078e3cff */
[----:B------:R-:W-:Y:S01]  /*6610*/  FADD R88, R95, R88 ;  /* 0x000000585f587221 */ /* 0x000fe20000000000 */
[----:B------:R-:W-:Y:S01]  /*6620*/  LOP3.LUT R5, R133, 0x60, RZ, 0x3c, !PT ;  /* 0x0000006085057812 */ /* 0x000fe200078e3cff */
[----:B------:R-:W-:Y:S02]  /*6630*/  STS.U16 [R133+UR5+0x4400], R81 ;  /* 0x0044005185007988 */ /* 0x000fe40008000405 */
[----:B------:R-:W-:Y:S02]  /*6640*/  FADD R91, R91, R88 ;  /* 0x000000585b5b7221 */ /* 0x000fe40000000000 */
[----:B------:R-:W-:Y:S04]  /*6650*/  STS.U16 [R133+UR5+0x4800], R80 ;  /* 0x0048005085007988 */ /* 0x000fe80008000405 */
[----:B------:R-:W-:Y:S04]  /*6660*/  STS.U16 [R133+UR5+0x4c00], R79 ;  /* 0x004c004f85007988 */ /* 0x000fe80008000405 */
[----:B------:R-:W-:Y:S04]  /*6670*/  STS.U16 [R4+UR5+0x4100], R78 ;  /* 0x0041004e04007988 */ /* 0x000fe80008000405 */
[----:B------:R-:W-:Y:S04]  /*6680*/  STS.U16 [R4+UR5+0x4500], R77 ;  /* 0x0045004d04007988 */ /* 0x000fe80008000405 */
[----:B------:R-:W-:Y:S04]  /*6690*/  STS.U16 [R4+UR5+0x4900], R75 ;  /* 0x0049004b04007988 */ /* 0x000fe80008000405 */
[----:B------:R0:W-:Y:S04]  /*66a0*/  STS.U16 [R4+UR5+0x4d00], R74 ;  /* 0x004d004a04007988 */ /* 0x0001e80008000405 */
[----:B------:R-:W-:Y:S04]  /*66b0*/  STS.U16 [R6+UR5+0x4200], R73 ;  /* 0x0042004906007988 */ /* 0x000fe80008000405 */
[----:B------:R-:W-:Y:S01]  /*66c0*/  STS.U16 [R6+UR5+0x4600], R72 ;  /* 0x0046004806007988 */ /* 0x000fe20008000405 */
[----:B0-----:R-:W-:-:S03]  /*66d0*/  FADD R4, -R76, -INF ;  /* 0xff8000004c047421 */ /* 0x001fc60000000100 */
[----:B------:R-:W-:Y:S01]  /*66e0*/  STS.U16 [R6+UR5+0x4a00], R71 ;  /* 0x004a004706007988 */ /* 0x000fe20008000405 */
[----:B------:R-:W-:-:S03]  /*66f0*/  FMUL R36, R4, 1.4426950216293334961 ;  /* 0x3fb8aa3b04247820 */ /* 0x000fc60000400000 */
[----:B------:R-:W-:Y:S04]  /*6700*/  STS.U16 [R6+UR5+0x4e00], R70 ;  /* 0x004e004606007988 */ /* 0x000fe80008000405 */
[----:B------:R-:W-:Y:S01]  /*6710*/  STS.U16 [R5+UR5+0x4300], R69 ;  /* 0x0043004505007988 */ /* 0x000fe20008000405 */
[----:B------:R-:W0:Y:S03]  /*6720*/  MUFU.EX2 R36, R36 ;  /* 0x0000002400247308 */ /* 0x000e260000000800 */
[----:B------:R-:W-:Y:S04]  /*6730*/  STS.U16 [R5+UR5+0x4700], R68 ;  /* 0x0047004405007988 */ /* 0x000fe80008000405 */
[----:B------:R-:W-:Y:S04]  /*6740*/  STS.U16 [R5+UR5+0x4b00], R2 ;  /* 0x004b000205007988 */ /* 0x000fe80008000405 */
[----:B------:R1:W-:Y:S01]  /*6750*/  STS.U16 [R5+UR5+0x4f00], R0 ;  /* 0x004f000005007988 */ /* 0x0003e20008000405 */
[----:B------:R-:W2:Y:S02]  /*6760*/  FENCE.VIEW.ASYNC.T ;  /* 0x00000000000073c6 */ /* 0x000ea40000000200 */
[----:B--2---:R-:W-:Y:S06]  /*6770*/  BAR.SYNC.DEFER_BLOCKING 0x0 ;  /* 0x0000000000007b1d */ /* 0x004fec0000010000 */
[----:B-1----:R-:W1:Y:S01]  /*6780*/  LDTM.x32 R4, tmem[UR9] ;  /* 0x00000009000479ee */ /* 0x002e6200082c0000 */
[----:B------:R-:W-:Y:S01]  /*6790*/  NOP ;  /* 0x0000000000007918 */ /* 0x000fe20000000000 */
[----:B0-----:R-:W-:Y:S05]  /*67a0*/  @!P0 BRA `(.L_x_10) ;  /* 0x0000000000848947 */ /* 0x001fea0003800000 */
[C---:B-1----:R-:W-:Y:S01]  /*67b0*/  FMUL R4, R36.reuse, R4 ;  /* 0x0000000424047220 */ /* 0x042fe20000400000 */
[C---:B------:R-:W-:Y:S01]  /*67c0*/  FMUL R5, R36.reuse, R5 ;  /* 0x0000000524057220 */ /* 0x040fe20000400000 */
        /* <DEDUP_REMOVED lines=29> */
[----:B------:R-:W-:-:S04]  /*69a0*/  FMUL R35, R36, R35 ;  /* 0x0000002324237220 */ /* 0x000fc80000400000 */
[----:B------:R0:W-:Y:S03]  /*69b0*/  STTM.x32 tmem[UR9], R4 ;  /* 0x00000004000079ed */ /* 0x0001e600082c0009 */
.L_x_10:
[----:B-1----:R-:W1:Y:S02]  /*69c0*/  FENCE.VIEW.ASYNC.T ;  /* 0x00000000000073c6 */ /* 0x002e640000000200 */
[----:B-1----:R-:W-:Y:S01]  /*69d0*/  BAR.SYNC.DEFER_BLOCKING 0x0 ;  /* 0x0000000000007b1d */ /* 0x002fe20000010000 */
[----:B------:R-:W-:Y:S01]  /*69e0*/  FADD R86, R86, R91 ;  /* 0x0000005b56567221 */ /* 0x000fe20000000000 */
[----:B------:R-:W-:-:S03]  /*69f0*/  UISETP.GE.AND UP2, UPT, UR8, URZ, UPT ;  /* 0x000000ff0800728c */ /* 0x000fc6000bf46270 */
[----:B------:R-:W-:-:S04]  /*6a00*/  FADD R83, R83, R86 ;  /* 0x0000005653537221 */ /* 0x000fc80000000000 */
[----:B------:R-:W-:-:S04]  /*6a10*/  FADD R83, R84, R83 ;  /* 0x0000005354537221 */ /* 0x000fc80000000000 */
[----:B------:R-:W-:Y:S01]  /*6a20*/  FADD R83, R36, R83 ;  /* 0x0000005324537221 */ /* 0x000fe20000000000 */
[----:B------:R1:W-:Y:S06]  /*6a30*/  MEMBAR.ALL.CTA ;  /* 0x0000000000007992 */ /* 0x0003ec0000008000 */
[----:B-1----:R-:W1:Y:S02]  /*6a40*/  FENCE.VIEW.ASYNC.S ;  /* 0x00000000000073c6 */ /* 0x002e640000000000 */
[----:B-1----:R-:W-:Y:S06]  /*6a50*/  BAR.SYNC.DEFER_BLOCKING 0x0 ;  /* 0x0000000000007b1d */ /* 0x002fec0000010000 */
[----:B------:R-:W-:Y:S05]  /*6a60*/  @!P1 BRA `(.L_x_11) ;  /* 0x0000000400789947 */ /* 0x000fea0003800000 */
[----:B------:R-:W-:Y:S01]  /*6a70*/  UIADD3 UR44, UPT, UPT, UR5, 0x4000, URZ ;  /* 0x00004000052c7890 */ /* 0x000fe2000fffe0ff */
[----:B0-----:R-:W-:Y:S01]  /*6a80*/  MOV.SPILL R4, UR9 ;  /* 0x0000000900047c02 */ /* 0x001fe20009000f00 */
[----:B------:R-:W-:Y:S01]  /*6a90*/  UMOV UR47, URZ ;  /* 0x000000ff002f7c82 */ /* 0x000fe20008000000 */
[----:B------:R-:W-:Y:S01]  /*6aa0*/  UIADD3 UR76, UPT, UPT, UR7, 0x148, URZ ;  /* 0x00000148074c7890 */ /* 0x000fe2000fffe0ff */
[----:B------:R-:W-:Y:S01]  /*6ab0*/  MOV.SPILL R5, UR8 ;  /* 0x0000000800057c02 */ /* 0x000fe20009000f00 */
[----:B------:R-:W-:Y:S01]  /*6ac0*/  USHF.R.U32.HI UR46, URZ, 0x4, UR44 ;  /* 0x00000004ff2e7899 */ /* 0x000fe2000801162c */
[----:B------:R-:W-:Y:S01]  /*6ad0*/  MOV.SPILL R0, UR11 ;  /* 0x0000000b00007c02 */ /* 0x000fe20009000f00 */
[----:B------:R-:W-:Y:S01]  /*6ae0*/  UIADD3 UR22, UPT, UPT, UR7, 0x150, URZ ;  /* 0x0000015007167890 */ /* 0x000fe2000fffe0ff */
[----:B------:R-:W-:Y:S01]  /*6af0*/  MOV.SPILL R2, UR10 ;  /* 0x0000000a00027c02 */ /* 0x000fe20009000f00 */
[----:B------:R-:W-:Y:S02]  /*6b00*/  USGXT.U32 UR46, UR46, 0xe ;  /* 0x0000000e2e2e789a */ /* 0x000fe40008000000 */
[----:B------:R-:W-:-:S02]  /*6b10*/  UIADD3 UR75, UPT, UPT, UR7, 0x158, URZ ;  /* 0x00000158074b7890 */ /* 0x000fc4000fffe0ff */
[----:B------:R-:W-:Y:S01]  /*6b20*/  UIADD3 UR50, UP3, UPT, UR46, 0x2, URZ ;  /* 0x000000022e327890 */ /* 0x000fe2000ff7e0ff */
[----:B------:R-:W-:Y:S01]  /*6b30*/  UMOV UR26, 0x0 ;  /* 0x00000000001a7882 */ /* 0x000fe20000000000 */
[----:B------:R-:W-:Y:S02]  /*6b40*/  UMOV UR27, 0x8080490 ;  /* 0x08080490001b7882 */ /* 0x000fe40000000000 */
[----:B------:R-:W-:Y:S01]  /*6b50*/  UIADD3.X UR51, UPT, UPT, UR47, 0x40004040, URZ, UP3, !UPT ;  /* 0x400040402f337890 */ /* 0x000fe20009ffe4ff */
[----:B------:R-:W-:Y:S02]  /*6b60*/  UMOV UR24, 0x0 ;  /* 0x0000000000187882 */ /* 0x000fe40000000000 */
[----:B------:R-:W-:Y:S01]  /*6b70*/  UMOV UR47, 0x40004040 ;  /* 0x40004040002f7882 */ /* 0x000fe20000000000 */
[----:B------:R-:W-:Y:S01]  /*6b80*/  UIADD3.64 UR56, UPT, UPT, UR50, 0x2, URZ ;  /* 0x0000000232387897 */ /* 0x000fe2000fffe0ff */
[----:B------:R0:W-:Y:S01]  /*6b90*/  UTCHMMA tmem[UR13], gdesc[UR46], tmem[UR7], tmem[UR26], idesc[UR27], UPT ;  /* 0x00ff1a2e0d0079ea */ /* 0x0001e2000b800007 */
[----:B------:R-:W-:Y:S01]  /*6ba0*/  UIADD3.64 UR58, UPT, UPT, UR50, 0x4, URZ ;  /* 0x00000004323a7897 */ /* 0x000fe2000fffe0ff */
[----:B------:R-:W-:Y:S01]  /*6bb0*/  UMOV UR25, 0x8080490 ;  /* 0x0808049000197882 */ /* 0x000fe20000000000 */
[----:B------:R-:W-:Y:S01]  /*6bc0*/  UMOV UR28, 0x0 ;  /* 0x00000000001c7882 */ /* 0x000fe20000000000 */
[----:B------:R-:W-:Y:S01]  /*6bd0*/  UMOV UR29, 0x8080490 ;  /* 0x08080490001d7882 */ /* 0x000fe20000000000 */
[----:B------:R-:W-:Y:S01]  /*6be0*/  UMOV UR30, 0x0 ;  /* 0x00000000001e7882 */ /* 0x000fe20000000000 */
[----:B------:R-:W-:Y:S01]  /*6bf0*/  UMOV UR31, 0x8080490 ;  /* 0x08080490001f7882 */ /* 0x000fe20000000000 */
[----:B------:R-:W-:-:S02]  /*6c00*/  UIADD3 UR60, UPT, UPT, UR7, 0x160, URZ ;  /* 0x00000160073c7890 */ /* 0x000fc4000fffe0ff */
[----:B------:R1:W-:Y:S01]  /*6c10*/  UTCHMMA tmem[UR76], gdesc[UR50], tmem[UR7], tmem[UR24], idesc[UR25], UPT ;  /* 0x00ff18324c0079ea */ /* 0x0003e2000b800007 */
[----:B0-----:R-:W-:Y:S01]  /*6c20*/  UIADD3.64 UR26, UPT, UPT, UR50, 0xfe, URZ ;  /* 0x000000fe321a7897 */ /* 0x001fe2000fffe0ff */
[----:B------:R-:W-:Y:S01]  /*6c30*/  UTCHMMA tmem[UR22], gdesc[UR56], tmem[UR7], tmem[UR28], idesc[UR29], UPT ;  /* 0x00ff1c38160079ea */ /* 0x000fe2000b800007 */
[----:B------:R-:W-:Y:S02]  /*6c40*/  UIADD3 UR17, UPT, UPT, UR7, 0x168, URZ ;  /* 0x0000016807117890 */ /* 0x000fe4000fffe0ff */
[----:B------:R0:W-:Y:S01]  /*6c50*/  UTCHMMA tmem[UR75], gdesc[UR58], tmem[UR7], tmem[UR30], idesc[UR31], UPT ;  /* 0x00ff1e3a4b0079ea */ /* 0x0001e2000b800007 */
[----:B------:R-:W-:Y:S02]  /*6c60*/  UIADD3 UR18, UPT, UPT, UR7, 0x170, URZ ;  /* 0x0000017007127890 */ /* 0x000fe4000fffe0ff */
[----:B------:R-:W-:Y:S02]  /*6c70*/  UIADD3.64 UR8, UPT, UPT, UR50, 0x102, URZ ;  /* 0x0000010232087897 */ /* 0x000fe4000fffe0ff */
[----:B------:R-:W-:-:S02]  /*6c80*/  UIADD3 UR74, UPT, UPT, UR7, 0x178, URZ ;  /* 0x00000178074a7890 */ /* 0x000fc4000fffe0ff */
[----:B-1----:R-:W-:Y:S02]  /*6c90*/  UIADD3.64 UR24, UPT, UPT, UR50, 0x100, URZ ;  /* 0x0000010032187897 */ /* 0x002fe4000fffe0ff */
[----:B------:R-:W-:Y:S02]  /*6ca0*/  UIADD3 UR73, UPT, UPT, UR7, 0x20, URZ ;  /* 0x0000002007497890 */ /* 0x000fe4000fffe0ff */
[----:B0-----:R-:W-:Y:S02]  /*6cb0*/  UIADD3.64 UR30, UPT, UPT, UR50, 0x104, URZ ;  /* 0x00000104321e7897 */ /* 0x001fe4000fffe0ff */
[----:B------:R-:W-:Y:S02]  /*6cc0*/  UIADD3 UR72, UPT, UPT, UR7, 0x180, URZ ;  /* 0x0000018007487890 */ /* 0x000fe4000fffe0ff */
[----:B------:R-:W-:Y:S02]  /*6cd0*/  UIADD3 UR71, UPT, UPT, UR7, 0x20, URZ ;  /* 0x0000002007477890 */ /* 0x000fe4000fffe0ff */
[----:B------:R-:W-:-:S02]  /*6ce0*/  UIADD3 UR70, UPT, UPT, UR7, 0x188, URZ ;  /* 0x0000018807467890 */ /* 0x000fc4000fffe0ff */
[----:B------:R-:W-:Y:S02]  /*6cf0*/  UIADD3 UR69, UPT, UPT, UR7, 0x20, URZ ;  /* 0x0000002007457890 */ /* 0x000fe4000fffe0ff */
[----:B------:R-:W-:Y:S01]  /*6d00*/  UIADD3 UR68, UPT, UPT, UR7, 0x190, URZ ;  /* 0x0000019007447890 */ /* 0x000fe2000fffe0ff */
[----:B------:R-:W-:Y:S01]  /*6d10*/  UMOV UR32, 0x0 ;  /* 0x0000000000207882 */ /* 0x000fe20000000000 */
[----:B------:R-:W-:Y:S01]  /*6d20*/  UMOV UR33, 0x8080490 ;  /* 0x0808049000217882 */ /* 0x000fe20000000000 */
[----:B------:R-:W-:Y:S02]  /*6d30*/  UIADD3 UR67, UPT, UPT, UR7, 0x20, URZ ;  /* 0x0000002007437890 */ /* 0x000fe4000fffe0ff */
[----:B------:R0:W-:Y:S01]  /*6d40*/  UTCHMMA tmem[UR60], gdesc[UR26], tmem[UR7], tmem[UR32], idesc[UR33], UPT ;  /* 0x00ff201a3c0079ea */ /* 0x0001e2000b800007 */
[----:B------:R-:W-:Y:S01]  /*6d50*/  UIADD3 UR66, UPT, UPT, UR7, 0x198, URZ ;  /* 0x0000019807427890 */ /* 0x000fe2000fffe0ff */
[----:B------:R-:W-:Y:S01]  /*6d60*/  UMOV UR34, 0x0 ;  /* 0x0000000000227882 */ /* 0x000fe20000000000 */
[----:B------:R-:W-:Y:S01]  /*6d70*/  UMOV UR35, 0x8080490 ;  /* 0x0808049000237882 */ /* 0x000fe20000000000 */
[----:B------:R-:W-:-:S02]  /*6d80*/  UIADD3 UR65, UPT, UPT, UR7, 0x20, URZ ;  /* 0x0000002007417890 */ /* 0x000fc4000fffe0ff */
[----:B------:R-:W-:Y:S01]  /*6d90*/  UTCHMMA tmem[UR17], gdesc[UR24], tmem[UR7], tmem[UR34], idesc[UR35], UPT ;  /* 0x00ff2218110079ea */ /* 0x000fe2000b800007 */
        /* <DEDUP_REMOVED lines=9> */
[----:B------:R2:W-:Y:S01]  /*6e30*/  UTCHMMA tmem[UR74], gdesc[UR30], tmem[UR7], tmem[UR38], idesc[UR39], UPT ;  /* 0x00ff261e4a0079ea */ /* 0x0005e2000b800007 */
[----:B------:R-:W-:Y:S01]  /*6e40*/  UIADD3 UR77, UPT, UPT, UR7, 0x1b0, URZ ;  /* 0x000001b0074d7890 */ /* 0x000fe2000fffe0ff */
[----:B------:R-:W-:Y:S01]  /*6e50*/  UMOV UR40, 0x0 ;  /* 0x0000000000287882 */ /* 0x000fe20000000000 */
[----:B------:R-:W-:Y:S01]  /*6e60*/  UMOV UR41, 0x8080490 ;  /* 0x0808049000297882 */ /* 0x000fe20000000000 */
[----:B0-----:R-:W-:Y:S01]  /*6e70*/  UIADD3 UR32, UPT, UPT, UR7, 0x20, URZ ;  /* 0x0000002007207890 */ /* 0x001fe2000fffe0ff */
[----:B------:R2:W-:Y:S01]  /*6e80*/  UTCHMMA tmem[UR72], gdesc[UR46], tmem[UR73], tmem[UR40], idesc[UR41], UPT ;  /* 0x00ff282e480079ea */ /* 0x0005e2000b800049 */
[----:B------:R-:W-:Y:S01]  /*6e90*/  UIADD3 UR22, UPT, UPT, UR7, 0x1b8, URZ ;  /* 0x000001b807167890 */ /* 0x000fe2000fffe0ff */
[----:B------:R-:W-:Y:S01]  /*6ea0*/  UMOV UR42, 0x0 ;  /* 0x00000000002a7882 */ /* 0x000fe20000000000 */
[----:B------:R-:W-:Y:S01]  /*6eb0*/  UMOV UR43, 0x8080490 ;  /* 0x08080490002b7882 */ /* 0x000fe20000000000 */
[----:B------:R-:W-:Y:S01]  /*6ec0*/  UMOV UR44, 0x0 ;  /* 0x00000000002c7882 */ /* 0x000fe20000000000 */
[----:B------:R-:W-:Y:S01]  /*6ed0*/  UMOV UR45, 0x8080490 ;  /* 0x08080490002d7882 */ /* 0x000fe20000000000 */
[----:B------:R-:W-:Y:S01]  /*6ee0*/  UMOV UR48, 0x0 ;  /* 0x0000000000307882 */ /* 0x000fe20000000000 */
[----:B------:R-:W-:Y:S01]  /*6ef0*/  UMOV UR49, 0x8080490 ;  /* 0x0808049000317882 */ /* 0x000fe20000000000 */
[----:B------:R2:W-:Y:S01]  /*6f00*/  UTCHMMA tmem[UR70], gdesc[UR50], tmem[UR71], tmem[UR42], idesc[UR43], UPT ;  /* 0x00ff2a32460079ea */ /* 0x0005e2000b800047 */
[----:B------:R-:W-:Y:S01]  /*6f10*/  UMOV UR52, 0x0 ;  /* 0x0000000000347882 */ /* 0x000fe20000000000 */
[----:B------:R-:W-:Y:S01]  /*6f20*/  UMOV UR53, 0x8080490 ;  /* 0x0808049000357882 */ /* 0x000fe20000000000 */
[----:B------:R2:W-:Y:S01]  /*6f30*/  UTCHMMA tmem[UR68], gdesc[UR56], tmem[UR69], tmem[UR44], idesc[UR45], UPT ;  /* 0x00ff2c38440079ea */ /* 0x0005e2000b800045 */
[----:B------:R-:W-:Y:S01]  /*6f40*/  UMOV UR54, 0x0 ;  /* 0x0000000000367882 */ /* 0x000fe20000000000 */
[----:B------:R-:W-:Y:S01]  /*6f50*/  UMOV UR55, 0x8080490 ;  /* 0x0808049000377882 */ /* 0x000fe20000000000 */
[----:B------:R2:W-:Y:S01]  /*6f60*/  UTCHMMA tmem[UR66], gdesc[UR58], tmem[UR67], tmem[UR48], idesc[UR49], UPT ;  /* 0x00ff303a420079ea */ /* 0x0005e2000b800043 */
[----:B------:R-:W-:Y:S01]  /*6f70*/  UMOV UR10, UR16 ;  /* 0x00000010000a7c82 */ /* 0x000fe20008000000 */
[----:B------:R-:W-:Y:S01]  /*6f80*/  UMOV UR11, URZ ;  /* 0x000000ff000b7c82 */ /* 0x000fe20008000000 */
[----:B-1----:R-:W-:Y:S01]  /*6f90*/  UMOV UR36, UR8 ;  /* 0x0000000800247c82 */ /* 0x002fe20008000000 */
[----:B------:R-:W-:Y:S01]  /*6fa0*/  UMOV UR37, UR9 ;  /* 0x0000000900257c82 */ /* 0x000fe20008000000 */
[----:B------:R2:W-:Y:S01]  /*6fb0*/  UTCHMMA tmem[UR64], gdesc[UR26], tmem[UR65], tmem[UR52], idesc[UR53], UPT ;  /* 0x00ff341a400079ea */ /* 0x0005e2000b800041 */
[----:B------:R2:W-:Y:S01]  /*6fc0*/  UTCHMMA tmem[UR62], gdesc[UR24], tmem[UR63], tmem[UR54], idesc[UR55], UPT ;  /* 0x00ff36183e0079ea */ /* 0x0005e2000b80003f */
[----:B------:R-:W-:Y:S01]  /*6fd0*/  UMOV UR76, UR10 ;  /* 0x0000000a004c7c82 */ /* 0x000fe20008000000 */
[----:B------:R2:W-:Y:S01]  /*6fe0*/  UTCHMMA tmem[UR77], gdesc[UR36], tmem[UR61], tmem[UR28], idesc[UR29], UPT ;  /* 0x00ff1c244d0079ea */ /* 0x0005e2000b80003d */
[----:B------:R2:W-:Y:S01]  /*6ff0*/  UTCHMMA tmem[UR22], gdesc[UR30], tmem[UR32], tmem[UR34], idesc[UR35], UPT ;  /* 0x00ff221e160079ea */ /* 0x0005e2000b800020 */
[----:B------:R2:W-:Y:S01]  /*7000*/  UTCBAR [UR76], URZ ;  /* 0x000000ff4c0073e9 */ /* 0x0005e200080000ff */
[----:B------:R-:W-:-:S02]  /*7010*/  R2UR.FILL UR11, R0 ;  /* 0x00000000000b72ca */ /* 0x000fc400004e0000 */
[----:B------:R-:W-:Y:S02]  /*7020*/  R2UR.FILL UR10, R2 ;  /* 0x00000000020a72ca */ /* 0x000fe400004e0000 */
[----:B------:R-:W-:Y:S02]  /*7030*/  R2UR.FILL UR9, R4 ;  /* 0x00000000040972ca */ /* 0x000fe400004e0000 */
[----:B------:R-:W-:-:S15]  /*7040*/  R2UR.FILL UR8, R5 ;  /* 0x00000000050872ca */ /* 0x000fde00004e0000 */
.L_x_11:
[----:B------:R-:W-:Y:S01]  /*7050*/  FSEL R0, R83, 1, P0 ;  /* 0x3f80000053007808 */ /* 0x000fe20000000000 */
[----:B------:R-:W-:Y:S01]  /*7060*/  UMOV UR17, URZ ;  /* 0x000000ff00117c82 */ /* 0x000fe20008000000 */
[----:B------:R-:W-:-:S03]  /*7070*/  FSEL R76, R76, -INF , P0 ;  /* 0xff8000004c4c7808 */ /* 0x000fc60000000000 */
[----:B------:R1:W-:Y:S01]  /*7080*/  STL [R1+0x30], R0 ;  /* 0x0000300001007387 */ /* 0x0003e20000100800 */
[----:B------:R-:W-:Y:S05]  /*7090*/  BRA.U !UP2, `(.L_x_12) ;  /* 0x000000710a4c7547 */ /* 0x000fea000b800000 */
[----:B------:R-:W-:Y:S01]  /*70a0*/  UIADD3 UR18, UPT, UPT, UR5, 0x8000, URZ ;  /* 0x0000800005127890 */ /* 0x000fe2000fffe0ff */
[----:B------:R-:W-:Y:S01]  /*70b0*/  IMAD.MOV.U32 R135, RZ, RZ, R76 ;  /* 0x000000ffff877224 */ /* 0x000fe200078e004c */
[----:B--2---:R-:W-:Y:S01]  /*70c0*/  USHF.R.U32.HI UR26, URZ, 0x4, UR5 ;  /* 0x00000004ff1a7899 */ /* 0x004fe20008011605 */
[----:B-1----:R-:W-:Y:S01]  /*70d0*/  IMAD.MOV.U32 R0, RZ, RZ, -0x80 ;  /* 0xffffff80ff007424 */ /* 0x002fe200078e00ff */
[----:B------:R-:W-:Y:S01]  /*70e0*/  USHF.R.U32.HI UR24, URZ, 0x4, UR18 ;  /* 0x00000004ff187899 */ /* 0x000fe20008011612 */
[----:B------:R-:W-:Y:S01]  /*70f0*/  MOV R2, 0xffffffff ;  /* 0xffffffff00027802 */ /* 0x000fe20000000f00 */
[----:B------:R-:W-:Y:S02]  /*7100*/  USGXT.U32 UR26, UR26, 0xe ;  /* 0x0000000e1a1a789a */ /* 0x000fe40008000000 */
[----:B------:R-:W-:Y:S02]  /*7110*/  USGXT.U32 UR24, UR24, 0xe ;  /* 0x0000000e1818789a */ /* 0x000fe40008000000 */
[----:B------:R-:W-:-:S02]  /*7120*/  ULOP3.LUT UR18, UR26, 0x1000000, URZ, 0xfc, !UPT ;  /* 0x010000001a127892 */ /* 0x000fc4000f8efcff */
[----:B------:R-:W-:Y:S02]  /*7130*/  USHF.R.U32.HI UR48, URZ, 0x4, UR14 ;  /* 0x00000004ff307899 */ /* 0x000fe4000801160e */
[----:B------:R-:W-:Y:S02]  /*7140*/  UIADD3 UR26, UP4, UPT, UR26, 0x1000080, URZ ;  /* 0x010000801a1a7890 */ /* 0x000fe4000ff9e0ff */
[----:B------:R-:W-:Y:S02]  /*7150*/  UIADD3 UR28, UP3, UPT, UR24, 0x2, URZ ;  /* 0x00000002181c7890 */ /* 0x000fe4000ff7e0ff */
[----:B------:R-:W-:Y:S02]  /*7160*/  USHF.L.U32 UR23, UR23, 0x7, URZ ;  /* 0x0000000717177899 */ /* 0x000fe400080006ff */
[----:B------:R-:W-:Y:S01]  /*7170*/  USHF.L.U32 UR19, UR19, 0x7, URZ ;  /* 0x0000000713137899 */ /* 0x000fe200080006ff */
[----:B------:R-:W-:Y:S01]  /*7180*/  UMOV UR22, URZ ;  /* 0x000000ff00167c82 */ /* 0x000fe20008000000 */
[----:B------:R-:W-:Y:S01]  /*7190*/  UMOV UR17, URZ ;  /* 0x000000ff00117c82 */ /* 0x000fe20008000000 */
[----:B------:R-:W-:-:S02]  /*71a0*/  USGXT.U32 UR48, UR48, 0xe ;  /* 0x0000000e3030789a */ /* 0x000fc40008000000 */
[----:B------:R-:W-:Y:S02]  /*71b0*/  UIADD3.X UR27, UPT, UPT, UR22, 0x40004040, URZ, UP4, !UPT ;  /* 0x40004040161b7890 */ /* 0x000fe4000a7fe4ff */
[----:B------:R-:W-:Y:S02]  /*71c0*/  UIADD3.X UR29, UPT, UPT, UR17, 0x40004040, URZ, UP3, !UPT ;  /* 0x40004040111d7890 */ /* 0x000fe40009ffe4ff */
[----:B------:R-:W-:Y:S02]  /*71d0*/  UIADD3 UR30, UP4, UPT, UR26, 0x180, URZ ;  /* 0x000001801a1e7890 */ /* 0x000fe4000ff9e0ff */
[----:B------:R-:W-:Y:S01]  /*71e0*/  UIADD3 UR32, UP3, UPT, UR26, 0x200, URZ ;  /* 0x000002001a207890 */ /* 0x000fe2000ff7e0ff */
[----:B------:R-:W-:Y:S01]  /*71f0*/  UMOV UR34, 0xfffffffe ;  /* 0xfffffffe00227882 */ /* 0x000fe20000000000 */
[----:B------:R-:W-:Y:S01]  /*7200*/  UMOV UR35, 0x7fffbfdf ;  /* 0x7fffbfdf00237882 */ /* 0x000fe20000000000 */
[----:B------:R-:W-:Y:S01]  /*7210*/  UMOV UR49, URZ ;  /* 0x000000ff00317c82 */ /* 0x000fe20008000000 */
[----:B------:R-:W-:-:S02]  /*7220*/  UISETP.NE.U32.AND UP2, UPT, UR6, URZ, UPT ;  /* 0x000000ff0600728c */ /* 0x000fc4000bf45070 */
[----:B------:R-:W-:Y:S01]  /*7230*/  UIADD3.64 UR34, UPT, UPT, UR48, -UR34, URZ ;  /* 0x8000002230227297 */ /* 0x000fe2000fffe0ff */
[----:B------:R-:W-:Y:S01]  /*7240*/  UMOV UR6, 0x1 ;  /* 0x0000000100067882 */ /* 0x000fe20000000000 */
[----:B------:R-:W1:Y:S01]  /*7250*/  LDCU UR14, c[0x0][0x3a8] ;  /* 0x00007500ff0e77ac */ /* 0x000e620008000800 */
[----:B------:R-:W-:Y:S02]  /*7260*/  UIADD3.X UR31, UPT, UPT, UR27, URZ, URZ, UP4, !UPT ;  /* 0x000000ff1b1f7290 */ /* 0x000fe4000a7fe4ff */
[----:B------:R-:W-:Y:S02]  /*7270*/  UIADD3.X UR33, UPT, UPT, UR27, URZ, URZ, UP3, !UPT ;  /* 0x000000ff1b217290 */ /* 0x000fe40009ffe4ff */
[----:B------:R-:W-:Y:S02]  /*7280*/  UIADD3.64 UR36, UPT, UPT, UR28, 0x2, URZ ;  /* 0x000000021c247897 */ /* 0x000fe4000fffe0ff */
[----:B------:R-:W-:Y:S02]  /*7290*/  UIADD3.64 UR38, UPT, UPT, UR28, 0x4, URZ ;  /* 0x000000041c267897 */ /* 0x000fe4000fffe0ff */
[----:B------:R-:W-:-:S02]  /*72a0*/  UIADD3.64 UR40, UPT, UPT, UR28, 0xfe, URZ ;  /* 0x000000fe1c287897 */ /* 0x000fc4000fffe0ff */
[----:B------:R-:W-:Y:S02]  /*72b0*/  UIADD3.64 UR42, UPT, UPT, UR28, 0x100, URZ ;  /* 0x000001001c2a7897 */ /* 0x000fe4000fffe0ff */
[----:B------:R-:W-:Y:S02]  /*72c0*/  UIADD3.64 UR44, UPT, UPT, UR28, 0x102, URZ ;  /* 0x000001021c2c7897 */ /* 0x000fe4000fffe0ff */
[----:B------:R-:W-:Y:S01]  /*72d0*/  UIADD3.64 UR46, UPT, UPT, UR28, 0x104, URZ ;  /* 0x000001041c2e7897 */ /* 0x000fe2000fffe0ff */
[----:B------:R-:W-:Y:S01]  /*72e0*/  UMOV UR62, URZ ;  /* 0x000000ff003e7c82 */ /* 0x000fe20008000000 */
[----:B------:R-:W-:Y:S01]  /*72f0*/  UMOV UR22, UR19 ;  /* 0x0000001300167c82 */ /* 0x000fe20008000000 */
[----:B------:R-:W-:Y:S01]  /*7300*/  UMOV UR64, UR23 ;  /* 0x0000001700407c82 */ /* 0x000fe20008000000 */
[----:B------:R-:W-:Y:S01]  /*7310*/  UMOV UR49, 0x80004020 ;  /* 0x8000402000317882 */ /* 0x000fe20000000000 */
[----:B-1----:R-:W-:-:S07]  /*7320*/  UMOV UR25, 0x40004040 ;  /* 0x4000404000197882 */ /* 0x002fce0000000000 */
.L_x_17:
[----:B0-----:R-:W2:Y:S04]  /*7330*/  LDL.64 R18, [R1+0x138] ;  /* 0x0001380001127983 */ /* 0x001ea80000100a00 */
[----:B---3--:R-:W3:Y:S04]  /*7340*/  LDL.64 R16, [R1+0x130] ;  /* 0x0001300001107983 */ /* 0x008ee80000100a00 */
[----:B------:R-:W4:Y:S04]  /*7350*/  LDL.64 R30, [R1+0x108] ;  /* 0x00010800011e7983 */ /* 0x000f280000100a00 */
[----:B------:R-:W5:Y:S04]  /*7360*/  LDL.64 R42, [R1+0xd8] ;  /* 0x0000d800012a7983 */ /* 0x000f680000100a00 */
        /* <DEDUP_REMOVED lines=11> */
[----:B------:R-:W5:Y:S01]  /*7420*/  LDL.64 R36, [R1+0xc0] ;  /* 0x0000c00001247983 */ /* 0x000f620000100a00 */
[----:B------:R-:W-:-:S02]  /*7430*/  IMAD.U32 R4, RZ, RZ, UR22 ;  /* 0x00000016ff047e24 */ /* 0x000fc4000f8e00ff */
[----:B------:R-:W-:Y:S01]  /*7440*/  IMAD.U32 R6, RZ, RZ, UR22 ;  /* 0x00000016ff067e24 */ /* 0x000fe2000f8e00ff */
[----:B------:R-:W-:Y:S01]  /*7450*/  MOV R8, UR22 ;  /* 0x0000001600087c02 */ /* 0x000fe20008000f00 */
[----:B------:R-:W-:Y:S02]  /*7460*/  IMAD.U32 R21, RZ, RZ, UR22 ;  /* 0x00000016ff157e24 */ /* 0x000fe4000f8e00ff */
[----:B------:R-:W-:Y:S02]  /*7470*/  IMAD.U32 R10, RZ, RZ, UR22 ;  /* 0x00000016ff0a7e24 */ /* 0x000fe4000f8e00ff */
[----:B--2---:R-:W-:-:S04]  /*7480*/  IMAD.WIDE R4, R4, 0x2, R18 ;  /* 0x0000000204047825 */ /* 0x004fc800078e0212 */
[----:B---3--:R-:W-:Y:S01]  /*7490*/  IMAD.WIDE R6, R6, 0x2, R16 ;  /* 0x0000000206067825 */ /* 0x008fe200078e0210 */
[----:B------:R4:W2:Y:S03]  /*74a0*/  LDG.E.U16 R18, desc[UR20][R4.64] ;  /* 0x0000001404127981 */ /* 0x0008a6000c1e1500 */
[----:B------:R-:W-:Y:S01]  /*74b0*/  IMAD.U32 R16, RZ, RZ, UR22 ;  /* 0x00000016ff107e24 */ /* 0x000fe2000f8e00ff */
[----:B------:R-:W-:Y:S01]  /*74c0*/  MOV R19, UR22 ;  /* 0x0000001600137c02 */ /* 0x000fe20008000f00 */
[----:B------:R-:W-:Y:S01]  /*74d0*/  IMAD.U32 R17, RZ, RZ, UR22 ;  /* 0x00000016ff117e24 */ /* 0x000fe2000f8e00ff */
[----:B------:R0:W3:Y:S01]  /*74e0*/  LDG.E.U16 R20, desc[UR20][R6.64] ;  /* 0x0000001406147981 */ /* 0x0000e2000c1e1500 */
[----:B----4-:R-:W-:-:S05]  /*74f0*/  IMAD.WIDE R4, R16, 0x2, R30 ;  /* 0x0000000210047825 */ /* 0x010fca00078e021e */
[----:B------:R1:W4:Y:S01]  /*7500*/  LDG.E.U16 R30, desc[UR20][R4.64] ;  /* 0x00000014041e7981 */ /* 0x000322000c1e1500 */
[----:B-----5:R-:W-:Y:S01]  /*7510*/  IMAD.WIDE R8, R8, 0x2, R14 ;  /* 0x0000000208087825 */ /* 0x020fe200078e020e */
[----:B------:R-:W-:-:S03]  /*7520*/  MOV R14, UR22 ;  /* 0x00000016000e7c02 */ /* 0x000fc60008000f00 */
[----:B0-----:R-:W-:Y:S01]  /*7530*/  IMAD.WIDE R6, R17, 0x2, R28 ;  /* 0x0000000211067825 */ /* 0x001fe200078e021c */
[----:B------:R-:W5:Y:S03]  /*7540*/  LDG.E.U16 R22, desc[UR20][R8.64] ;  /* 0x0000001408167981 */ /* 0x000f66000c1e1500 */
[----:B-1----:R-:W-:-:S06]  /*7550*/  IMAD.WIDE R4, R19, 0x2, R42 ;  /* 0x0000000213047825 */ /* 0x002fcc00078e022a */
[----:B------:R-:W2:Y:S01]  /*7560*/  LDG.E.U16 R4, desc[UR20][R4.64] ;  /* 0x0000001404047981 */ /* 0x000ea2000c1e1500 */
[----:B------:R-:W-:-:S03]  /*7570*/  IMAD.WIDE R14, R14, 0x2, R32 ;  /* 0x000000020e0e7825 */ /* 0x000fc600078e0220 */
[----:B------:R0:W3:Y:S01]  /*7580*/  LDG.E.U16 R32, desc[UR20][R6.64] ;  /* 0x0000001406207981 */ /* 0x0000e2000c1e1500 */
[----:B------:R-:W-:-:S03]  /*7590*/  IMAD.WIDE R10, R10, 0x2, R12 ;  /* 0x000000020a0a7825 */ /* 0x000fc600078e020c */
[----:B------:R-:W3:Y:S04]  /*75a0*/  LDG.E.U16 R28, desc[UR20][R14.64] ;  /* 0x000000140e1c7981 */ /* 0x000ee8000c1e1500 */
[----:B------:R1:W3:Y:S01]  /*75b0*/  LDG.E.U16 R24, desc[UR20][R10.64] ;  /* 0x000000140a187981 */ /* 0x0002e2000c1e1500 */
[----:B0-----:R-:W-:-:S06]  /*75c0*/  IMAD.WIDE R6, R21, 0x2, R40 ;  /* 0x0000000215067825 */ /* 0x001fcc00078e0228 */
[----:B------:R-:W3:Y:S01]  /*75d0*/  LDG.E.U16 R6, desc[UR20][R6.64] ;  /* 0x0000001406067981 */ /* 0x000ee2000c1e1500 */
[----:B-1----:R-:W-:-:S04]  /*75e0*/  IMAD.U32 R10, RZ, RZ, UR22 ;  /* 0x00000016ff0a7e24 */ /* 0x002fc8000f8e00ff */
[----:B------:R-:W-:-:S06]  /*75f0*/  IMAD.WIDE R10, R10, 0x2, R48 ;  /* 0x000000020a0a7825 */ /* 0x000fcc00078e0230 */
[----:B------:R-:W4:Y:S01]  /*7600*/  LDG.E.U16 R10, desc[UR20][R10.64] ;  /* 0x000000140a0a7981 */ /* 0x000f22000c1e1500 */
[----:B------:R-:W-:Y:S02]  /*7610*/  IMAD.U32 R12, RZ, RZ, UR22 ;  /* 0x00000016ff0c7e24 */ /* 0x000fe4000f8e00ff */
[----:B------:R-:W-:-:S04]  /*7620*/  IMAD.WIDE R8, R19, 0x2, R26 ;  /* 0x0000000213087825 */ /* 0x000fc800078e021a */
[----:B------:R-:W-:Y:S02]  /*7630*/  IMAD.WIDE R12, R12, 0x2, R34 ;  /* 0x000000020c0c7825 */ /* 0x000fe400078e0222 */
[----:B------:R0:W4:Y:S02]  /*7640*/  LDG.E.U16 R34, desc[UR20][R8.64] ;  /* 0x0000001408227981 */ /* 0x000124000c1e1500 */
[----:B------:R-:W-:Y:S02]  /*7650*/  IMAD.WIDE R14, R17, 0x2, R44 ;  /* 0x00000002110e7825 */ /* 0x000fe400078e022c */
[----:B------:R1:W4:Y:S04]  /*7660*/  LDG.E.U16 R26, desc[UR20][R12.64] ;  /* 0x000000140c1a7981 */ /* 0x000328000c1e1500 */
[----:B------:R-:W4:Y:S01]  /*7670*/  LDG.E.U16 R14, desc[UR20][R14.64] ;  /* 0x000000140e0e7981 */ /* 0x000f22000c1e1500 */
[----:B0-----:R-:W-:Y:S01]  /*7680*/  MOV R8, UR22 ;  /* 0x0000001600087c02 */ /* 0x001fe20008000f00 */
[----:B-1----:R-:W-:-:S04]  /*7690*/  IMAD.WIDE R12, R16, 0x2, R46 ;  /* 0x00000002100c7825 */ /* 0x002fc800078e022e */
[----:B------:R-:W-:Y:S02]  /*76a0*/  IMAD.WIDE R8, R8, 0x2, R38 ;  /* 0x0000000208087825 */ /* 0x000fe400078e0226 */
[----:B------:R-:W5:Y:S02]  /*76b0*/  LDG.E.U16 R12, desc[UR20][R12.64] ;  /* 0x000000140c0c7981 */ /* 0x000f64000c1e1500 */
[----:B------:R-:W-:Y:S02]  /*76c0*/  IMAD.WIDE R16, R16, 0x2, R36 ;  /* 0x0000000210107825 */ /* 0x000fe400078e0224 */
[----:B------:R0:W5:Y:S04]  /*76d0*/  LDG.E.U16 R8, desc[UR20][R8.64] ;  /* 0x0000001408087981 */ /* 0x000168000c1e1500 */
[----:B------:R-:W5:Y:S01]  /*76e0*/  LDG.E.U16 R16, desc[UR20][R16.64] ;  /* 0x0000001410107981 */ /* 0x000f62000c1e1500 */
[----:B------:R-:W-:-:S05]  /*76f0*/  IADD3 R5, P2, PT, R0, 0x100, RZ ;  /* 0x0000010000057810 */ /* 0x000fca0007f5e0ff */
[----:B------:R-:W-:Y:S01]  /*7700*/  IMAD.X R7, RZ, RZ, R2, P2 ;  /* 0x000000ffff077224 */ /* 0x000fe200010e0602 */
[C---:B0-----:R-:W-:Y:S02]  /*7710*/  IADD3 R9, P5, PT, R0.reuse, 0x101, RZ ;  /* 0x0000010100097810 */ /* 0x041fe40007fbe0ff */
[----:B------:R-:W-:-:S05]  /*7720*/  IADD3 R137, P4, PT, R0, 0x103, RZ ;  /* 0x0000010300897810 */ /* 0x000fca0007f9e0ff */
[----:B------:R-:W-:Y:S01]  /*7730*/  IMAD.X R138, RZ, RZ, R2, P4 ;  /* 0x000000ffff8a7224 */ /* 0x000fe200020e0602 */
[----:B------:R-:W-:-:S05]  /*7740*/  IADD3 R139, P4, PT, R0, 0x107, RZ ;  /* 0x00000107008b7810 */ /* 0x000fca0007f9e0ff */
[----:B------:R-:W-:Y:S01]  /*7750*/  IMAD.X R142, RZ, RZ, R2, P4 ;  /* 0x000000ffff8e7224 */ /* 0x000fe200020e0602 */
[----:B------:R-:W-:-:S04]  /*7760*/  IADD3 R143, P4, PT, R0, 0x10b, RZ ;  /* 0x0000010b008f7810 */ /* 0x000fc80007f9e0ff */
[----:B------:R-:W-:Y:S02]  /*7770*/  IADD3.X R149, PT, PT, RZ, R2, RZ, P4, !PT ;  /* 0x00000002ff957210 */ /* 0x000fe400027fe4ff */
[----:B------:R-:W-:-:S05]  /*7780*/  IADD3 R150, P4, PT, R0, 0x10f, RZ ;  /* 0x0000010f00967810 */ /* 0x000fca0007f9e0ff */
[----:B------:R-:W-:Y:S01]  /*7790*/  IMAD.X R157, RZ, RZ, R2, P4 ;  /* 0x000000ffff9d7224 */ /* 0x000fe200020e0602 */
[----:B------:R-:W-:-:S05]  /*77a0*/  IADD3 R158, P4, PT, R0, 0x113, RZ ;  /* 0x00000113009e7810 */ /* 0x000fca0007f9e0ff */
[----:B------:R-:W-:Y:S01]  /*77b0*/  IMAD.X R165, RZ, RZ, R2, P4 ;  /* 0x000000ffffa57224 */ /* 0x000fe200020e0602 */
[----:B------:R-:W-:Y:S02]  /*77c0*/  IADD3 R166, P4, PT, R0, 0x117, RZ ;  /* 0x0000011700a67810 */ /* 0x000fe40007f9e0ff */
[----:B------:R-:W-:Y:S02]  /*77d0*/  LOP3.LUT P6, RZ, R132, 0xff, RZ, 0xc0, !PT ;  /* 0x000000ff84ff7812 */ /* 0x000fe400078cc0ff */
[----:B------:R-:W-:Y:S02]  /*77e0*/  IADD3.X R173, PT, PT, RZ, R2, RZ, P4, !PT ;  /* 0x00000002ffad7210 */ /* 0x000fe400027fe4ff */
[----:B------:R-:W-:Y:S01]  /*77f0*/  IADD3 R174, P4, PT, R0, 0x11b, RZ ;  /* 0x0000011b00ae7810 */ /* 0x000fe20007f9e0ff */
[----:B------:R-:W-:Y:S02]  /*7800*/  UMOV UR50, 0x1 ;  /* 0x0000000100327882 */ /* 0x000fe40000000000 */
[----:B------:R-:W-:-:S04]  /*7810*/  @!UP1 UIADD3 UR50, UPT, UPT, -UR50, 0x100000, URZ ;  /* 0x0010000032329890 */ /* 0x000fc8000fffe1ff */
[----:B------:R-:W-:Y:S02]  /*7820*/  @!UP1 USHF.L.U32 UR51, UR50, 0xb, URZ ;  /* 0x0000000b32339899 */ /* 0x000fe400080006ff */
[----:B------:R-:W-:Y:S01]  /*7830*/  @!UP1 USHF.L.U32 UR50, UR50, 0x1, URZ ;  /* 0x0000000132329899 */ /* 0x000fe200080006ff */
[----:B------:R-:W-:Y:S01]  /*7840*/  IMAD.X R181, RZ, RZ, R2, P4 ;  /* 0x000000ffffb57224 */ /* 0x000fe200020e0602 */
[----:B------:R-:W-:-:S05]  /*7850*/  IADD3 R182, P4, PT, R0, 0x11f, RZ ;  /* 0x0000011f00b67810 */ /* 0x000fca0007f9e0ff */
[----:B------:R-:W-:Y:S01]  /*7860*/  IMAD.X R189, RZ, RZ, R2, P4 ;  /* 0x000000ffffbd7224 */ /* 0x000fe200020e0602 */
[----:B------:R-:W-:Y:S01]  /*7870*/  IADD3 R190, P4, PT, R0, 0x123, RZ ;  /* 0x0000012300be7810 */ /* 0x000fe20007f9e0ff */
[----:B------:R-:W-:-:S03]  /*7880*/  VOTEU.ALL UP3, P6 ;  /* 0x0000000000ff7886 */ /* 0x000fc60003060000 */
[----:B------:R-:W-:Y:S02]  /*7890*/  IADD3.X R197, PT, PT, RZ, R2, RZ, P4, !PT ;  /* 0x00000002ffc57210 */ /* 0x000fe400027fe4ff */
[----:B------:R-:W-:-:S05]  /*78a0*/  IADD3 R198, P4, PT, R0, 0x127, RZ ;  /* 0x0000012700c67810 */ /* 0x000fca0007f9e0ff */
[----:B------:R-:W-:Y:S01]  /*78b0*/  IMAD.X R205, RZ, RZ, R2, P4 ;  /* 0x000000ffffcd7224 */ /* 0x000fe200020e0602 */
[----:B------:R-:W-:-:S05]  /*78c0*/  IADD3 R206, P4, PT, R0, 0x12b, RZ ;  /* 0x0000012b00ce7810 */ /* 0x000fca0007f9e0ff */
[----:B------:R-:W-:Y:S01]  /*78d0*/  IMAD.X R213, RZ, RZ, R2, P4 ;  /* 0x000000ffffd57224 */ /* 0x000fe200020e0602 */
[----:B------:R-:W-:-:S04]  /*78e0*/  IADD3 R214, P4, PT, R0, 0x12f, RZ ;  /* 0x0000012f00d67810 */ /* 0x000fc80007f9e0ff */
[----:B------:R-:W-:Y:S02]  /*78f0*/  IADD3.X R221, PT, PT, RZ, R2, RZ, P4, !PT ;  /* 0x00000002ffdd7210 */ /* 0x000fe400027fe4ff */
[C---:B------:R-:W-:Y:S02]  /*7900*/  IADD3 R222, P4, PT, R0.reuse, 0x133, RZ ;  /* 0x0000013300de7810 */ /* 0x040fe40007f9e0ff */
[----:B------:R-:W-:-:S03]  /*7910*/  IADD3 R11, P1, PT, R0, 0x140, RZ ;  /* 0x00000140000b7810 */ /* 0x000fc60007f3e0ff */
[----:B------:R-:W-:Y:S01]  /*7920*/  IMAD.X R229, RZ, RZ, R2, P4 ;  /* 0x000000ffffe57224 */ /* 0x000fe200020e0602 */
[----:B------:R-:W-:Y:S02]  /*7930*/  ISETP.GT.U32.AND P3, PT, R11, R134, PT ;  /* 0x000000860b00720c */ /* 0x000fe40003f64070 */
[C---:B------:R-:W-:Y:S01]  /*7940*/  IADD3 R230, P4, PT, R0.reuse, 0x137, RZ ;  /* 0x0000013700e67810 */ /* 0x040fe20007f9e0ff */
[----:B--2---:R0:W-:Y:S02]  /*7950*/  STS.U16 [R3+UR5+0x7800], R4 ;  /* 0x0078000403007988 */ /* 0x0041e40008000405 */
[----:B0-----:R-:W-:-:S05]  /*7960*/  IADD3 R4, P0, PT, R0, 0x102, RZ ;  /* 0x0000010200047810 */ /* 0x001fca0007f1e0ff */
[----:B------:R0:W-:Y:S04]  /*7970*/  STL [R1+0x4], R4 ;  /* 0x0000040401007387 */ /* 0x0001e80000100800 */
[----:B---3--:R1:W-:Y:S01]  /*7980*/  STS.U16 [R3+UR5+0x7a00], R6 ;  /* 0x007a000603007988 */ /* 0x0083e20008000405 */
[----:B0-----:R-:W-:-:S05]  /*7990*/  IADD3 R4, P2, PT, R0, 0x104, RZ ;  /* 0x0000010400047810 */ /* 0x001fca0007f5e0ff */
[----:B------:R0:W-:Y:S01]  /*79a0*/  STL [R1+0xc], R4 ;  /* 0x00000c0401007387 */ /* 0x0001e20000100800 */
[----:B-1----:R-:W-:-:S05]  /*79b0*/  IADD3.X R6, PT, PT, RZ, R2, RZ, P0, !PT ;  /* 0x00000002ff067210 */ /* 0x002fca00007fe4ff */
[----:B------:R1:W-:Y:S01]  /*79c0*/  STL [R1], R6 ;  /* 0x0000000601007387 */ /* 0x0003e20000100800 */
[----:B0-----:R-:W-:-:S05]  /*79d0*/  IADD3 R4, P0, PT, R0, 0x106, RZ ;  /* 0x0000010600047810 */ /* 0x001fca0007f1e0ff */
[----:B------:R0:W-:Y:S01]  /*79e0*/  STL [R1+0x14], R4 ;  /* 0x0000140401007387 */ /* 0x0001e20000100800 */
[----:B-1----:R-:W-:-:S03]  /*79f0*/  IMAD.X R6, RZ, RZ, R2, P2 ;  /* 0x000000ffff067224 */ /* 0x002fc600010e0602 */
[----:B----4-:R1:W-:Y:S01]  /*7a00*/  STS.U16 [R3+UR5+0x7200], R10 ;  /* 0x0072000a03007988 */ /* 0x0103e20008000405 */
[----:B0-----:R-:W-:-:S03]  /*7a10*/  IADD3 R4, P2, PT, R0, 0x108, RZ ;  /* 0x0000010800047810 */ /* 0x001fc60007f5e0ff */
[----:B------:R0:W-:Y:S01]  /*7a20*/  STL [R1+0x8], R6 ;  /* 0x0000080601007387 */ /* 0x0001e20000100800 */
[----:B-1----:R-:W-:-:S03]  /*7a30*/  IMAD.X R10, RZ, RZ, R2, P5 ;  /* 0x000000ffff0a7224 */ /* 0x002fc600028e0602 */
[----:B------:R1:W-:Y:S01]  /*7a40*/  STL [R1+0x1c], R4 ;  /* 0x00001c0401007387 */ /* 0x0003e20000100800 */
[C---:B------:R-:W-:Y:S01]  /*7a50*/  IADD3 R136, P5, PT, R0.reuse, 0x105, RZ ;  /* 0x0000010500887810 */ /* 0x040fe20007fbe0ff */
[----:B0-----:R-:W-:Y:S01]  /*7a60*/  IMAD.X R6, RZ, RZ, R2, P0 ;  /* 0x000000ffff067224 */ /* 0x001fe200000e0602 */
[----:B-1----:R-:W-:-:S04]  /*7a70*/  IADD3 R4, P0, PT, R0, 0x10a, RZ ;  /* 0x0000010a00047810 */ /* 0x002fc80007f1e0ff */
[----:B------:R-:W-:Y:S01]  /*7a80*/  STL [R1+0x10], R6 ;  /* 0x0000100601007387 */ /* 0x000fe20000100800 */
[-C--:B------:R-:W-:Y:S02]  /*7a90*/  IADD3.X R140, PT, PT, RZ, R2.reuse, RZ, P5, !PT ;  /* 0x00000002ff8c7210 */ /* 0x080fe40002ffe4ff */
[C---:B------:R-:W-:Y:S01]  /*7aa0*/  IADD3 R141, P5, PT, R0.reuse, 0x109, RZ ;  /* 0x00000109008d7810 */ /* 0x040fe20007fbe0ff */
[----:B------:R0:W-:Y:S01]  /*7ab0*/  STL [R1+0x20], R4 ;  /* 0x0000200401007387 */ /* 0x0001e20000100800 */
[--C-:B------:R-:W-:Y:S01]  /*7ac0*/  IMAD.X R147, RZ, RZ, R2.reuse, P0 ;  /* 0x000000ffff937224 */ /* 0x100fe200000e0602 */
[C---:B------:R-:W-:Y:S02]  /*7ad0*/  IADD3 R148, P0, PT, R0.reuse, 0x10e, RZ ;  /* 0x0000010e00947810 */ /* 0x040fe40007f1e0ff */
[----:B------:R-:W-:Y:S01]  /*7ae0*/  IMAD.X R145, RZ, RZ, R2, P5 ;  /* 0x000000ffff917224 */ /* 0x000fe200028e0602 */
[----:B0-----:R-:W-:Y:S02]  /*7af0*/  IADD3.X R4, PT, PT, RZ, R2, RZ, P2, !PT ;  /* 0x00000002ff047210 */ /* 0x001fe400017fe4ff */
[----:B------:R-:W-:-:S02]  /*7b00*/  IADD3 R144, P2, PT, R0, 0x10c, RZ ;  /* 0x0000010c00907810 */ /* 0x000fc40007f5e0ff */
[----:B------:R-:W-:-:S03]  /*7b10*/  IADD3 R146, P5, PT, R0, 0x10d, RZ ;  /* 0x0000010d00927810 */ /* 0x000fc60007fbe0ff */
[--C-:B------:R-:W-:Y:S01]  /*7b20*/  IMAD.X R151, RZ, RZ, R2.reuse, P2 ;  /* 0x000000ffff977224 */ /* 0x100fe200010e0602 */
[C---:B------:R-:W-:Y:S01]  /*7b30*/  IADD3 R152, P2, PT, R0.reuse, 0x110, RZ ;  /* 0x0000011000987810 */ /* 0x040fe20007f5e0ff */
[--C-:B------:R-:W-:Y:S01]  /*7b40*/  IMAD.X R153, RZ, RZ, R2.reuse, P5 ;  /* 0x000000ffff997224 */ /* 0x100fe200028e0602 */
[-C--:B------:R-:W-:Y:S02]  /*7b50*/  IADD3.X R155, PT, PT, RZ, R2.reuse, RZ, P0, !PT ;  /* 0x00000002ff9b7210 */ /* 0x080fe400007fe4ff */
[C---:B------:R-:W-:Y:S01]  /*7b60*/  IADD3 R154, P5, PT, R0.reuse, 0x111, RZ ;  /* 0x00000111009a7810 */ /* 0x040fe20007fbe0ff */
[--C-:B------:R-:W-:Y:S01]  /*7b70*/  IMAD.X R159, RZ, RZ, R2.reuse, P2 ;  /* 0x000000ffff9f7224 */ /* 0x100fe200010e0602 */
[C---:B------:R-:W-:Y:S02]  /*7b80*/  IADD3 R156, P0, PT, R0.reuse, 0x112, RZ ;  /* 0x00000112009c7810 */ /* 0x040fe40007f1e0ff */
[C---:B------:R-:W-:Y:S02]  /*7b90*/  IADD3 R160, P2, PT, R0.reuse, 0x114, RZ ;  /* 0x0000011400a07810 */ /* 0x040fe40007f5e0ff */
[----:B------:R-:W-:Y:S01]  /*7ba0*/  IADD3.X R161, PT, PT, RZ, R2, RZ, P5, !PT ;  /* 0x00000002ffa17210 */ /* 0x000fe20002ffe4ff */
[----:B------:R-:W-:Y:S01]  /*7bb0*/  IMAD.X R163, RZ, RZ, R2, P0 ;  /* 0x000000ffffa37224 */ /* 0x000fe200000e0602 */
[----:B------:R-:W-:-:S02]  /*7bc0*/  IADD3 R162, P5, PT, R0, 0x115, RZ ;  /* 0x0000011500a27810 */ /* 0x000fc40007fbe0ff */
[-C--:B------:R-:W-:Y:S02]  /*7bd0*/  IADD3.X R167, PT, PT, RZ, R2.reuse, RZ, P2, !PT ;  /* 0x00000002ffa77210 */ /* 0x080fe400017fe4ff */
[C---:B------:R-:W-:Y:S02]  /*7be0*/  IADD3 R164, P0, PT, R0.reuse, 0x116, RZ ;  /* 0x0000011600a47810 */ /* 0x040fe40007f1e0ff */
[C---:B------:R-:W-:Y:S01]  /*7bf0*/  IADD3 R168, P2, PT, R0.reuse, 0x118, RZ ;  /* 0x0000011800a87810 */ /* 0x040fe20007f5e0ff */
[--C-:B------:R-:W-:Y:S01]  /*7c00*/  IMAD.X R169, RZ, RZ, R2.reuse, P5 ;  /* 0x000000ffffa97224 */ /* 0x100fe200028e0602 */
[C---:B------:R-:W-:Y:S01]  /*7c10*/  IADD3 R170, P5, PT, R0.reuse, 0x119, RZ ;  /* 0x0000011900aa7810 */ /* 0x040fe20007fbe0ff */
[--C-:B------:R-:W-:Y:S01]  /*7c20*/  IMAD.X R171, RZ, RZ, R2.reuse, P0 ;  /* 0x000000ffffab7224 */ /* 0x100fe200000e0602 */
[C---:B------:R-:W-:Y:S01]  /*7c30*/  IADD3 R172, P0, PT, R0.reuse, 0x11a, RZ ;  /* 0x0000011a00ac7810 */ /* 0x040fe20007f1e0ff */
[--C-:B------:R-:W-:Y:S01]  /*7c40*/  IMAD.X R175, RZ, RZ, R2.reuse, P2 ;  /* 0x000000ffffaf7224 */ /* 0x100fe200010e0602 */
[----:B------:R-:W-:Y:S01]  /*7c50*/  IADD3 R176, P2, PT, R0, 0x11c, RZ ;  /* 0x0000011c00b07810 */ /* 0x000fe20007f5e0ff */
[----:B------:R-:W-:Y:S01]  /*7c60*/  IMAD.X R177, RZ, RZ, R2, P5 ;  /* 0x000000ffffb17224 */ /* 0x000fe200028e0602 */
[----:B------:R-:W-:-:S02]  /*7c70*/  IADD3.X R179, PT, PT, RZ, R2, RZ, P0, !PT ;  /* 0x00000002ffb37210 */ /* 0x000fc400007fe4ff */
[C---:B------:R-:W-:Y:S01]  /*7c80*/  IADD3 R178, P5, PT, R0.reuse, 0x11d, RZ ;  /* 0x0000011d00b27810 */ /* 0x040fe20007fbe0ff */
[--C-:B------:R-:W-:Y:S01]  /*7c90*/  IMAD.X R183, RZ, RZ, R2.reuse, P2 ;  /* 0x000000ffffb77224 */ /* 0x100fe200010e0602 */
[C---:B------:R-:W-:Y:S02]  /*7ca0*/  IADD3 R180, P0, PT, R0.reuse, 0x11e, RZ ;  /* 0x0000011e00b47810 */ /* 0x040fe40007f1e0ff */
[C---:B------:R-:W-:Y:S02]  /*7cb0*/  IADD3 R184, P2, PT, R0.reuse, 0x120, RZ ;  /* 0x0000012000b87810 */ /* 0x040fe40007f5e0ff */
[-C--:B------:R-:W-:Y:S01]  /*7cc0*/  IADD3.X R185, PT, PT, RZ, R2.reuse, RZ, P5, !PT ;  /* 0x00000002ffb97210 */ /* 0x080fe20002ffe4ff */
[----:B------:R-:W-:Y:S01]  /*7cd0*/  IMAD.X R187, RZ, RZ, R2, P0 ;  /* 0x000000ffffbb7224 */ /* 0x000fe200000e0602 */
[----:B------:R-:W-:Y:S02]  /*7ce0*/  IADD3 R186, P5, PT, R0, 0x121, RZ ;  /* 0x0000012100ba7810 */ /* 0x000fe40007fbe0ff */
[----:B------:R-:W-:-:S02]  /*7cf0*/  IADD3.X R191, PT, PT, RZ, R2, RZ, P2, !PT ;  /* 0x00000002ffbf7210 */ /* 0x000fc400017fe4ff */
[C---:B------:R-:W-:Y:S02]  /*7d00*/  IADD3 R188, P0, PT, R0.reuse, 0x122, RZ ;  /* 0x0000012200bc7810 */ /* 0x040fe40007f1e0ff */
[C---:B------:R-:W-:Y:S01]  /*7d10*/  IADD3 R192, P2, PT, R0.reuse, 0x124, RZ ;  /* 0x0000012400c07810 */ /* 0x040fe20007f5e0ff */
[--C-:B------:R-:W-:Y:S01]  /*7d20*/  IMAD.X R193, RZ, RZ, R2.reuse, P5 ;  /* 0x000000ffffc17224 */ /* 0x100fe200028e0602 */
[----:B------:R0:W-:Y:S01]  /*7d30*/  STS.U16 [R3+UR5+0x6000], R18 ;  /* 0x0060001203007988 */ /* 0x0001e20008000405 */
[C---:B------:R-:W-:Y:S01]  /*7d40*/  IADD3 R194, P5, PT, R0.reuse, 0x125, RZ ;  /* 0x0000012500c27810 */ /* 0x040fe20007fbe0ff */
[--C-:B------:R-:W-:Y:S01]  /*7d50*/  IMAD.X R195, RZ, RZ, R2.reuse, P0 ;  /* 0x000000ffffc37224 */ /* 0x100fe200000e0602 */
[C---:B------:R-:W-:Y:S01]  /*7d60*/  IADD3 R196, P0, PT, R0.reuse, 0x126, RZ ;  /* 0x0000012600c47810 */ /* 0x040fe20007f1e0ff */
[----:B------:R0:W-:Y:S01]  /*7d70*/  STS.U16 [R3+UR5+0x6200], R20 ;  /* 0x0062001403007988 */ /* 0x0001e20008000405 */
[----:B------:R-:W-:Y:S01]  /*7d80*/  IMAD.X R199, RZ, RZ, R2, P2 ;  /* 0x000000ffffc77224 */ /* 0x000fe200010e0602 */
[----:B------:R-:W-:-:S02]  /*7d90*/  IADD3 R200, P2, PT, R0, 0x128, RZ ;  /* 0x0000012800c87810 */ /* 0x000fc40007f5e0ff */
[----:B-----5:R0:W-:Y:S04]  /*7da0*/  STS.U16 [R3+UR5+0x6400], R22 ;  /* 0x0064001603007988 */ /* 0x0201e80008000405 */
        /* <DEDUP_REMOVED lines=10> */
[----:B------:R1:W-:Y:S06]  /*7e50*/  MEMBAR.ALL.CTA ;  /* 0x0000000000007992 */ /* 0x0003ec0000008000 */
[----:B-1----:R-:W-:Y:S04]  /*7e60*/  FENCE.VIEW.ASYNC.S ;  /* 0x00000000000073c6 */ /* 0x002fe80000000000 */
[----:B------:R-:W1:Y:S02]  /*7e70*/  FENCE.VIEW.ASYNC.S ;  /* 0x00000000000073c6 */ /* 0x000e640000000000 */
[----:B-1----:R0:W1:Y:S01]  /*7e80*/  @!UP3 SYNCS.EXCH.64 URZ, [UR5+0xa010], UR50 ;  /* 0x00a0103205ffb5b2 */ /* 0x0020620008000100 */
[--C-:B------:R-:W-:Y:S01]  /*7e90*/  IMAD.X R201, RZ, RZ, R2.reuse, P5 ;  /* 0x000000ffffc97224 */ /* 0x100fe200028e0602 */
[----:B------:R0:W-:Y:S01]  /*7ea0*/  STL [R1+0x18], R4 ;  /* 0x0000180401007387 */ /* 0x0001e20000100800 */
[----:B------:R-:W-:Y:S01]  /*7eb0*/  IADD3.X R203, PT, PT, RZ, R2, RZ, P0, !PT ;  /* 0x00000002ffcb7210 */ /* 0x000fe200007fe4ff */
[----:B------:R-:W-:Y:S01]  /*7ec0*/  IMAD.X R207, RZ, RZ, R2, P2 ;  /* 0x000000ffffcf7224 */ /* 0x000fe200010e0602 */
[----:B-1----:R-:W-:Y:S01]  /*7ed0*/  BAR.SYNC.DEFER_BLOCKING 0x0 ;  /* 0x0000000000007b1d */ /* 0x002fe20000010000 */
[----:B------:R-:W-:-:S02]  /*7ee0*/  IADD3 R202, P5, PT, R0, 0x129, RZ ;  /* 0x0000012900ca7810 */ /* 0x000fc40007fbe0ff */
[C---:B------:R-:W-:Y:S02]  /*7ef0*/  IADD3 R204, P0, PT, R0.reuse, 0x12a, RZ ;  /* 0x0000012a00cc7810 */ /* 0x040fe40007f1e0ff */
[C---:B------:R-:W-:Y:S02]  /*7f00*/  IADD3 R208, P2, PT, R0.reuse, 0x12c, RZ ;  /* 0x0000012c00d07810 */ /* 0x040fe40007f5e0ff */
[-C--:B------:R-:W-:Y:S01]  /*7f10*/  IADD3.X R209, PT, PT, RZ, R2.reuse, RZ, P5, !PT ;  /* 0x00000002ffd17210 */ /* 0x080fe20002ffe4ff */
[----:B------:R-:W-:Y:S01]  /*7f20*/  IMAD.X R211, RZ, RZ, R2, P0 ;  /* 0x000000ffffd37224 */ /* 0x000fe200000e0602 */
[C---:B------:R-:W-:Y:S02]  /*7f30*/  IADD3 R210, P5, PT, R0.reuse, 0x12d, RZ ;  /* 0x0000012d00d27810 */ /* 0x040fe40007fbe0ff */
[----:B------:R-:W-:Y:S02]  /*7f40*/  IADD3.X R215, PT, PT, RZ, R2, RZ, P2, !PT ;  /* 0x00000002ffd77210 */ /* 0x000fe400017fe4ff */
[----:B------:R-:W-:-:S02]  /*7f50*/  IADD3 R212, P0, PT, R0, 0x12e, RZ ;  /* 0x0000012e00d47810 */ /* 0x000fc40007f1e0ff */
[C---:B------:R-:W-:Y:S01]  /*7f60*/  IADD3 R216, P2, PT, R0.reuse, 0x130, RZ ;  /* 0x0000013000d87810 */ /* 0x040fe20007f5e0ff */
[--C-:B------:R-:W-:Y:S01]  /*7f70*/  IMAD.X R217, RZ, RZ, R2.reuse, P5 ;  /* 0x000000ffffd97224 */ /* 0x100fe200028e0602 */
[C---:B------:R-:W-:Y:S01]  /*7f80*/  IADD3 R218, P5, PT, R0.reuse, 0x131, RZ ;  /* 0x0000013100da7810 */ /* 0x040fe20007fbe0ff */
[--C-:B------:R-:W-:Y:S01]  /*7f90*/  IMAD.X R219, RZ, RZ, R2.reuse, P0 ;  /* 0x000000ffffdb7224 */ /* 0x100fe200000e0602 */
[C---:B------:R-:W-:Y:S01]  /*7fa0*/  IADD3 R220, P0, PT, R0.reuse, 0x132, RZ ;  /* 0x0000013200dc7810 */ /* 0x040fe20007f1e0ff */
[--C-:B------:R-:W-:Y:S01]  /*7fb0*/  IMAD.X R223, RZ, RZ, R2.reuse, P2 ;  /* 0x000000ffffdf7224 */ /* 0x100fe200010e0602 */
[C---:B------:R-:W-:Y:S01]  /*7fc0*/  IADD3 R224, P2, PT, R0.reuse, 0x134, RZ ;  /* 0x0000013400e07810 */ /* 0x040fe20007f5e0ff */
[--C-:B------:R-:W-:Y:S01]  /*7fd0*/  IMAD.X R225, RZ, RZ, R2.reuse, P5 ;  /* 0x000000ffffe17224 */ /* 0x100fe200028e0602 */
[----:B------:R-:W-:Y:S02]  /*7fe0*/  IADD3.X R227, PT, PT, RZ, R2, RZ, P0, !PT ;  /* 0x00000002ffe37210 */ /* 0x000fe400007fe4ff */
[C---:B------:R-:W-:Y:S01]  /*7ff0*/  IADD3 R226, P5, PT, R0.reuse, 0x135, RZ ;  /* 0x0000013500e27810 */ /* 0x040fe20007fbe0ff */
[----:B------:R-:W-:Y:S01]  /*8000*/  IMAD.X R231, RZ, RZ, R2, P2 ;  /* 0x000000ffffe77224 */ /* 0x000fe200010e0602 */
[----:B------:R-:W-:Y:S01]  /*8010*/  IADD3 R228, P0, PT, R0, 0x136, RZ ;  /* 0x0000013600e47810 */ /* 0x000fe20007f1e0ff */
[----:B0-----:R-:W-:-:S12]  /*8020*/  BRA.U UP2, `(.L_x_13) ;  /* 0x0000000102547547 */ /* 0x001fd8000b800000 */
[----:B------:R-:W-:Y:S02]  /*8030*/  UIADD3 UR63, UPT, UPT, UR7, 0xc0, URZ ;  /* 0x000000c0073f7890 */ /* 0x000fe4000fffe0ff */
[----:B------:R-:W-:Y:S02]  /*8040*/  UIADD3 UR65, UPT, UPT, UR7, 0xc0, URZ ;  /* 0x000000c007417890 */ /* 0x000fe4000fffe0ff */
[----:B------:R-:W-:Y:S01]  /*8050*/  UIADD3 UR60, UPT, UPT, UR5, 0xa010, URZ ;  /* 0x0000a010053c7890 */ /* 0x000fe2000fffe0ff */
[----:B------:R-:W-:Y:S01]  /*8060*/  UMOV UR50, 0x0 ;  /* 0x0000000000327882 */ /* 0x000fe20000000000 */
[----:B------:R-:W-:Y:S01]  /*8070*/  UMOV UR51, 0x8208490 ;  /* 0x0820849000337882 */ /* 0x000fe20000000000 */
[----:B------:R-:W-:Y:S01]  /*8080*/  UMOV UR52, UR18 ;  /* 0x0000001200347c82 */ /* 0x000fe20008000000 */
[----:B------:R-:W-:Y:S01]  /*8090*/  UMOV UR53, 0x40004040 ;  /* 0x4000404000357882 */ /* 0x000fe20000000000 */
[----:B------:R-:W-:Y:S01]  /*80a0*/  UMOV UR54, 0x0 ;  /* 0x0000000000367882 */ /* 0x000fe20000000000 */
[----:B------:R-:W-:Y:S01]  /*80b0*/  UMOV UR55, 0x8208490 ;  /* 0x0820849000377882 */ /* 0x000fe20000000000 */
[----:B------:R-:W-:Y:S01]  /*80c0*/  UMOV UR56, 0x0 ;  /* 0x0000000000387882 */ /* 0x000fe20000000000 */
[----:B------:R-:W-:Y:S01]  /*80d0*/  UMOV UR57, 0x8208490 ;  /* 0x0820849000397882 */ /* 0x000fe20000000000 */
[----:B------:R0:W-:Y:S01]  /*80e0*/  UTCHMMA gdesc[UR52], gdesc[UR48], tmem[UR11], tmem[UR50], idesc[UR51], !UPT ;  /* 0x00ff3230340075ea */ /* 0x0001e2000f80000b */
[----:B------:R-:W-:Y:S01]  /*80f0*/  UMOV UR61, URZ ;  /* 0x000000ff003d7c82 */ /* 0x000fe20008000000 */
        /* <DEDUP_REMOVED lines=8> */
.L_x_13:
[----:B------:R-:W1:Y:S01]  /*8180*/  SYNCS.PHASECHK.TRANS64.TRYWAIT P2, [UR5+0xa010], RZ ;  /* 0x00a010ffff0075a7 */ /* 0x000e620008041105 */
[--C-:B------:R-:W-:Y:S01]  /*8190*/  IMAD.X R234, RZ, RZ, R2.reuse, P0 ;  /* 0x000000ffffea7224 */ /* 0x100fe200000e0602 */
[C---:B------:R-:W-:Y:S01]  /*81a0*/  IADD3 R235, P0, PT, R0.reuse, 0x139, RZ ;  /* 0x0000013900eb7810 */ /* 0x040fe20007f1e0ff */
[--C-:B------:R-:W-:Y:S01]  /*81b0*/  IMAD.X R236, RZ, RZ, R2.reuse, P4 ;  /* 0x000000ffffec7224 */ /* 0x100fe200020e0602 */
[-C--:B------:R-:W-:Y:S01]  /*81c0*/  IADD3.X R232, PT, PT, RZ, R2.reuse, RZ, P5, !PT ;  /* 0x00000002ffe87210 */ /* 0x080fe20002ffe4ff */
[--C-:B------:R-:W-:Y:S01]  /*81d0*/  IMAD.X R250, RZ, RZ, R2.reuse, P1 ;  /* 0x000000fffffa7224 */ /* 0x100fe200008e0602 */
[C---:B------:R-:W-:Y:S01]  /*81e0*/  IADD3 R233, P5, PT, R0.reuse, 0x138, RZ ;  /* 0x0000013800e97810 */ /* 0x040fe20007fbe0ff */
[----:B------:R-:W-:Y:S01]  /*81f0*/  IMAD.X R240, RZ, RZ, R2, P0 ;  /* 0x000000fffff07224 */ /* 0x000fe200000e0602 */
[----:B------:R-:W-:Y:S02]  /*8200*/  IADD3 R11, P0, PT, R0, 0x13c, RZ ;  /* 0x0000013c000b7810 */ /* 0x000fe40007f1e0ff */
[----:B------:R-:W-:-:S02]  /*8210*/  IADD3.X R238, PT, PT, RZ, R2, RZ, P5, !PT ;  /* 0x00000002ffee7210 */ /* 0x000fc40002ffe4ff */
[C---:B------:R-:W-:Y:S01]  /*8220*/  IADD3 R239, P5, PT, R0.reuse, 0x13b, RZ ;  /* 0x0000013b00ef7810 */ /* 0x040fe20007fbe0ff */
[--C-:B------:R-:W-:Y:S01]  /*8230*/  IMAD.X R243, RZ, RZ, R2.reuse, P0 ;  /* 0x000000fffff37224 */ /* 0x100fe200000e0602 */
[C---:B------:R-:W-:Y:S02]  /*8240*/  IADD3 R237, P4, PT, R0.reuse, 0x13a, RZ ;  /* 0x0000013a00ed7810 */ /* 0x040fe40007f9e0ff */
[C---:B------:R-:W-:Y:S02]  /*8250*/  IADD3 R244, P0, PT, R0.reuse, 0x13f, RZ ;  /* 0x0000013f00f47810 */ /* 0x040fe40007f1e0ff */
[----:B------:R-:W-:Y:S01]  /*8260*/  IADD3.X R242, PT, PT, RZ, R2, RZ, P5, !PT ;  /* 0x00000002fff27210 */ /* 0x000fe20002ffe4ff */
[--C-:B------:R-:W-:Y:S01]  /*8270*/  IMAD.X R241, RZ, RZ, R2.reuse, P4 ;  /* 0x000000fffff17224 */ /* 0x100fe200020e0602 */
[C---:B------:R-:W-:Y:S01]  /*8280*/  IADD3 R15, P5, PT, R0.reuse, 0x13e, RZ ;  /* 0x0000013e000f7810 */ /* 0x040fe20007fbe0ff */
[----:B------:R-:W-:Y:S01]  /*8290*/  IMAD.X R248, RZ, RZ, R2, P0 ;  /* 0x000000fffff87224 */ /* 0x000fe200000e0602 */
[----:B------:R-:W-:-:S02]  /*82a0*/  IADD3 R13, P4, PT, R0, 0x13d, RZ ;  /* 0x0000013d000d7810 */ /* 0x000fc40007f9e0ff */
[----:B------:R-:W-:Y:S02]  /*82b0*/  IADD3.X R246, PT, PT, RZ, R2, RZ, P5, !PT ;  /* 0x00000002fff67210 */ /* 0x000fe40002ffe4ff */
[C---:B------:R-:W-:Y:S01]  /*82c0*/  IADD3 R249, P0, PT, R0.reuse, 0x142, RZ ;  /* 0x0000014200f97810 */ /* 0x040fe20007f1e0ff */
[--C-:B------:R-:W-:Y:S01]  /*82d0*/  IMAD.X R245, RZ, RZ, R2.reuse, P4 ;  /* 0x000000fffff57224 */ /* 0x100fe200020e0602 */
[----:B------:R-:W-:Y:S02]  /*82e0*/  IADD3 R247, P5, PT, R0, 0x141, RZ ;  /* 0x0000014100f77810 */ /* 0x000fe40007fbe0ff */
[----:B------:R-:W-:Y:S01]  /*82f0*/  ISETP.GT.U32.AND P4, PT, R15, R134, PT ;  /* 0x000000860f00720c */ /* 0x000fe20003f84070 */
[----:B------:R-:W-:Y:S01]  /*8300*/  IMAD.X R252, RZ, RZ, R2, P0 ;  /* 0x000000fffffc7224 */ /* 0x000fe200000e0602 */
[----:B------:R-:W-:Y:S02]  /*8310*/  IADD3.X R251, PT, PT, RZ, R2, RZ, P5, !PT ;  /* 0x00000002fffb7210 */ /* 0x000fe40002ffe4ff */
[----:B------:R-:W-:-:S02]  /*8320*/  ISETP.GT.U32.AND P1, PT, R13, R134, PT ;  /* 0x000000860d00720c */ /* 0x000fc40003f24070 */
[-C--:B------:R-:W-:Y:S02]  /*8330*/  ISETP.GT.U32.AND P5, PT, R9, R134.reuse, PT ;  /* 0x000000860900720c */ /* 0x080fe40003fa4070 */
[----:B------:R-:W-:Y:S01]  /*8340*/  ISETP.GT.U32.AND P0, PT, R5, R134, PT ;  /* 0x000000860500720c */ /* 0x000fe20003f04070 */
[----:B-1----:R-:W-:-:S12]  /*8350*/  @!P2 BRA `(.L_x_14) ;  /* 0x00000074009ca947 */ /* 0x002fd80003800000 */
.L_x_23:
[----:B------:R-:W2:Y:S04]  /*8360*/  LDL.LU R132, [R1+0x4] ;  /* 0x0000040001847983 */ /* 0x000ea80000300800 */
[----:B------:R1:W-:Y:S04]  /*8370*/  STL [R1+0x144], R133 ;  /* 0x0001448501007387 */ /* 0x0003e80000100800 */
[----:B-1----:R-:W3:Y:S01]  /*8380*/  LDL.LU R133, [R1] ;  /* 0x0000000001857983 */ /* 0x002ee20000300800 */
[----:B------:R-:W-:Y:S02]  /*8390*/  ISETP.GT.U32.AND P2, PT, R11, R134, PT ;  /* 0x000000860b00720c */ /* 0x000fe40003f44070 */
[----:B------:R-:W-:Y:S01]  /*83a0*/  ISETP.GT.U32.AND.EX P5, PT, R10, RZ, PT, P5 ;  /* 0x000000ff0a00720c */ /* 0x000fe20003fa4150 */
[----:B------:R1:W-:Y:S01]  /*83b0*/  STL [R1+0x140], R3 ;  /* 0x0001400301007387 */ /* 0x0003e20000100800 */
[----:B------:R-:W-:Y:S01]  /*83c0*/  BAR.SYNC.DEFER_BLOCKING 0x0 ;  /* 0x0000000000007b1d */ /* 0x000fe20000010000 */
[----:B------:R-:W-:-:S05]  /*83d0*/  ISETP.GT.U32.AND.EX P0, PT, R7, RZ, PT, P0 ;  /* 0x000000ff0700720c */ /* 0x000fca0003f04100 */
[----:B-1----:R-:W4:Y:S01]  /*83e0*/  LDL.LU R3, [R1+0xc] ;  /* 0x00000c0001037983 */ /* 0x002f220000300800 */
[----:B------:R-:W1:Y:S02]  /*83f0*/  LDTM.x128 R4, tmem[UR12] ;  /* 0x0000000c000479ee */ /* 0x000e6400083c0000 */
[----:B-1----:R-:W-:Y:S01]  /*8400*/  FMUL R4, R4, UR14 ;  /* 0x0000000e04047c20 */ /* 0x002fe20008400000 */
[----:B------:R-:W-:-:S04]  /*8410*/  FMUL R5, R5, UR14 ;  /* 0x0000000e05057c20 */ /* 0x000fc80008400000 */
[----:B------:R-:W-:-:S05]  /*8420*/  FSEL R4, R4, -INF , !P0 ;  /* 0xff80000004047808 */ /* 0x000fca0004000000 */
[----:B------:R1:W-:Y:S01]  /*8430*/  STL [R1+0x38], R4 ;  /* 0x0000380401007387 */ /* 0x0003e20000100800 */
[-C--:B------:R-:W-:Y:S02]  /*8440*/  ISETP.GT.U32.AND P0, PT, R137, R134.reuse, PT ;  /* 0x000000868900720c */ /* 0x080fe40003f04070 */
[----:B-1----:R-:W-:Y:S01]  /*8450*/  FSEL R4, R5, -INF , !P5 ;  /* 0xff80000005047808 */ /* 0x002fe20006800000 */
[----:B------:R-:W-:Y:S01]  /*8460*/  FMUL R6, R6, UR14 ;  /* 0x0000000e06067c20 */ /* 0x000fe20008400000 */
[----:B--2---:R-:W-:Y:S02]  /*8470*/  ISETP.GT.U32.AND P6, PT, R132, R134, PT ;  /* 0x000000868400720c */ /* 0x004fe40003fc4070 */
[----:B------:R-:W2:Y:S04]  /*8480*/  LDL.LU R132, [R1+0x8] ;  /* 0x0000080001847983 */ /* 0x000ea80000300800 */
[----:B------:R1:W-:Y:S02]  /*8490*/  STL [R1+0x34], R4 ;  /* 0x0000340401007387 */ /* 0x0003e40000100800 */
[----:B-1----:R-:W-:-:S05]  /*84a0*/  IADD3 R4, P5, PT, R0, 0x143, RZ ;  /* 0x0000014300047810 */ /* 0x002fca0007fbe0ff */
[----:B------:R-:W-:Y:S01]  /*84b0*/  IMAD.X R5, RZ, RZ, R2, P5 ;  /* 0x000000ffff057224 */ /* 0x000fe200028e0602 */
[----:B------:R-:W-:Y:S02]  /*84c0*/  ISETP.GT.U32.AND.EX P5, PT, R138, RZ, PT, P0 ;  /* 0x000000ff8a00720c */ /* 0x000fe40003fa4100 */
[----:B---3--:R-:W-:Y:S02]  /*84d0*/  ISETP.GT.U32.AND.EX P0, PT, R133, RZ, PT, P6 ;  /* 0x000000ff8500720c */ /* 0x008fe40003f04160 */
[----:B------:R-:W3:Y:S02]  /*84e0*/  LDL.LU R133, [R1+0x14] ;  /* 0x0000140001857983 */ /* 0x000ee40000300800 */
[----:B------:R-:W-:Y:S02]  /*84f0*/  FSEL R6, R6, -INF , !P0 ;  /* 0xff80000006067808 */ /* 0x000fe40004000000 */
[----:B----4-:R-:W-:-:S03]  /*8500*/  ISETP.GT.U32.AND P0, PT, R3, R134, PT ;  /* 0x000000860300720c */ /* 0x010fc60003f04070 */
[----:B------:R1:W-:Y:S04]  /*8510*/  STL [R1+0x2c], R6 ;  /* 0x00002c0601007387 */ /* 0x0003e80000100800 */
[----:B------:R-:W4:Y:S01]  /*8520*/  LDL.LU R3, [R1+0x10] ;  /* 0x0000100001037983 */ /* 0x000f220000300800 */
[----:B------:R-:W-:Y:S01]  /*8530*/  FMUL R7, R7, UR14 ;  /* 0x0000000e07077c20 */ /* 0x000fe20008400000 */
[----:B------:R-:W-:-:S04]  /*8540*/  IADD3 R137, P6, PT, R0, 0x144, RZ ;  /* 0x0000014400897810 */ /* 0x000fc80007fde0ff */
[----:B-1----:R-:W-:Y:S01]  /*8550*/  FSEL R6, R7, -INF , !P5 ;  /* 0xff80000007067808 */ /* 0x002fe20006800000 */
[----:B------:R-:W-:Y:S01]  /*8560*/  FMUL R8, R8, UR14 ;  /* 0x0000000e08087c20 */ /* 0x000fe20008400000 */
[----:B------:R-:W-:-:S03]  /*8570*/  IADD3.X R138, PT, PT, RZ, R2, RZ, P6, !PT ;  /* 0x00000002ff8a7210 */ /* 0x000fc600037fe4ff */
[----:B------:R1:W-:Y:S01]  /*8580*/  STL [R1+0x28], R6 ;  /* 0x0000280601007387 */ /* 0x0003e20000100800 */
[----:B------:R-:W-:Y:S01]  /*8590*/  ISETP.GT.U32.AND P6, PT, R136, R134, PT ;  /* 0x000000868800720c */ /* 0x000fe20003fc4070 */
[----:B------:R-:W-:Y:S01]  /*85a0*/  FMUL R9, R9, UR14 ;  /* 0x0000000e09097c20 */ /* 0x000fe20008400000 */
[----:B-1----:R-:W-:-:S05]  /*85b0*/  IADD3 R6, P5, PT, R0, 0x145, RZ ;  /* 0x0000014500067810 */ /* 0x002fca0007fbe0ff */
[----:B------:R-:W-:Y:S01]  /*85c0*/  IMAD.X R7, RZ, RZ, R2, P5 ;  /* 0x000000ffff077224 */ /* 0x000fe200028e0602 */
[----:B------:R-:W-:Y:S01]  /*85d0*/  ISETP.GT.U32.AND.EX P5, PT, R140, RZ, PT, P6 ;  /* 0x000000ff8c00720c */ /* 0x000fe20003fa4160 */
[----:B------:R-:W-:Y:S01]  /*85e0*/  FMUL R10, R10, UR14 ;  /* 0x0000000e0a0a7c20 */ /* 0x000fe20008400000 */
[----:B--2---:R-:W-:-:S04]  /*85f0*/  ISETP.GT.U32.AND.EX P0, PT, R132, RZ, PT, P0 ;  /* 0x000000ff8400720c */ /* 0x004fc80003f04100 */
[----:B------:R-:W-:Y:S02]  /*8600*/  FSEL R132, R8, -INF , !P0 ;  /* 0xff80000008847808 */ /* 0x000fe40004000000 */
[----:B------:R-:W-:-:S03]  /*8610*/  FSEL R8, R9, -INF , !P5 ;  /* 0xff80000009087808 */ /* 0x000fc60006800000 */
[----:B------:R1:W-:Y:S04]  /*8620*/  STL [R1+0x24], R132 ;  /* 0x0000248401007387 */ /* 0x0003e80000100800 */
[----:B-1----:R-:W2:Y:S01]  /*8630*/  LDL.LU R132, [R1+0x18] ;  /* 0x0000180001847983 */ /* 0x002ea20000300800 */
[----:B---3--:R-:W-:-:S03]  /*8640*/  ISETP.GT.U32.AND P0, PT, R133, R134, PT ;  /* 0x000000868500720c */ /* 0x008fc60003f04070 */
[----:B------:R1:W-:Y:S01]  /*8650*/  STL [R1+0xc], R8 ;  /* 0x00000c0801007387 */ /* 0x0003e20000100800 */
[----:B----4-:R-:W-:-:S04]  /*8660*/  ISETP.GT.U32.AND.EX P0, PT, R3, RZ, PT, P0 ;  /* 0x000000ff0300720c */ /* 0x010fc80003f04100 */
[----:B------:R-:W-:Y:S02]  /*8670*/  FSEL R133, R10, -INF , !P0 ;  /* 0xff8000000a857808 */ /* 0x000fe40004000000 */
[----:B------:R-:W3:Y:S01]  /*8680*/  LDL.LU R10, [R1+0x1c] ;  /* 0x00001c00010a7983 */ /* 0x000ee20000300800 */
[----:B------:R-:W-:Y:S01]  /*8690*/  FMUL R12, R12, UR14 ;  /* 0x0000000e0c0c7c20 */ /* 0x000fe20008400000 */
[----:B------:R-:W-:Y:S01]  /*86a0*/  FMUL R65, R65, UR14 ;  /* 0x0000000e41417c20 */ /* 0x000fe20008400000 */
[----:B------:R-:W-:Y:S01]  /*86b0*/  ISETP.GT.U32.AND.EX P1, PT, R245, RZ, PT, P1 ;  /* 0x000000fff500720c */ /* 0x000fe20003f24110 */
[----:B------:R-:W-:Y:S01]  /*86c0*/  FMUL R66, R66, UR14 ;  /* 0x0000000e42427c20 */ /* 0x000fe20008400000 */
[----:B------:R-:W-:Y:S02]  /*86d0*/  ISETP.GT.U32.AND.EX P4, PT, R246, RZ, PT, P4 ;  /* 0x000000fff600720c */ /* 0x000fe40003f84140 */
[----:B------:R-:W-:Y:S02]  /*86e0*/  FSEL R65, R65, -INF , !P1 ;  /* 0xff80000041417808 */ /* 0x000fe40004800000 */
[----:B------:R-:W-:Y:S01]  /*86f0*/  ISETP.GT.U32.AND P1, PT, R244, R134, PT ;  /* 0x00000086f400720c */ /* 0x000fe20003f24070 */
[----:B------:R-:W-:Y:S01]  /*8700*/  FMUL R67, R67, UR14 ;  /* 0x0000000e43437c20 */ /* 0x000fe20008400000 */
[----:B------:R-:W-:Y:S01]  /*8710*/  FMUL R68, R68, UR14 ;  /* 0x0000000e44447c20 */ /* 0x000fe20008400000 */
[----:B------:R-:W-:-:S02]  /*8720*/  FSEL R66, R66, -INF , !P4 ;  /* 0xff80000042427808 */ /* 0x000fc40006000000 */
[----:B------:R-:W-:Y:S02]  /*8730*/  ISETP.GT.U32.AND.EX P1, PT, R248, RZ, PT, P1 ;  /* 0x000000fff800720c */ /* 0x000fe40003f24110 */
[----:B------:R-:W-:Y:S02]  /*8740*/  ISETP.GT.U32.AND.EX P3, PT, R250, RZ, PT, P3 ;  /* 0x000000fffa00720c */ /* 0x000fe40003f64130 */
[-C--:B------:R-:W-:Y:S02]  /*8750*/  ISETP.GT.U32.AND P4, PT, R249, R134.reuse, PT ;  /* 0x00000086f900720c */ /* 0x080fe40003f84070 */
[----:B------:R-:W-:Y:S02]  /*8760*/  FSEL R67, R67, -INF , !P1 ;  /* 0xff80000043437808 */ /* 0x000fe40004800000 */
[----:B------:R-:W-:Y:S02]  /*8770*/  ISETP.GT.U32.AND P1, PT, R247, R134, PT ;  /* 0x00000086f700720c */ /* 0x000fe40003f24070 */
[----:B------:R-:W-:-:S02]  /*8780*/  FSEL R68, R68, -INF , !P3 ;  /* 0xff80000044447808 */ /* 0x000fc40005800000 */
[-C--:B------:R-:W-:Y:S02]  /*8790*/  ISETP.GT.U32.AND P3, PT, R137, R134.reuse, PT ;  /* 0x000000868900720c */ /* 0x080fe40003f64070 */
[----:B---3--:R-:W-:-:S04]  /*87a0*/  ISETP.GT.U32.AND P0, PT, R10, R134, PT ;  /* 0x000000860a00720c */ /* 0x008fc80003f04070 */
[----:B--2---:R-:W-:-:S04]  /*87b0*/  ISETP.GT.U32.AND.EX P0, PT, R132, RZ, PT, P0 ;  /* 0x000000ff8400720c */ /* 0x004fc80003f04100 */
[----:B------:R-:W-:Y:S02]  /*87c0*/  FSEL R132, R12, -INF , !P0 ;  /* 0xff8000000c847808 */ /* 0x000fe40004000000 */
[----:B------:R-:W2:Y:S04]  /*87d0*/  LDL.LU R12, [R1+0x20] ;  /* 0x00002000010c7983 */ /* 0x000ea80000300800 */
[----:B------:R-:W3:Y:S04]  /*87e0*/  LDL.LU R244, [R1+0xc] ;  /* 0x00000c0001f47983 */ /* 0x000ee80000300800 */
[----:B------:R-:W4:Y:S04]  /*87f0*/  LDL.LU R249, [R1+0x24] ;  /* 0x0000240001f97983 */ /* 0x000f280000300800 */
[----:B------:R-:W4:Y:S04]  /*8800*/  LDL.LU R250, [R1+0x28] ;  /* 0x0000280001fa7983 */ /* 0x000f280000300800 */
[----:B------:R-:W3:Y:S04]  /*8810*/  LDL.LU R248, [R1+0x2c] ;  /* 0x00002c0001f87983 */ /* 0x000ee80000300800 */
[----:B------:R-:W3:Y:S04]  /*8820*/  LDL.LU R247, [R1+0x34] ;  /* 0x0000340001f77983 */ /* 0x000ee80000300800 */
[----:B------:R-:W3:Y:S01]  /*8830*/  LDL.LU R137, [R1+0x38] ;  /* 0x0000380001897983 */ /* 0x000ee20000300800 */
[----:B------:R-:W-:-:S02]  /*8840*/  IADD3 R136, P6, PT, R0, 0x146, RZ ;  /* 0x0000014600887810 */ /* 0x000fc40007fde0ff */
[----:B-1----:R-:W-:-:S03]  /*8850*/  IADD3 R8, P5, PT, R0, 0x147, RZ ;  /* 0x0000014700087810 */ /* 0x002fc60007fbe0ff */
[--C-:B------:R-:W-:Y:S01]  /*8860*/  IMAD.X R140, RZ, RZ, R2.reuse, P6 ;  /* 0x000000ffff8c7224 */ /* 0x100fe200030e0602 */
[----:B------:R-:W-:Y:S01]  /*8870*/  ISETP.GT.U32.AND P6, PT, R139, R134, PT ;  /* 0x000000868b00720c */ /* 0x000fe20003fc4070 */
[----:B------:R-:W-:Y:S01]  /*8880*/  FMUL R11, R11, UR14 ;  /* 0x0000000e0b0b7c20 */ /* 0x000fe20008400000 */
[----:B------:R-:W-:Y:S02]  /*8890*/  IADD3.X R9, PT, PT, RZ, R2, RZ, P5, !PT ;  /* 0x00000002ff097210 */ /* 0x000fe40002ffe4ff */
[----:B------:R-:W-:Y:S02]  /*88a0*/  ISETP.GT.U32.AND.EX P5, PT, R142, RZ, PT, P6 ;  /* 0x000000ff8e00720c */ /* 0x000fe40003fa4160 */
[C---:B------:R-:W-:Y:S02]  /*88b0*/  IADD3 R139, P6, PT, R0.reuse, 0x148, RZ ;  /* 0x00000148008b7810 */ /* 0x040fe40007fde0ff */
[----:B------:R-:W-:Y:S02]  /*88c0*/  FSEL R3, R11, -INF , !P5 ;  /* 0xff8000000b037808 */ /* 0x000fe40006800000 */
[----:B------:R-:W-:Y:S01]  /*88d0*/  IADD3 R10, P5, PT, R0, 0x149, RZ ;  /* 0x00000149000a7810 */ /* 0x000fe20007fbe0ff */
[----:B------:R-:W-:Y:S01]  /*88e0*/  IMAD.X R142, RZ, RZ, R2, P6 ;  /* 0x000000ffff8e7224 */ /* 0x000fe200030e0602 */
[----:B------:R-:W-:Y:S01]  /*88f0*/  ISETP.GT.U32.AND P6, PT, R141, R134, PT ;  /* 0x000000868d00720c */ /* 0x000fe20003fc4070 */
[----:B------:R-:W-:-:S02]  /*8900*/  FMUL R13, R13, UR14 ;  /* 0x0000000e0d0d7c20 */ /* 0x000fc40008400000 */
[----:B------:R-:W-:Y:S01]  /*8910*/  IMAD.X R11, RZ, RZ, R2, P5 ;  /* 0x000000ffff0b7224 */ /* 0x000fe200028e0602 */
[----:B------:R-:W-:Y:S02]  /*8920*/  ISETP.GT.U32.AND.EX P5, PT, R145, RZ, PT, P6 ;  /* 0x000000ff9100720c */ /* 0x000fe40003fa4160 */
[----:B------:R-:W-:Y:S02]  /*8930*/  IADD3 R141, P6, PT, R0, 0x14a, RZ ;  /* 0x0000014a008d7810 */ /* 0x000fe40007fde0ff */
[----:B------:R-:W-:Y:S02]  /*8940*/  FSEL R13, R13, -INF , !P5 ;  /* 0xff8000000d0d7808 */ /* 0x000fe40006800000 */
[----:B------:R-:W-:Y:S02]  /*8950*/  IADD3.X R145, PT, PT, RZ, R2, RZ, P6, !PT ;  /* 0x00000002ff917210 */ /* 0x000fe400037fe4ff */
[----:B------:R-:W-:Y:S01]  /*8960*/  ISETP.GT.U32.AND P6, PT, R143, R134, PT ;  /* 0x000000868f00720c */ /* 0x000fe20003fc4070 */
[----:B------:R-:W-:Y:S01]  /*8970*/  FMUL R14, R14, UR14 ;  /* 0x0000000e0e0e7c20 */ /* 0x000fe20008400000 */
        /* <DEDUP_REMOVED lines=30> */
[----:B------:R-:W-:Y:S01]  /*8b60*/  ISETP.GT.U32.AND.EX P1, PT, R251, RZ, PT, P1 ;  /* 0x000000fffb00720c */ /* 0x000fe20003f24110 */
[----:B------:R-:W-:Y:S01]  /*8b70*/  FMUL R44, R44, UR14 ;  /* 0x0000000e2c2c7c20 */ /* 0x000fe20008400000 */
[----:B------:R-:W-:-:S02]  /*8b80*/  FMUL R45, R45, UR14 ;  /* 0x0000000e2d2d7c20 */ /* 0x000fc40008400000 */
[----:B------:R-:W-:Y:S02]  /*8b90*/  FSEL R69, R69, -INF , !P1 ;  /* 0xff80000045457808 */ /* 0x000fe40004800000 */
[-C--:B------:R-:W-:Y:S01]  /*8ba0*/  ISETP.GT.U32.AND P1, PT, R4, R134.reuse, PT ;  /* 0x000000860400720c */ /* 0x080fe20003f24070 */
[----:B------:R-:W-:Y:S01]  /*8bb0*/  FMUL R70, R70, UR14 ;  /* 0x0000000e46467c20 */ /* 0x000fe20008400000 */
[----:B------:R-:W-:Y:S02]  /*8bc0*/  ISETP.GT.U32.AND.EX P4, PT, R252, RZ, PT, P4 ;  /* 0x000000fffc00720c */ /* 0x000fe40003f84140 */
[----:B------:R-:W-:Y:S01]  /*8bd0*/  ISETP.GT.U32.AND.EX P1, PT, R5, RZ, PT, P1 ;  /* 0x000000ff0500720c */ /* 0x000fe20003f24110 */
[----:B------:R-:W-:Y:S01]  /*8be0*/  FMUL R71, R71, UR14 ;  /* 0x0000000e47477c20 */ /* 0x000fe20008400000 */
[----:B------:R-:W-:Y:S01]  /*8bf0*/  FMUL R46, R46, UR14 ;  /* 0x0000000e2e2e7c20 */ /* 0x000fe20008400000 */
[----:B------:R-:W-:Y:S01]  /*8c00*/  FSEL R70, R70, -INF , !P4 ;  /* 0xff80000046467808 */ /* 0x000fe20006000000 */
[----:B------:R-:W-:Y:S01]  /*8c10*/  FMUL R47, R47, UR14 ;  /* 0x0000000e2f2f7c20 */ /* 0x000fe20008400000 */
[----:B------:R-:W-:Y:S01]  /*8c20*/  ISETP.GT.U32.AND P4, PT, R136, R134, PT ;  /* 0x000000868800720c */ /* 0x000fe20003f84070 */
[----:B------:R-:W-:Y:S01]  /*8c30*/  FMUL R74, R74, UR14 ;  /* 0x0000000e4a4a7c20 */ /* 0x000fe20008400000 */
[----:B------:R-:W-:-:S02]  /*8c40*/  FSEL R71, R71, -INF , !P1 ;  /* 0xff80000047477808 */ /* 0x000fc40004800000 */
[-C--:B------:R-:W-:Y:S02]  /*8c50*/  ISETP.GT.U32.AND P1, PT, R6, R134.reuse, PT ;  /* 0x000000860600720c */ /* 0x080fe40003f24070 */
[----:B--2---:R-:W-:Y:S02]  /*8c60*/  ISETP.GT.U32.AND P0, PT, R12, R134, PT ;  /* 0x000000860c00720c */ /* 0x004fe40003f04070 */
[----:B------:R-:W-:Y:S02]  /*8c70*/  IADD3 R12, P5, PT, R0, 0x14b, RZ ;  /* 0x0000014b000c7810 */ /* 0x000fe40007fbe0ff */
[----:B------:R-:W-:-:S03]  /*8c80*/  ISETP.GT.U32.AND.EX P0, PT, R147, RZ, PT, P0 ;  /* 0x000000ff9300720c */ /* 0x000fc60003f04100 */
[----:B------:R-:W-:Y:S01]  /*8c90*/  IMAD.X R143, RZ, RZ, R2, P5 ;  /* 0x000000ffff8f7224 */ /* 0x000fe200028e0602 */
[----:B------:R-:W-:Y:S02]  /*8ca0*/  ISETP.GT.U32.AND.EX P5, PT, R149, RZ, PT, P6 ;  /* 0x000000ff9500720c */ /* 0x000fe40003fa4160 */
[----:B------:R-:W-:Y:S02]  /*8cb0*/  IADD3 R147, P6, PT, R0, 0x14c, RZ ;  /* 0x0000014c00937810 */ /* 0x000fe40007fde0ff */
[----:B------:R-:W-:Y:S02]  /*8cc0*/  FSEL R14, R14, -INF , !P0 ;  /* 0xff8000000e0e7808 */ /* 0x000fe40004000000 */
[----:B------:R-:W-:Y:S02]  /*8cd0*/  FSEL R15, R15, -INF , !P5 ;  /* 0xff8000000f0f7808 */ /* 0x000fe40006800000 */
[----:B------:R-:W-:Y:S02]  /*8ce0*/  ISETP.GT.U32.AND P0, PT, R144, R134, PT ;  /* 0x000000869000720c */ /* 0x000fe40003f04070 */
[----:B------:R-:W-:-:S02]  /*8cf0*/  IADD3 R144, P5, PT, R0, 0x14d, RZ ;  /* 0x0000014d00907810 */ /* 0x000fc40007fbe0ff */
[----:B------:R-:W-:Y:S02]  /*8d00*/  IADD3.X R149, PT, PT, RZ, R2, RZ, P6, !PT ;  /* 0x00000002ff957210 */ /* 0x000fe400037fe4ff */
[----:B------:R-:W-:Y:S01]  /*8d10*/  ISETP.GT.U32.AND P6, PT, R146, R134, PT ;  /* 0x000000869200720c */ /* 0x000fe20003fc4070 */
[----:B------:R-:W-:Y:S01]  /*8d20*/  IMAD.X R146, RZ, RZ, R2, P5 ;  /* 0x000000ffff927224 */ /* 0x000fe200028e0602 */
[----:B------:R-:W-:Y:S02]  /*8d30*/  ISETP.GT.U32.AND.EX P0, PT, R151, RZ, PT, P0 ;  /* 0x000000ff9700720c */ /* 0x000fe40003f04100 */
[----:B------:R-:W-:Y:S02]  /*8d40*/  ISETP.GT.U32.AND.EX P5, PT, R153, RZ, PT, P6 ;  /* 0x000000ff9900720c */ /* 0x000fe40003fa4160 */
[----:B------:R-:W-:Y:S02]  /*8d50*/  IADD3 R151, P6, PT, R0, 0x14e, RZ ;  /* 0x0000014e00977810 */ /* 0x000fe40007fde0ff */
[----:B------:R-:W-:-:S02]  /*8d60*/  FSEL R16, R16, -INF , !P0 ;  /* 0xff80000010107808 */ /* 0x000fc40004000000 */
[----:B------:R-:W-:Y:S02]  /*8d70*/  FSEL R17, R17, -INF , !P5 ;  /* 0xff80000011117808 */ /* 0x000fe40006800000 */
[----:B------:R-:W-:Y:S02]  /*8d80*/  ISETP.GT.U32.AND P0, PT, R148, R134, PT ;  /* 0x000000869400720c */ /* 0x000fe40003f04070 */
[----:B------:R-:W-:Y:S02]  /*8d90*/  IADD3 R148, P5, PT, R0, 0x14f, RZ ;  /* 0x0000014f00947810 */ /* 0x000fe40007fbe0ff */
[----:B------:R-:W-:Y:S02]  /*8da0*/  IADD3.X R153, PT, PT, RZ, R2, RZ, P6, !PT ;  /* 0x00000002ff997210 */ /* 0x000fe400037fe4ff */
[----:B------:R-:W-:Y:S01]  /*8db0*/  ISETP.GT.U32.AND P6, PT, R150, R134, PT ;  /* 0x000000869600720c */ /* 0x000fe20003fc4070 */
[----:B------:R-:W-:Y:S01]  /*8dc0*/  IMAD.X R150, RZ, RZ, R2, P5 ;  /* 0x000000ffff967224 */ /* 0x000fe200028e0602 */
[----:B------:R-:W-:-:S02]  /*8dd0*/  ISETP.GT.U32.AND.EX P0, PT, R155, RZ, PT, P0 ;  /* 0x000000ff9b00720c */ /* 0x000fc40003f04100 */
        /* <DEDUP_REMOVED lines=33> */
[----:B------:R-:W-:Y:S02]  /*8ff0*/  IADD3.X R169, PT, PT, RZ, R2, RZ, P6, !PT ;  /* 0x00000002ffa97210 */ /* 0x000fe400037fe4ff */
[-C--:B------:R-:W-:Y:S02]  /*9000*/  ISETP.GT.U32.AND P6, PT, R166, R134.reuse, PT ;  /* 0x00000086a600720c */ /* 0x080fe40003fc4070 */
[----:B------:R-:W-:Y:S02]  /*9010*/  FSEL R24, R24, -INF , !P0 ;  /* 0xff80000018187808 */ /* 0x000fe40004000000 */
[----:B------:R-:W-:Y:S02]  /*9020*/  IADD3 R166, P5, PT, R0, 0x157, RZ ;  /* 0x0000015700a67810 */ /* 0x000fe40007fbe0ff */
[----:B------:R-:W-:-:S03]  /*9030*/  ISETP.GT.U32.AND P0, PT, R164, R134, PT ;  /* 0x00000086a400720c */ /* 0x000fc60003f04070 */
[----:B------:R-:W-:Y:S01]  /*9040*/  IMAD.X R164, RZ, RZ, R2, P5 ;  /* 0x000000ffffa47224 */ /* 0x000fe200028e0602 */
[----:B------:R-:W-:Y:S02]  /*9050*/  ISETP.GT.U32.AND.EX P0, PT, R171, RZ, PT, P0 ;  /* 0x000000ffab00720c */ /* 0x000fe40003f04100 */
[----:B------:R-:W-:Y:S02]  /*9060*/  ISETP.GT.U32.AND.EX P5, PT, R173, RZ, PT, P6 ;  /* 0x000000ffad00720c */ /* 0x000fe40003fa4160 */
[----:B------:R-:W-:Y:S02]  /*9070*/  IADD3 R173, P6, PT, R0, 0x158, RZ ;  /* 0x0000015800ad7810 */ /* 0x000fe40007fde0ff */
[----:B------:R-:W-:Y:S02]  /*9080*/  FSEL R26, R26, -INF , !P0 ;  /* 0xff8000001a1a7808 */ /* 0x000fe40004000000 */
[----:B------:R-:W-:Y:S02]  /*9090*/  FSEL R27, R27, -INF , !P5 ;  /* 0xff8000001b1b7808 */ /* 0x000fe40006800000 */
[----:B------:R-:W-:-:S02]  /*90a0*/  ISETP.GT.U32.AND P0, PT, R168, R134, PT ;  /* 0x00000086a800720c */ /* 0x000fc40003f04070 */
[----:B------:R-:W-:Y:S02]  /*90b0*/  IADD3 R168, P5, PT, R0, 0x159, RZ ;  /* 0x0000015900a87810 */ /* 0x000fe40007fbe0ff */
[----:B------:R-:W-:Y:S02]  /*90c0*/  IADD3.X R171, PT, PT, RZ, R2, RZ, P6, !PT ;  /* 0x00000002ffab7210 */ /* 0x000fe400037fe4ff */
[----:B------:R-:W-:Y:S01]  /*90d0*/  ISETP.GT.U32.AND P6, PT, R170, R134, PT ;  /* 0x00000086aa00720c */ /* 0x000fe20003fc4070 */
[----:B------:R-:W-:Y:S01]  /*90e0*/  IMAD.X R170, RZ, RZ, R2, P5 ;  /* 0x000000ffffaa7224 */ /* 0x000fe200028e0602 */
[----:B------:R-:W-:Y:S02]  /*90f0*/  ISETP.GT.U32.AND.EX P0, PT, R175, RZ, PT, P0 ;  /* 0x000000ffaf00720c */ /* 0x000fe40003f04100 */
[----:B------:R-:W-:Y:S02]  /*9100*/  ISETP.GT.U32.AND.EX P5, PT, R177, RZ, PT, P6 ;  /* 0x000000ffb100720c */ /* 0x000fe40003fa4160 */
[----:B------:R-:W-:-:S02]  /*9110*/  IADD3 R175, P6, PT, R0, 0x15a, RZ ;  /* 0x0000015a00af7810 */ /* 0x000fc40007fde0ff */
[----:B------:R-:W-:Y:S02]  /*9120*/  FSEL R28, R28, -INF , !P0 ;  /* 0xff8000001c1c7808 */ /* 0x000fe40004000000 */
        /* <DEDUP_REMOVED lines=10> */
[----:B------:R-:W-:Y:S02]  /*91d0*/  IADD3.X R181, PT, PT, RZ, R2, RZ, P6, !PT ;  /* 0x00000002ffb57210 */ /* 0x000fe400037fe4ff */
[----:B------:R-:W-:Y:S02]  /*91e0*/  ISETP.GT.U32.AND P6, PT, R178, R134, PT ;  /* 0x00000086b200720c */ /* 0x000fe40003fc4070 */
[----:B------:R-:W-:-:S02]  /*91f0*/  FSEL R30, R30, -INF , !P0 ;  /* 0xff8000001e1e7808 */ /* 0x000fc40004000000 */
        /* <DEDUP_REMOVED lines=71> */
[----:B------:R-:W-:Y:S02]  /*9670*/  ISETP.GT.U32.AND P6, PT, R206, R134, PT ;  /* 0x00000086ce00720c */ /* 0x000fe40003fc4070 */
[----:B---3--:R-:W-:Y:S01]  /*9680*/  FMNMX3 R5, R137, R247, R248, !PT ;  /* 0x000000f789057276 */ /* 0x008fe200078000f8 */
[----:B------:R-:W-:Y:S01]  /*9690*/  IMAD.X R206, RZ, RZ, R2, P5 ;  /* 0x000000ffffce7224 */ /* 0x000fe200028e0602 */
[----:B------:R-:W-:Y:S02]  /*96a0*/  ISETP.GT.U32.AND.EX P0, PT, R211, RZ, PT, P0 ;  /* 0x000000ffd300720c */ /* 0x000fe40003f04100 */
[----:B------:R-:W-:-:S02]  /*96b0*/  ISETP.GT.U32.AND.EX P5, PT, R213, RZ, PT, P6 ;  /* 0x000000ffd500720c */ /* 0x000fc40003fa4160 */
[----:B----4-:R-:W-:Y:S02]  /*96c0*/  FMNMX3 R5, R5, R250, R249, !PT ;  /* 0x000000fa05057276 */ /* 0x010fe400078000f9 */
[----:B------:R-:W-:Y:S02]  /*96d0*/  IADD3 R211, P6, PT, R0, 0x16c, RZ ;  /* 0x0000016c00d37810 */ /* 0x000fe40007fde0ff */
[----:B------:R-:W-:Y:S02]  /*96e0*/  FSEL R46, R46, -INF , !P0 ;  /* 0xff8000002e2e7808 */ /* 0x000fe40004000000 */
[----:B------:R-:W-:Y:S02]  /*96f0*/  ISETP.GT.U32.AND.EX P4, PT, R140, RZ, PT, P4 ;  /* 0x000000ff8c00720c */ /* 0x000fe40003f84140 */
[----:B------:R-:W-:Y:S02]  /*9700*/  FSEL R47, R47, -INF , !P5 ;  /* 0xff8000002f2f7808 */ /* 0x000fe40006800000 */
[----:B------:R-:W-:-:S02]  /*9710*/  ISETP.GT.U32.AND P0, PT, R208, R134, PT ;  /* 0x00000086d000720c */ /* 0x000fc40003f04070 */
[----:B------:R-:W-:Y:S01]  /*9720*/  FMNMX3 R5, R5, R244, R133, !PT ;  /* 0x000000f405057276 */ /* 0x000fe20007800085 */
[----:B------:R-:W-:Y:S01]  /*9730*/  FMUL R73, R73, UR14 ;  /* 0x0000000e49497c20 */ /* 0x000fe20008400000 */
[----:B------:R-:W-:Y:S02]  /*9740*/  IADD3 R208, P5, PT, R0, 0x16d, RZ ;  /* 0x0000016d00d07810 */ /* 0x000fe40007fbe0ff */
[----:B------:R-:W-:Y:S02]  /*9750*/  IADD3.X R213, PT, PT, RZ, R2, RZ, P6, !PT ;  /* 0x00000002ffd57210 */ /* 0x000fe400037fe4ff */
[----:B------:R-:W-:Y:S02]  /*9760*/  ISETP.GT.U32.AND P6, PT, R210, R134, PT ;  /* 0x00000086d200720c */ /* 0x000fe40003fc4070 */
[----:B------:R-:W-:Y:S02]  /*9770*/  ISETP.GT.U32.AND.EX P1, PT, R7, RZ, PT, P1 ;  /* 0x000000ff0700720c */ /* 0x000fe40003f24110 */
[----:B------:R-:W-:-:S02]  /*9780*/  FSEL R74, R74, -INF , !P4 ;  /* 0xff8000004a4a7808 */ /* 0x000fc40006000000 */
[----:B------:R-:W-:Y:S02]  /*9790*/  ISETP.GT.U32.AND P4, PT, R139, R134, PT ;  /* 0x000000868b00720c */ /* 0x000fe40003f84070 */
[----:B------:R-:W-:Y:S01]  /*97a0*/  FMNMX3 R5, R5, R3, R132, !PT ;  /* 0x0000000305057276 */ /* 0x000fe20007800084 */
[----:B------:R-:W-:Y:S01]  /*97b0*/  IMAD.X R210, RZ, RZ, R2, P5 ;  /* 0x000000ffffd27224 */ /* 0x000fe200028e0602 */
[----:B------:R-:W-:Y:S01]  /*97c0*/  ISETP.GT.U32.AND.EX P5, PT, R217, RZ, PT, P6 ;  /* 0x000000ffd900720c */ /* 0x000fe20003fa4160 */
[----:B------:R-:W-:Y:S01]  /*97d0*/  FMUL R76, R76, UR14 ;  /* 0x0000000e4c4c7c20 */ /* 0x000fe20008400000 */
[----:B------:R-:W-:Y:S01]  /*97e0*/  ISETP.GT.U32.AND.EX P0, PT, R215, RZ, PT, P0 ;  /* 0x000000ffd700720c */ /* 0x000fe20003f04100 */
[----:B------:R-:W-:Y:S01]  /*97f0*/  FMUL R49, R49, UR14 ;  /* 0x0000000e31317c20 */ /* 0x000fe20008400000 */
[----:B------:R-:W-:Y:S01]  /*9800*/  FSEL R73, R73, -INF , !P1 ;  /* 0xff80000049497808 */ /* 0x000fe20004800000 */
[----:B------:R-:W-:Y:S01]  /*9810*/  FMUL R48, R48, UR14 ;  /* 0x0000000e30307c20 */ /* 0x000fe20008400000 */
[----:B------:R-:W-:-:S02]  /*9820*/  IADD3 R215, P6, PT, R0, 0x16e, RZ ;  /* 0x0000016e00d77810 */ /* 0x000fc40007fde0ff */
[----:B------:R-:W-:Y:S02]  /*9830*/  ISETP.GT.U32.AND P1, PT, R8, R134, PT ;  /* 0x000000860800720c */ /* 0x000fe40003f24070 */
[----:B------:R-:W-:Y:S02]  /*9840*/  ISETP.GT.U32.AND.EX P4, PT, R142, RZ, PT, P4 ;  /* 0x000000ff8e00720c */ /* 0x000fe40003f84140 */
[----:B------:R-:W-:Y:S01]  /*9850*/  FMNMX3 R5, R5, R13, R14, !PT ;  /* 0x0000000d05057276 */ /* 0x000fe2000780000e */
[----:B------:R-:W-:Y:S01]  /*9860*/  FMUL R75, R75, UR14 ;  /* 0x0000000e4b4b7c20 */ /* 0x000fe20008400000 */
[----:B------:R-:W-:Y:S02]  /*9870*/  IADD3.X R217, PT, PT, RZ, R2, RZ, P6, !PT ;  /* 0x00000002ffd97210 */ /* 0x000fe400037fe4ff */
[----:B------:R-:W-:Y:S02]  /*9880*/  ISETP.GT.U32.AND.EX P1, PT, R9, RZ, PT, P1 ;  /* 0x000000ff0900720c */ /* 0x000fe40003f24110 */
[----:B------:R-:W-:-:S02]  /*9890*/  FSEL R4, R76, -INF , !P4 ;  /* 0xff8000004c047808 */ /* 0x000fc40006000000 */
[----:B------:R-:W-:Y:S02]  /*98a0*/  FMNMX3 R5, R5, R15, R16, !PT ;  /* 0x0000000f05057276 */ /* 0x000fe40007800010 */
[-C--:B------:R-:W-:Y:S02]  /*98b0*/  ISETP.GT.U32.AND P6, PT, R214, R134.reuse, PT ;  /* 0x00000086d600720c */ /* 0x080fe40003fc4070 */
[----:B------:R-:W-:Y:S02]  /*98c0*/  FSEL R49, R49, -INF , !P5 ;  /* 0xff80000031317808 */ /* 0x000fe40006800000 */
[-C--:B------:R-:W-:Y:S02]  /*98d0*/  ISETP.GT.U32.AND P4, PT, R141, R134.reuse, PT ;  /* 0x000000868d00720c */ /* 0x080fe40003f84070 */
[----:B------:R-:W-:Y:S02]  /*98e0*/  FSEL R48, R48, -INF , !P0 ;  /* 0xff80000030307808 */ /* 0x000fe40004000000 */
[----:B------:R-:W-:Y:S01]  /*98f0*/  IADD3 R214, P5, PT, R0, 0x16f, RZ ;  /* 0x0000016f00d67810 */ /* 0x000fe20007fbe0ff */
[----:B------:R-:W-:Y:S01]  /*9900*/  FMUL R78, R78, UR14 ;  /* 0x0000000e4e4e7c20 */ /* 0x000fe20008400000 */
[----:B------:R-:W-:-:S02]  /*9910*/  ISETP.GT.U32.AND P0, PT, R212, R134, PT ;  /* 0x00000086d400720c */ /* 0x000fc40003f04070 */
[----:B------:R-:W-:Y:S02]  /*9920*/  FSEL R75, R75, -INF , !P1 ;  /* 0xff8000004b4b7808 */ /* 0x000fe40004800000 */
[----:B------:R-:W-:Y:S01]  /*9930*/  FMNMX3 R5, R5, R17, R18, !PT ;  /* 0x0000001105057276 */ /* 0x000fe20007800012 */
[----:B------:R-:W-:Y:S01]  /*9940*/  FMUL R50, R50, UR14 ;  /* 0x0000000e32327c20 */ /* 0x000fe20008400000 */
[----:B------:R-:W-:Y:S02]  /*9950*/  ISETP.GT.U32.AND P1, PT, R147, R134, PT ;  /* 0x000000869300720c */ /* 0x000fe40003f24070 */
[----:B------:R-:W-:Y:S01]  /*9960*/  ISETP.GT.U32.AND.EX P4, PT, R145, RZ, PT, P4 ;  /* 0x000000ff9100720c */ /* 0x000fe20003f84140 */
[----:B------:R-:W-:Y:S01]  /*9970*/  IMAD.X R212, RZ, RZ, R2, P5 ;  /* 0x000000ffffd47224 */ /* 0x000fe200028e0602 */
[----:B------:R-:W-:Y:S01]  /*9980*/  ISETP.GT.U32.AND.EX P0, PT, R219, RZ, PT, P0 ;  /* 0x000000ffdb00720c */ /* 0x000fe20003f04100 */
[----:B------:R-:W-:Y:S01]  /*9990*/  FMUL R51, R51, UR14 ;  /* 0x0000000e33337c20 */ /* 0x000fe20008400000 */
[----:B------:R-:W-:Y:S01]  /*99a0*/  ISETP.GT.U32.AND.EX P5, PT, R221, RZ, PT, P6 ;  /* 0x000000ffdd00720c */ /* 0x000fe20003fa4160 */
[----:B------:R-:W-:Y:S01]  /*99b0*/  FMUL R80, R80, UR14 ;  /* 0x0000000e50507c20 */ /* 0x000fe20008400000 */
[----:B------:R-:W-:-:S02]  /*99c0*/  FMNMX3 R5, R5, R19, R20, !PT ;  /* 0x0000001305057276 */ /* 0x000fc40007800014 */
[----:B------:R-:W-:Y:S02]  /*99d0*/  ISETP.GT.U32.AND.EX P1, PT, R149, RZ, PT, P1 ;  /* 0x000000ff9500720c */ /* 0x000fe40003f24110 */
[----:B------:R-:W-:Y:S02]  /*99e0*/  FSEL R78, R78, -INF , !P4 ;  /* 0xff8000004e4e7808 */ /* 0x000fe40006000000 */
[----:B------:R-:W-:Y:S02]  /*99f0*/  IADD3 R221, P6, PT, R0, 0x170, RZ ;  /* 0x0000017000dd7810 */ /* 0x000fe40007fde0ff */
[----:B------:R-:W-:Y:S02]  /*9a00*/  ISETP.GT.U32.AND P4, PT, R148, R134, PT ;  /* 0x000000869400720c */ /* 0x000fe40003f84070 */
[----:B------:R-:W-:Y:S01]  /*9a10*/  FSEL R50, R50, -INF , !P0 ;  /* 0xff80000032327808 */ /* 0x000fe20004000000 */
[----:B------:R-:W-:Y:S01]  /*9a20*/  FMUL R83, R83, UR14 ;  /* 0x0000000e53537c20 */ /* 0x000fe20008400000 */
[----:B------:R-:W-:-:S02]  /*9a30*/  FSEL R51, R51, -INF , !P5 ;  /* 0xff80000033337808 */ /* 0x000fc40006800000 */
[----:B------:R-:W-:Y:S02]  /*9a40*/  ISETP.GT.U32.AND P0, PT, R216, R134, PT ;  /* 0x00000086d800720c */ /* 0x000fe40003f04070 */
[----:B------:R-:W-:Y:S02]  /*9a50*/  FMNMX3 R6, R5, R21, R22, !PT ;  /* 0x0000001505067276 */ /* 0x000fe40007800016 */
[----:B------:R-:W-:Y:S02]  /*9a60*/  IADD3 R216, P5, PT, R0, 0x171, RZ ;  /* 0x0000017100d87810 */ /* 0x000fe40007fbe0ff */
[----:B------:R-:W-:Y:S02]  /*9a70*/  FSEL R80, R80, -INF , !P1 ;  /* 0xff80000050507808 */ /* 0x000fe40004800000 */
[----:B------:R-:W-:Y:S02]  /*9a80*/  IADD3.X R219, PT, PT, RZ, R2, RZ, P6, !PT ;  /* 0x00000002ffdb7210 */ /* 0x000fe400037fe4ff */
[----:B------:R-:W-:-:S02]  /*9a90*/  ISETP.GT.U32.AND P1, PT, R151, R134, PT ;  /* 0x000000869700720c */ /* 0x000fc40003f24070 */
[----:B------:R-:W-:Y:S02]  /*9aa0*/  ISETP.GT.U32.AND.EX P4, PT, R150, RZ, PT, P4 ;  /* 0x000000ff9600720c */ /* 0x000fe40003f84140 */
[----:B------:R-:W-:Y:S01]  /*9ab0*/  ISETP.GT.U32.AND P6, PT, R218, R134, PT ;  /* 0x00000086da00720c */ /* 0x000fe20003fc4070 */
[----:B------:R-:W-:Y:S01]  /*9ac0*/  FMUL R52, R52, UR14 ;  /* 0x0000000e34347c20 */ /* 0x000fe20008400000 */
[----:B------:R-:W-:Y:S01]  /*9ad0*/  FMNMX3 R7, R6, R23, R24, !PT ;  /* 0x0000001706077276 */ /* 0x000fe20007800018 */
[----:B------:R-:W-:Y:S01]  /*9ae0*/  FMUL R82, R82, UR14 ;  /* 0x0000000e52527c20 */ /* 0x000fe20008400000 */
[----:B------:R-:W-:Y:S01]  /*9af0*/  IMAD.X R218, RZ, RZ, R2, P5 ;  /* 0x000000ffffda7224 */ /* 0x000fe200028e0602 */
[----:B------:R-:W-:Y:S01]  /*9b00*/  ISETP.GT.U32.AND.EX P0, PT, R223, RZ, PT, P0 ;  /* 0x000000ffdf00720c */ /* 0x000fe20003f04100 */
[----:B------:R-:W-:Y:S01]  /*9b10*/  FMUL R53, R53, UR14 ;  /* 0x0000000e35357c20 */ /* 0x000fe20008400000 */
[----:B------:R-:W-:Y:S02]  /*9b20*/  ISETP.GT.U32.AND.EX P1, PT, R153, RZ, PT, P1 ;  /* 0x000000ff9900720c */ /* 0x000fe40003f24110 */
[----:B------:R-:W-:-:S02]  /*9b30*/  FSEL R83, R83, -INF , !P4 ;  /* 0xff80000053537808 */ /* 0x000fc40006000000 */
[----:B------:R-:W-:Y:S02]  /*9b40*/  ISETP.GT.U32.AND.EX P5, PT, R225, RZ, PT, P6 ;  /* 0x000000ffe100720c */ /* 0x000fe40003fa4160 */
[----:B------:R-:W-:Y:S02]  /*9b50*/  ISETP.GT.U32.AND P4, PT, R152, R134, PT ;  /* 0x000000869800720c */ /* 0x000fe40003f84070 */
[----:B------:R-:W-:Y:S01]  /*9b60*/  FMNMX3 R7, R7, R25, R26, !PT ;  /* 0x0000001907077276 */ /* 0x000fe2000780001a */
[----:B------:R-:W-:Y:S01]  /*9b70*/  FMUL R85, R85, UR14 ;  /* 0x0000000e55557c20 */ /* 0x000fe20008400000 */
[----:B------:R-:W-:Y:S02]  /*9b80*/  IADD3 R223, P6, PT, R0, 0x172, RZ ;  /* 0x0000017200df7810 */ /* 0x000fe40007fde0ff */
[----:B------:R-:W-:Y:S02]  /*9b90*/  FSEL R52, R52, -INF , !P0 ;  /* 0xff80000034347808 */ /* 0x000fe40004000000 */
[----:B------:R-:W-:-:S02]  /*9ba0*/  FSEL R82, R82, -INF , !P1 ;  /* 0xff80000052527808 */ /* 0x000fc40004800000 */
[----:B------:R-:W-:Y:S02]  /*9bb0*/  FSEL R53, R53, -INF , !P5 ;  /* 0xff80000035357808 */ /* 0x000fe40006800000 */
[-C--:B------:R-:W-:Y:S02]  /*9bc0*/  ISETP.GT.U32.AND P0, PT, R220, R134.reuse, PT ;  /* 0x00000086dc00720c */ /* 0x080fe40003f04070 */
[----:B------:R-:W-:Y:S02]  /*9bd0*/  ISETP.GT.U32.AND P1, PT, R155, R134, PT ;  /* 0x000000869b00720c */ /* 0x000fe40003f24070 */
[----:B------:R-:W-:Y:S01]  /*9be0*/  ISETP.GT.U32.AND.EX P4, PT, R154, RZ, PT, P4 ;  /* 0x000000ff9a00720c */ /* 0x000fe20003f84140 */
[----:B------:R-:W-:Y:S01]  /*9bf0*/  FMUL R72, R72, UR14 ;  /* 0x0000000e48487c20 */ /* 0x000fe20008400000 */
[----:B------:R-:W-:Y:S02]  /*9c00*/  IADD3 R220, P5, PT, R0, 0x173, RZ ;  /* 0x0000017300dc7810 */ /* 0x000fe40007fbe0ff */
[----:B------:R-:W-:Y:S01]  /*9c10*/  FMNMX3 R9, R7, R27, R28, !PT ;  /* 0x0000001b07097276 */ /* 0x000fe2000780001c */
[----:B------:R-:W-:Y:S01]  /*9c20*/  FMUL R84, R84, UR14 ;  /* 0x0000000e54547c20 */ /* 0x000fe20008400000 */
[----:B------:R-:W-:-:S02]  /*9c30*/  IADD3.X R225, PT, PT, RZ, R2, RZ, P6, !PT ;  /* 0x00000002ffe17210 */ /* 0x000fc400037fe4ff */
[-C--:B------:R-:W-:Y:S02]  /*9c40*/  ISETP.GT.U32.AND P6, PT, R222, R134.reuse, PT ;  /* 0x00000086de00720c */ /* 0x080fe40003fc4070 */
[----:B------:R-:W-:Y:S02]  /*9c50*/  ISETP.GT.U32.AND.EX P3, PT, R138, RZ, PT, P3 ;  /* 0x000000ff8a00720c */ /* 0x000fe40003f64130 */
[----:B------:R-:W-:Y:S02]  /*9c60*/  ISETP.GT.U32.AND.EX P1, PT, R157, RZ, PT, P1 ;  /* 0x000000ff9d00720c */ /* 0x000fe40003f24110 */
[----:B------:R-:W-:Y:S01]  /*9c70*/  FSEL R85, R85, -INF , !P4 ;  /* 0xff80000055557808 */ /* 0x000fe20006000000 */
[----:B------:R-:W-:Y:S01]  /*9c80*/  IMAD.X R222, RZ, RZ, R2, P5 ;  /* 0x000000ffffde7224 */ /* 0x000fe200028e0602 */
[----:B------:R-:W-:Y:S02]  /*9c90*/  ISETP.GT.U32.AND P4, PT, R156, R134, PT ;  /* 0x000000869c00720c */ /* 0x000fe40003f84070 */
[----:B------:R-:W-:Y:S01]  /*9ca0*/  FMNMX3 R9, R9, R29, R30, !PT ;  /* 0x0000001d09097276 */ /* 0x000fe2000780001e */
[----:B------:R-:W-:Y:S01]  /*9cb0*/  FMUL R55, R55, UR14 ;  /* 0x0000000e37377c20 */ /* 0x000fe20008400000 */
[----:B------:R-:W-:Y:S01]  /*9cc0*/  ISETP.GT.U32.AND.EX P5, PT, R229, RZ, PT, P6 ;  /* 0x000000ffe500720c */ /* 0x000fe20003fa4160 */
[----:B------:R-:W-:Y:S01]  /*9cd0*/  FMUL R87, R87, UR14 ;  /* 0x0000000e57577c20 */ /* 0x000fe20008400000 */
[----:B------:R-:W-:-:S02]  /*9ce0*/  ISETP.GT.U32.AND.EX P0, PT, R227, RZ, PT, P0 ;  /* 0x000000ffe300720c */ /* 0x000fc40003f04100 */
[----:B------:R-:W-:Y:S01]  /*9cf0*/  FSEL R72, R72, -INF , !P3 ;  /* 0xff80000048487808 */ /* 0x000fe20005800000 */
[----:B------:R-:W-:Y:S01]  /*9d00*/  FMUL R54, R54, UR14 ;  /* 0x0000000e36367c20 */ /* 0x000fe20008400000 */
[----:B------:R-:W-:Y:S02]  /*9d10*/  IADD3 R227, P6, PT, R0, 0x174, RZ ;  /* 0x0000017400e37810 */ /* 0x000fe40007fde0ff */
[-C--:B------:R-:W-:Y:S02]  /*9d20*/  ISETP.GT.U32.AND P3, PT, R10, R134.reuse, PT ;  /* 0x000000860a00720c */ /* 0x080fe40003f64070 */
[----:B------:R-:W-:Y:S02]  /*9d30*/  FSEL R84, R84, -INF , !P1 ;  /* 0xff80000054547808 */ /* 0x000fe40004800000 */
[----:B------:R-:W-:Y:S02]  /*9d40*/  ISETP.GT.U32.AND P1, PT, R161, R134, PT ;  /* 0x00000086a100720c */ /* 0x000fe40003f24070 */
[----:B------:R-:W-:-:S02]  /*9d50*/  ISETP.GT.U32.AND.EX P4, PT, R158, RZ, PT, P4 ;  /* 0x000000ff9e00720c */ /* 0x000fc40003f84140 */
[----:B------:R-:W-:Y:S01]  /*9d60*/  FMNMX3 R9, R9, R31, R32, !PT ;  /* 0x0000001f09097276 */ /* 0x000fe20007800020 */
[----:B------:R-:W-:Y:S01]  /*9d70*/  FMUL R86, R86, UR14 ;  /* 0x0000000e56567c20 */ /* 0x000fe20008400000 */
[----:B------:R-:W-:Y:S02]  /*9d80*/  IADD3.X R229, PT, PT, RZ, R2, RZ, P6, !PT ;  /* 0x00000002ffe57210 */ /* 0x000fe400037fe4ff */
[----:B------:R-:W-:Y:S01]  /*9d90*/  ISETP.GT.U32.AND.EX P3, PT, R11, RZ, PT, P3 ;  /* 0x000000ff0b00720c */ /* 0x000fe20003f64130 */
[----:B------:R-:W-:Y:S01]  /*9da0*/  FMUL R77, R77, UR14 ;  /* 0x0000000e4d4d7c20 */ /* 0x000fe20008400000 */
[----:B------:R-:W-:Y:S02]  /*9db0*/  ISETP.GT.U32.AND P6, PT, R226, R134, PT ;  /* 0x00000086e200720c */ /* 0x000fe40003fc4070 */
[----:B------:R-:W-:Y:S02]  /*9dc0*/  FSEL R55, R55, -INF , !P5 ;  /* 0xff80000037377808 */ /* 0x000fe40006800000 */
[----:B------:R-:W-:-:S02]  /*9dd0*/  ISETP.GT.U32.AND.EX P1, PT, R159, RZ, PT, P1 ;  /* 0x000000ff9f00720c */ /* 0x000fc40003f24110 */
[----:B------:R-:W-:Y:S02]  /*9de0*/  FSEL R87, R87, -INF , !P4 ;  /* 0xff80000057577808 */ /* 0x000fe40006000000 */
[----:B------:R-:W-:Y:S02]  /*9df0*/  FMNMX3 R11, R9, R33, R34, !PT ;  /* 0x00000021090b7276 */ /* 0x000fe40007800022 */
[----:B------:R-:W-:Y:S02]  /*9e00*/  FSEL R54, R54, -INF , !P0 ;  /* 0xff80000036367808 */ /* 0x000fe40004000000 */
[----:B------:R-:W-:Y:S02]  /*9e10*/  IADD3 R226, P5, PT, R0, 0x175, RZ ;  /* 0x0000017500e27810 */ /* 0x000fe40007fbe0ff */
[-C--:B------:R-:W-:Y:S02]  /*9e20*/  ISETP.GT.U32.AND P4, PT, R160, R134.reuse, PT ;  /* 0x00000086a000720c */ /* 0x080fe40003f84070 */
[-C--:B------:R-:W-:Y:S01]  /*9e30*/  ISETP.GT.U32.AND P0, PT, R224, R134.reuse, PT ;  /* 0x00000086e000720c */ /* 0x080fe20003f04070 */
[----:B------:R-:W-:Y:S01]  /*9e40*/  FMUL R89, R89, UR14 ;  /* 0x0000000e59597c20 */ /* 0x000fe20008400000 */
[----:B------:R-:W-:Y:S01]  /*9e50*/  FSEL R86, R86, -INF , !P1 ;  /* 0xff80000056567808 */ /* 0x000fe20004800000 */
[----:B------:R-:W-:Y:S01]  /*9e60*/  FMUL R56, R56, UR14 ;  /* 0x0000000e38387c20 */ /* 0x000fe20008400000 */
[----:B------:R-:W-:Y:S01]  /*9e70*/  FMNMX3 R11, R11, R35, R36, !PT ;  /* 0x000000230b0b7276 */ /* 0x000fe20007800024 */
[----:B------:R-:W-:Y:S01]  /*9e80*/  IMAD.X R224, RZ, RZ, R2, P5 ;  /* 0x000000ffffe07224 */ /* 0x000fe200028e0602 */
[----:B------:R-:W-:Y:S01]  /*9e90*/  ISETP.GT.U32.AND P1, PT, R163, R134, PT ;  /* 0x00000086a300720c */ /* 0x000fe20003f24070 */
[----:B------:R-:W-:Y:S01]  /*9ea0*/  FMUL R57, R57, UR14 ;  /* 0x0000000e39397c20 */ /* 0x000fe20008400000 */
[----:B------:R-:W-:-:S02]  /*9eb0*/  ISETP.GT.U32.AND.EX P4, PT, R162, RZ, PT, P4 ;  /* 0x000000ffa200720c */ /* 0x000fc40003f84140 */
[----:B------:R-:W-:Y:S02]  /*9ec0*/  ISETP.GT.U32.AND.EX P0, PT, R231, RZ, PT, P0 ;  /* 0x000000ffe700720c */ /* 0x000fe40003f04100 */
[----:B------:R-:W-:Y:S01]  /*9ed0*/  FSEL R77, R77, -INF , !P3 ;  /* 0xff8000004d4d7808 */ /* 0x000fe20005800000 */
[----:B------:R-:W-:Y:S01]  /*9ee0*/  FMUL R88, R88, UR14 ;  /* 0x0000000e58587c20 */ /* 0x000fe20008400000 */
[----:B------:R-:W-:Y:S02]  /*9ef0*/  ISETP.GT.U32.AND.EX P5, PT, R232, RZ, PT, P6 ;  /* 0x000000ffe800720c */ /* 0x000fe40003fa4160 */
[----:B------:R-:W-:Y:S02]  /*9f00*/  ISETP.GT.U32.AND P3, PT, R12, R134, PT ;  /* 0x000000860c00720c */ /* 0x000fe40003f64070 */
[----:B------:R-:W-:Y:S02]  /*9f10*/  FMNMX3 R12, R11, R37, R38, !PT ;  /* 0x000000250b0c7276 */ /* 0x000fe40007800026 */
[----:B------:R-:W-:-:S02]  /*9f20*/  IADD3 R232, P6, PT, R0, 0x176, RZ ;  /* 0x0000017600e87810 */ /* 0x000fc40007fde0ff */
[----:B------:R-:W-:Y:S02]  /*9f30*/  ISETP.GT.U32.AND.EX P1, PT, R165, RZ, PT, P1 ;  /* 0x000000ffa500720c */ /* 0x000fe40003f24110 */
[----:B------:R-:W-:Y:S02]  /*9f40*/  FSEL R89, R89, -INF , !P4 ;  /* 0xff80000059597808 */ /* 0x000fe40006000000 */
[----:B------:R-:W-:Y:S02]  /*9f50*/  FSEL R56, R56, -INF , !P0 ;  /* 0xff80000038387808 */ /* 0x000fe40004000000 */
[-C--:B------:R-:W-:Y:S02]  /*9f60*/  ISETP.GT.U32.AND P4, PT, R166, R134.reuse, PT ;  /* 0x00000086a600720c */ /* 0x080fe40003f84070 */
[----:B------:R-:W-:Y:S02]  /*9f70*/  FSEL R57, R57, -INF , !P5 ;  /* 0xff80000039397808 */ /* 0x000fe40006800000 */
[----:B------:R-:W-:Y:S01]  /*9f80*/  ISETP.GT.U32.AND P0, PT, R228, R134, PT ;  /* 0x00000086e400720c */ /* 0x000fe20003f04070 */
[----:B------:R-:W-:Y:S01]  /*9f90*/  FMUL R91, R91, UR14 ;  /* 0x0000000e5b5b7c20 */ /* 0x000fe20008400000 */
[----:B------:R-:W-:-:S02]  /*9fa0*/  IADD3 R228, P5, PT, R0, 0x177, RZ ;  /* 0x0000017700e47810 */ /* 0x000fc40007fbe0ff */
[----:B------:R-:W-:Y:S02]  /*9fb0*/  FMNMX3 R76, R12, R39, R40, !PT ;  /* 0x000000270c4c7276 */ /* 0x000fe40007800028 */
[----:B------:R-:W-:Y:S02]  /*9fc0*/  IADD3.X R231, PT, PT, RZ, R2, RZ, P6, !PT ;  /* 0x00000002ffe77210 */ /* 0x000fe400037fe4ff */
[----:B------:R-:W-:Y:S02]  /*9fd0*/  FSEL R88, R88, -INF , !P1 ;  /* 0xff80000058587808 */ /* 0x000fe40004800000 */
[-C--:B------:R-:W-:Y:S02]  /*9fe0*/  ISETP.GT.U32.AND P6, PT, R230, R134.reuse, PT ;  /* 0x00000086e600720c */ /* 0x080fe40003fc4070 */
[----:B------:R-:W-:Y:S02]  /*9ff0*/  ISETP.GT.U32.AND P1, PT, R167, R134, PT ;  /* 0x00000086a700720c */ /* 0x000fe40003f24070 */
[----:B------:R-:W-:Y:S01]  /*a000*/  ISETP.GT.U32.AND.EX P4, PT, R164, RZ, PT, P4 ;  /* 0x000000ffa400720c */ /* 0x000fe20003f84140 */
[----:B------:R-:W-:Y:S01]  /*a010*/  FMUL R58, R58, UR14 ;  /* 0x0000000e3a3a7c20 */ /* 0x000fe20008400000 */
[----:B------:R-:W-:Y:S01]  /*a020*/  FMNMX3 R76, R76, R41, R42, !PT ;  /* 0x000000294c4c7276 */ /* 0x000fe2000780002a */
[----:B------:R-:W-:Y:S01]  /*a030*/  IMAD.X R230, RZ, RZ, R2, P5 ;  /* 0x000000ffffe67224 */ /* 0x000fe200028e0602 */
[----:B------:R-:W-:Y:S01]  /*a040*/  ISETP.GT.U32.AND.EX P0, PT, R234, RZ, PT, P0 ;  /* 0x000000ffea00720c */ /* 0x000fe20003f04100 */
[----:B------:R-:W-:Y:S01]  /*a050*/  FMUL R59, R59, UR14 ;  /* 0x0000000e3b3b7c20 */ /* 0x000fe20008400000 */
[----:B------:R-:W-:Y:S01]  /*a060*/  FMUL R90, R90, UR14 ;  /* 0x0000000e5a5a7c20 */ /* 0x000fe20008400000 */
[----:B------:R-:W-:-:S02]  /*a070*/  ISETP.GT.U32.AND.EX P5, PT, R236, RZ, PT, P6 ;  /* 0x000000ffec00720c */ /* 0x000fc40003fa4160 */
[----:B------:R-:W-:Y:S02]  /*a080*/  ISETP.GT.U32.AND.EX P1, PT, R169, RZ, PT, P1 ;  /* 0x000000ffa900720c */ /* 0x000fe40003f24110 */
[----:B------:R-:W-:Y:S02]  /*a090*/  FSEL R6, R91, -INF , !P4 ;  /* 0xff8000005b067808 */ /* 0x000fe40006000000 */
[----:B------:R-:W-:Y:S02]  /*a0a0*/  ISETP.GT.U32.AND P4, PT, R168, R134, PT ;  /* 0x00000086a800720c */ /* 0x000fe40003f84070 */
[----:B------:R-:W-:Y:S02]  /*a0b0*/  IADD3 R234, P6, PT, R0, 0x178, RZ ;  /* 0x0000017800ea7810 */ /* 0x000fe40007fde0ff */
[----:B------:R-:W-:Y:S01]  /*a0c0*/  FMNMX3 R76, R76, R43, R44, !PT ;  /* 0x0000002b4c4c7276 */ /* 0x000fe2000780002c */
[----:B------:R-:W-:Y:S01]  /*a0d0*/  FMUL R8, R93, UR14 ;  /* 0x0000000e5d087c20 */ /* 0x000fe20008400000 */
[----:B------:R-:W-:-:S02]  /*a0e0*/  FSEL R58, R58, -INF , !P0 ;  /* 0xff8000003a3a7808 */ /* 0x000fc40004000000 */
[----:B------:R-:W-:Y:S02]  /*a0f0*/  FSEL R59, R59, -INF , !P5 ;  /* 0xff8000003b3b7808 */ /* 0x000fe40006800000 */
[-C--:B------:R-:W-:Y:S02]  /*a100*/  ISETP.GT.U32.AND P0, PT, R233, R134.reuse, PT ;  /* 0x00000086e900720c */ /* 0x080fe40003f04070 */
[----:B------:R-:W-:Y:S02]  /*a110*/  FSEL R5, R90, -INF , !P1 ;  /* 0xff8000005a057808 */ /* 0x000fe40004800000 */
[----:B------:R-:W-:Y:S02]  /*a120*/  IADD3 R233, P5, PT, R0, 0x179, RZ ;  /* 0x0000017900e97810 */ /* 0x000fe40007fbe0ff */
[----:B------:R-:W-:Y:S02]  /*a130*/  ISETP.GT.U32.AND P1, PT, R173, R134, PT ;  /* 0x00000086ad00720c */ /* 0x000fe40003f24070 */
[----:B------:R-:W-:-:S02]  /*a140*/  ISETP.GT.U32.AND.EX P4, PT, R170, RZ, PT, P4 ;  /* 0x000000ffaa00720c */ /* 0x000fc40003f84140 */
[----:B------:R-:W-:Y:S02]  /*a150*/  IADD3.X R236, PT, PT, RZ, R2, RZ, P6, !PT ;  /* 0x00000002ffec7210 */ /* 0x000fe400037fe4ff */
[----:B------:R-:W-:Y:S01]  /*a160*/  FMNMX3 R76, R76, R45, R46, !PT ;  /* 0x0000002d4c4c7276 */ /* 0x000fe2000780002e */
[----:B------:R-:W-:Y:S01]  /*a170*/  FMUL R92, R92, UR14 ;  /* 0x0000000e5c5c7c20 */ /* 0x000fe20008400000 */
[-C--:B------:R-:W-:Y:S01]  /*a180*/  ISETP.GT.U32.AND P6, PT, R235, R134.reuse, PT ;  /* 0x00000086eb00720c */ /* 0x080fe20003fc4070 */
[----:B------:R-:W-:Y:S01]  /*a190*/  IMAD.X R235, RZ, RZ, R2, P5 ;  /* 0x000000ffffeb7224 */ /* 0x000fe200028e0602 */
[----:B------:R-:W-:Y:S01]  /*a1a0*/  ISETP.GT.U32.AND.EX P1, PT, R171, RZ, PT, P1 ;  /* 0x000000ffab00720c */ /* 0x000fe20003f24110 */
[----:B------:R-:W-:Y:S01]  /*a1b0*/  FMUL R61, R61, UR14 ;  /* 0x0000000e3d3d7c20 */ /* 0x000fe20008400000 */
[----:B------:R-:W-:Y:S02]  /*a1c0*/  FSEL R8, R8, -INF , !P4 ;  /* 0xff80000008087808 */ /* 0x000fe40006000000 */
[----:B------:R-:W-:-:S02]  /*a1d0*/  ISETP.GT.U32.AND P4, PT, R172, R134, PT ;  /* 0x00000086ac00720c */ /* 0x000fc40003f84070 */
[----:B------:R-:W-:Y:S02]  /*a1e0*/  FMNMX3 R76, R76, R47, R48, !PT ;  /* 0x0000002f4c4c7276 */ /* 0x000fe40007800030 */
[----:B------:R-:W-:Y:S01]  /*a1f0*/  ISETP.GT.U32.AND.EX P5, PT, R240, RZ, PT, P6 ;  /* 0x000000fff000720c */ /* 0x000fe20003fa4160 */
[----:B------:R-:W-:Y:S01]  /*a200*/  FMUL R10, R95, UR14 ;  /* 0x0000000e5f0a7c20 */ /* 0x000fe20008400000 */
[----:B------:R-:W-:Y:S02]  /*a210*/  IADD3 R240, P6, PT, R0, 0x17a, RZ ;  /* 0x0000017a00f07810 */ /* 0x000fe40007fde0ff */
[----:B------:R-:W-:Y:S01]  /*a220*/  FSEL R7, R92, -INF , !P1 ;  /* 0xff8000005c077808 */ /* 0x000fe20004800000 */
[----:B------:R-:W-:Y:S01]  /*a230*/  FMUL R60, R60, UR14 ;  /* 0x0000000e3c3c7c20 */ /* 0x000fe20008400000 */
[----:B------:R-:W-:Y:S02]  /*a240*/  ISETP.GT.U32.AND P1, PT, R175, R134, PT ;  /* 0x00000086af00720c */ /* 0x000fe40003f24070 */
[----:B------:R-:W-:-:S02]  /*a250*/  ISETP.GT.U32.AND.EX P4, PT, R174, RZ, PT, P4 ;  /* 0x000000ffae00720c */ /* 0x000fc40003f84140 */
[----:B------:R-:W-:Y:S02]  /*a260*/  FMNMX3 R76, R76, R49, R50, !PT ;  /* 0x000000314c4c7276 */ /* 0x000fe40007800032 */
[----:B------:R-:W-:Y:S02]  /*a270*/  ISETP.GT.U32.AND.EX P0, PT, R238, RZ, PT, P0 ;  /* 0x000000ffee00720c */ /* 0x000fe40003f04100 */
[----:B------:R-:W-:Y:S01]  /*a280*/  FSEL R61, R61, -INF , !P5 ;  /* 0xff8000003d3d7808 */ /* 0x000fe20006800000 */
[----:B------:R-:W-:Y:S01]  /*a290*/  FMUL R94, R94, UR14 ;  /* 0x0000000e5e5e7c20 */ /* 0x000fe20008400000 */
[----:B------:R-:W-:Y:S02]  /*a2a0*/  IADD3.X R238, PT, PT, RZ, R2, RZ, P6, !PT ;  /* 0x00000002ffee7210 */ /* 0x000fe400037fe4ff */
[----:B------:R-:W-:Y:S02]  /*a2b0*/  ISETP.GT.U32.AND P5, PT, R237, R134, PT ;  /* 0x00000086ed00720c */ /* 0x000fe40003fa4070 */
[----:B------:R-:W-:-:S02]  /*a2c0*/  IADD3 R237, P6, PT, R0, 0x17b, RZ ;  /* 0x0000017b00ed7810 */ /* 0x000fc40007fde0ff */
[----:B------:R-:W-:Y:S02]  /*a2d0*/  ISETP.GT.U32.AND.EX P1, PT, R177, RZ, PT, P1 ;  /* 0x000000ffb100720c */ /* 0x000fe40003f24110 */
[----:B------:R-:W-:Y:S02]  /*a2e0*/  FSEL R10, R10, -INF , !P4 ;  /* 0xff8000000a0a7808 */ /* 0x000fe40006000000 */
[----:B------:R-:W-:Y:S02]  /*a2f0*/  FMNMX3 R76, R76, R51, R52, !PT ;  /* 0x000000334c4c7276 */ /* 0x000fe40007800034 */
[-C--:B------:R-:W-:Y:S02]  /*a300*/  ISETP.GT.U32.AND P4, PT, R178, R134.reuse, PT ;  /* 0x00000086b200720c */ /* 0x080fe40003f84070 */
[----:B------:R-:W-:Y:S01]  /*a310*/  FSEL R60, R60, -INF , !P0 ;  /* 0xff8000003c3c7808 */ /* 0x000fe20004000000 */
[----:B------:R-:W-:Y:S01]  /*a320*/  FMUL R97, R97, UR14 ;  /* 0x0000000e61617c20 */ /* 0x000fe20008400000 */
[----:B------:R-:W-:Y:S01]  /*a330*/  ISETP.GT.U32.AND P0, PT, R239, R134, PT ;  /* 0x00000086ef00720c */ /* 0x000fe20003f04070 */
[----:B------:R-:W-:Y:S01]  /*a340*/  IMAD.X R239, RZ, RZ, R2, P6 ;  /* 0x000000ffffef7224 */ /* 0x000fe200030e0602 */
[----:B------:R-:W-:-:S02]  /*a350*/  ISETP.GT.U32.AND.EX P5, PT, R241, RZ, PT, P5 ;  /* 0x000000fff100720c */ /* 0x000fc40003fa4150 */
[----:B------:R-:W-:Y:S02]  /*a360*/  FSEL R9, R94, -INF , !P1 ;  /* 0xff8000005e097808 */ /* 0x000fe40004800000 */
[----:B------:R-:W-:Y:S02]  /*a370*/  FMNMX3 R76, R76, R53, R54, !PT ;  /* 0x000000354c4c7276 */ /* 0x000fe40007800036 */
[----:B------:R-:W-:Y:S02]  /*a380*/  IADD3 R241, P6, PT, R0, 0x17c, RZ ;  /* 0x0000017c00f17810 */ /* 0x000fe40007fde0ff */
[----:B------:R-:W-:Y:S02]  /*a390*/  ISETP.GT.U32.AND P1, PT, R179, R134, PT ;  /* 0x00000086b300720c */ /* 0x000fe40003f24070 */
[----:B------:R-:W-:Y:S01]  /*a3a0*/  ISETP.GT.U32.AND.EX P4, PT, R176, RZ, PT, P4 ;  /* 0x000000ffb000720c */ /* 0x000fe20003f84140 */
[----:B------:R-:W-:Y:S01]  /*a3b0*/  FMUL R62, R62, UR14 ;  /* 0x0000000e3e3e7c20 */ /* 0x000fe20008400000 */
[----:B------:R-:W-:Y:S01]  /*a3c0*/  FMUL R96, R96, UR14 ;  /* 0x0000000e60607c20 */ /* 0x000fe20008400000 */
[----:B------:R-:W-:-:S02]  /*a3d0*/  FMNMX3 R76, R76, R55, R56, !PT ;  /* 0x000000374c4c7276 */ /* 0x000fc40007800038 */
[----:B------:R-:W-:Y:S02]  /*a3e0*/  IADD3.X R246, PT, PT, RZ, R2, RZ, P6, !PT ;  /* 0x00000002fff67210 */ /* 0x000fe400037fe4ff */
[----:B------:R-:W-:Y:S02]  /*a3f0*/  ISETP.GT.U32.AND.EX P0, PT, R242, RZ, PT, P0 ;  /* 0x000000fff200720c */ /* 0x000fe40003f04100 */
[----:B------:R-:W-:Y:S02]  /*a400*/  ISETP.GT.U32.AND.EX P1, PT, R181, RZ, PT, P1 ;  /* 0x000000ffb500720c */ /* 0x000fe40003f24110 */
[----:B------:R-:W-:Y:S02]  /*a410*/  FSEL R12, R97, -INF , !P4 ;  /* 0xff800000610c7808 */ /* 0x000fe40006000000 */
[----:B------:R-:W-:Y:S02]  /*a420*/  IADD3 R242, P6, PT, R0, 0x17d, RZ ;  /* 0x0000017d00f27810 */ /* 0x000fe40007fde0ff */
[----:B------:R-:W-:Y:S01]  /*a430*/  ISETP.GT.U32.AND P4, PT, R180, R134, PT ;  /* 0x00000086b400720c */ /* 0x000fe20003f84070 */
[----:B------:R-:W-:Y:S01]  /*a440*/  FMUL R91, R99, UR14 ;  /* 0x0000000e635b7c20 */ /* 0x000fe20008400000 */
[----:B------:R-:W-:-:S02]  /*a450*/  FMNMX3 R76, R76, R57, R58, !PT ;  /* 0x000000394c4c7276 */ /* 0x000fc4000780003a */
[----:B------:R-:W-:Y:S02]  /*a460*/  FSEL R62, R62, -INF , !P5 ;  /* 0xff8000003e3e7808 */ /* 0x000fe40006800000 */
[----:B------:R-:W-:Y:S01]  /*a470*/  FSEL R11, R96, -INF , !P1 ;  /* 0xff800000600b7808 */ /* 0x000fe20004800000 */
[----:B------:R-:W-:Y:S01]  /*a480*/  FMUL R63, R63, UR14 ;  /* 0x0000000e3f3f7c20 */ /* 0x000fe20008400000 */
[-C--:B------:R-:W-:Y:S01]  /*a490*/  ISETP.GT.U32.AND P5, PT, R242, R134.reuse, PT ;  /* 0x00000086f200720c */ /* 0x080fe20003fa4070 */
[----:B------:R-:W-:Y:S01]  /*a4a0*/  IMAD.X R242, RZ, RZ, R2, P6 ;  /* 0x000000fffff27224 */ /* 0x000fe200030e0602 */
[----:B------:R-:W-:Y:S01]  /*a4b0*/  ISETP.GT.U32.AND P1, PT, R185, R134, PT ;  /* 0x00000086b900720c */ /* 0x000fe20003f24070 */
[----:B------:R-:W-:Y:S01]  /*a4c0*/  FMUL R64, R64, UR14 ;  /* 0x0000000e40407c20 */ /* 0x000fe20008400000 */
[----:B------:R-:W-:Y:S01]  /*a4d0*/  ISETP.GT.U32.AND.EX P4, PT, R182, RZ, PT, P4 ;  /* 0x000000ffb600720c */ /* 0x000fe20003f84140 */
[----:B------:R-:W-:Y:S01]  /*a4e0*/  FMUL R90, R98, UR14 ;  /* 0x0000000e625a7c20 */ /* 0x000fe20008400000 */
[----:B------:R-:W-:-:S02]  /*a4f0*/  ISETP.GT.U32.AND.EX P6, PT, R243, RZ, PT, P2 ;  /* 0x000000fff300720c */ /* 0x000fc40003fc4120 */
[----:B------:R-:W-:Y:S02]  /*a500*/  FMNMX3 R76, R76, R59, R60, !PT ;  /* 0x0000003b4c4c7276 */ /* 0x000fe4000780003c */
[----:B------:R-:W-:Y:S02]  /*a510*/  ISETP.GT.U32.AND.EX P1, PT, R183, RZ, PT, P1 ;  /* 0x000000ffb700720c */ /* 0x000fe40003f24110 */
[----:B------:R-:W-:Y:S02]  /*a520*/  FSEL R91, R91, -INF , !P4 ;  /* 0xff8000005b5b7808 */ /* 0x000fe40006000000 */
[----:B------:R-:W-:Y:S02]  /*a530*/  ISETP.GT.U32.AND P4, PT, R184, R134, PT ;  /* 0x00000086b800720c */ /* 0x000fe40003f84070 */
[----:B------:R-:W-:Y:S02]  /*a540*/  FSEL R63, R63, -INF , !P0 ;  /* 0xff8000003f3f7808 */ /* 0x000fe40004000000 */
[----:B------:R-:W-:-:S02]  /*a550*/  FSEL R64, R64, -INF , !P6 ;  /* 0xff80000040407808 */ /* 0x000fc40007000000 */
[----:B------:R-:W-:Y:S01]  /*a560*/  FMNMX3 R76, R76, R61, R62, !PT ;  /* 0x0000003d4c4c7276 */ /* 0x000fe2000780003e */
[----:B------:R-:W-:Y:S01]  /*a570*/  FMUL R93, R101, UR14 ;  /* 0x0000000e655d7c20 */ /* 0x000fe20008400000 */
[----:B------:R-:W-:Y:S02]  /*a580*/  FSEL R90, R90, -INF , !P1 ;  /* 0xff8000005a5a7808 */ /* 0x000fe40004800000 */
[----:B------:R-:W-:Y:S02]  /*a590*/  ISETP.GT.U32.AND P1, PT, R187, R134, PT ;  /* 0x00000086bb00720c */ /* 0x000fe40003f24070 */
[----:B------:R-:W-:Y:S02]  /*a5a0*/  ISETP.GT.U32.AND.EX P4, PT, R186, RZ, PT, P4 ;  /* 0x000000ffba00720c */ /* 0x000fe40003f84140 */
[----:B------:R-:W-:Y:S01]  /*a5b0*/  FMNMX3 R76, R76, R63, R64, !PT ;  /* 0x0000003f4c4c7276 */ /* 0x000fe20007800040 */
[----:B------:R-:W-:Y:S01]  /*a5c0*/  FMUL R92, R100, UR14 ;  /* 0x0000000e645c7c20 */ /* 0x000fe20008400000 */
[----:B------:R-:W-:-:S02]  /*a5d0*/  ISETP.GT.U32.AND.EX P1, PT, R189, RZ, PT, P1 ;  /* 0x000000ffbd00720c */ /* 0x000fc40003f24110 */
[----:B------:R-:W-:Y:S02]  /*a5e0*/  FSEL R93, R93, -INF , !P4 ;  /* 0xff8000005d5d7808 */ /* 0x000fe40006000000 */
[-C--:B------:R-:W-:Y:S02]  /*a5f0*/  ISETP.GT.U32.AND P4, PT, R190, R134.reuse, PT ;  /* 0x00000086be00720c */ /* 0x080fe40003f84070 */
[----:B------:R-:W-:Y:S01]  /*a600*/  FMNMX3 R76, R76, R65, R66, !PT ;  /* 0x000000414c4c7276 */ /* 0x000fe20007800042 */
[----:B------:R-:W-:Y:S01]  /*a610*/  FMUL R95, R103, UR14 ;  /* 0x0000000e675f7c20 */ /* 0x000fe20008400000 */
[----:B------:R-:W-:Y:S02]  /*a620*/  FSEL R92, R92, -INF , !P1 ;  /* 0xff8000005c5c7808 */ /* 0x000fe40004800000 */
[----:B------:R-:W-:Y:S02]  /*a630*/  ISETP.GT.U32.AND P1, PT, R191, R134, PT ;  /* 0x00000086bf00720c */ /* 0x000fe40003f24070 */
[----:B------:R-:W-:-:S02]  /*a640*/  ISETP.GT.U32.AND.EX P4, PT, R188, RZ, PT, P4 ;  /* 0x000000ffbc00720c */ /* 0x000fc40003f84140 */
[----:B------:R-:W-:Y:S01]  /*a650*/  FMNMX3 R76, R76, R67, R68, !PT ;  /* 0x000000434c4c7276 */ /* 0x000fe20007800044 */
[----:B------:R-:W-:Y:S01]  /*a660*/  FMUL R94, R102, UR14 ;  /* 0x0000000e665e7c20 */ /* 0x000fe20008400000 */
[----:B------:R-:W-:Y:S02]  /*a670*/  ISETP.GT.U32.AND.EX P1, PT, R193, RZ, PT, P1 ;  /* 0x000000ffc100720c */ /* 0x000fe40003f24110 */
[----:B------:R-:W-:Y:S02]  /*a680*/  FSEL R95, R95, -INF , !P4 ;  /* 0xff8000005f5f7808 */ /* 0x000fe40006000000 */
[----:B------:R-:W-:Y:S02]  /*a690*/  FMNMX3 R76, R76, R69, R70, !PT ;  /* 0x000000454c4c7276 */ /* 0x000fe40007800046 */
[----:B------:R-:W-:Y:S01]  /*a6a0*/  ISETP.GT.U32.AND P4, PT, R192, R134, PT ;  /* 0x00000086c000720c */ /* 0x000fe20003f84070 */
[----:B------:R-:W-:Y:S01]  /*a6b0*/  FMUL R97, R105, UR14 ;  /* 0x0000000e69617c20 */ /* 0x000fe20008400000 */
[----:B------:R-:W-:-:S02]  /*a6c0*/  FSEL R94, R94, -INF , !P1 ;  /* 0xff8000005e5e7808 */ /* 0x000fc40004800000 */
[----:B------:R-:W-:Y:S01]  /*a6d0*/  FMNMX3 R76, R76, R71, R72, !PT ;  /* 0x000000474c4c7276 */ /* 0x000fe20007800048 */
[----:B------:R-:W-:Y:S01]  /*a6e0*/  FMUL R79, R79, UR14 ;  /* 0x0000000e4f4f7c20 */ /* 0x000fe20008400000 */
[----:B------:R-:W-:Y:S02]  /*a6f0*/  ISETP.GT.U32.AND P1, PT, R197, R134, PT ;  /* 0x00000086c500720c */ /* 0x000fe40003f24070 */
[----:B------:R-:W-:Y:S01]  /*a700*/  ISETP.GT.U32.AND.EX P4, PT, R194, RZ, PT, P4 ;  /* 0x000000ffc200720c */ /* 0x000fe20003f84140 */
[----:B------:R-:W-:Y:S01]  /*a710*/  FMUL R96, R104, UR14 ;  /* 0x0000000e68607c20 */ /* 0x000fe20008400000 */
[----:B------:R-:W-:Y:S02]  /*a720*/  ISETP.GT.U32.AND.EX P3, PT, R143, RZ, PT, P3 ;  /* 0x000000ff8f00720c */ /* 0x000fe40003f64130 */
[----:B------:R-:W-:Y:S02]  /*a730*/  FMNMX3 R76, R76, R73, R74, !PT ;  /* 0x000000494c4c7276 */ /* 0x000fe4000780004a */
[----:B------:R-:W-:-:S02]  /*a740*/  ISETP.GT.U32.AND.EX P1, PT, R195, RZ, PT, P1 ;  /* 0x000000ffc300720c */ /* 0x000fc40003f24110 */
[----:B------:R-:W-:Y:S02]  /*a750*/  FSEL R97, R97, -INF , !P4 ;  /* 0xff80000061617808 */ /* 0x000fe40006000000 */
[-C--:B------:R-:W-:Y:S02]  /*a760*/  ISETP.GT.U32.AND P4, PT, R196, R134.reuse, PT ;  /* 0x00000086c400720c */ /* 0x080fe40003f84070 */
[----:B------:R-:W-:Y:S01]  /*a770*/  FSEL R79, R79, -INF , !P3 ;  /* 0xff8000004f4f7808 */ /* 0x000fe20005800000 */
[----:B------:R-:W-:Y:S01]  /*a780*/  FMUL R99, R107, UR14 ;  /* 0x0000000e6b637c20 */ /* 0x000fe20008400000 */
[-C--:B------:R-:W-:Y:S02]  /*a790*/  ISETP.GT.U32.AND P3, PT, R144, R134.reuse, PT ;  /* 0x000000869000720c */ /* 0x080fe40003f64070 */
[----:B------:R-:W-:Y:S02]  /*a7a0*/  FMNMX3 R76, R76, R75, R4, !PT ;  /* 0x0000004b4c4c7276 */ /* 0x000fe40007800004 */
[----:B------:R-:W-:Y:S01]  /*a7b0*/  FSEL R96, R96, -INF , !P1 ;  /* 0xff80000060607808 */ /* 0x000fe20004800000 */
[----:B------:R-:W-:Y:S01]  /*a7c0*/  FMUL R81, R81, UR14 ;  /* 0x0000000e51517c20 */ /* 0x000fe20008400000 */
[----:B------:R-:W-:-:S02]  /*a7d0*/  ISETP.GT.U32.AND P1, PT, R199, R134, PT ;  /* 0x00000086c700720c */ /* 0x000fc40003f24070 */
[----:B------:R-:W-:Y:S01]  /*a7e0*/  ISETP.GT.U32.AND.EX P4, PT, R198, RZ, PT, P4 ;  /* 0x000000ffc600720c */ /* 0x000fe20003f84140 */
[----:B------:R-:W-:Y:S01]  /*a7f0*/  FMUL R98, R106, UR14 ;  /* 0x0000000e6a627c20 */ /* 0x000fe20008400000 */
[----:B------:R-:W-:Y:S02]  /*a800*/  ISETP.GT.U32.AND.EX P3, PT, R146, RZ, PT, P3 ;  /* 0x000000ff9200720c */ /* 0x000fe40003f64130 */
[----:B------:R-:W-:Y:S02]  /*a810*/  FMNMX3 R76, R76, R77, R78, !PT ;  /* 0x0000004d4c4c7276 */ /* 0x000fe4000780004e */
[----:B------:R-:W-:Y:S02]  /*a820*/  ISETP.GT.U32.AND.EX P1, PT, R201, RZ, PT, P1 ;  /* 0x000000ffc900720c */ /* 0x000fe40003f24110 */
[----:B------:R-:W-:Y:S02]  /*a830*/  FSEL R99, R99, -INF , !P4 ;  /* 0xff80000063637808 */ /* 0x000fe40006000000 */
[----:B------:R-:W-:-:S02]  /*a840*/  ISETP.GT.U32.AND P4, PT, R202, R134, PT ;  /* 0x00000086ca00720c */ /* 0x000fc40003f84070 */
[----:B------:R-:W-:Y:S02]  /*a850*/  FSEL R81, R81, -INF , !P3 ;  /* 0xff80000051517808 */ /* 0x000fe40005800000 */
        /* <DEDUP_REMOVED lines=23> */
[----:B------:R-:W-:Y:S02]  /*a9d0*/  FMNMX3 R76, R76, R89, R5, !PT ;  /* 0x000000594c4c7276 */ /* 0x000fe40007800005 */
[----:B------:R-:W-:Y:S02]  /*a9e0*/  ISETP.GT.U32.AND P1, PT, R211, R134, PT ;  /* 0x00000086d300720c */ /* 0x000fe40003f24070 */
[----:B------:R-:W-:Y:S01]  /*a9f0*/  ISETP.GT.U32.AND.EX P4, PT, R210, RZ, PT, P4 ;  /* 0x000000ffd200720c */ /* 0x000fe20003f84140 */
[----:B------:R-:W-:Y:S01]  /*aa00*/  FMUL R104, R112, UR14 ;  /* 0x0000000e70687c20 */ /* 0x000fe20008400000 */
[----:B------:R-:W-:Y:S02]  /*aa10*/  FMNMX3 R76, R76, R6, R7, !PT ;  /* 0x000000064c4c7276 */ /* 0x000fe40007800007 */
[----:B------:R-:W-:Y:S02]  /*aa20*/  ISETP.GT.U32.AND.EX P1, PT, R213, RZ, PT, P1 ;  /* 0x000000ffd500720c */ /* 0x000fe40003f24110 */
[----:B------:R-:W-:-:S02]  /*aa30*/  FSEL R105, R105, -INF , !P4 ;  /* 0xff80000069697808 */ /* 0x000fc40006000000 */
[----:B------:R-:W-:Y:S01]  /*aa40*/  ISETP.GT.U32.AND P4, PT, R214, R134, PT ;  /* 0x00000086d600720c */ /* 0x000fe20003f84070 */
[----:B------:R-:W-:Y:S01]  /*aa50*/  FMUL R108, R115, UR14 ;  /* 0x0000000e736c7c20 */ /* 0x000fe20008400000 */
[----:B------:R-:W-:Y:S02]  /*aa60*/  FMNMX3 R76, R76, R8, R9, !PT ;  /* 0x000000084c4c7276 */ /* 0x000fe40007800009 */
[----:B------:R-:W-:Y:S02]  /*aa70*/  FSEL R104, R104, -INF , !P1 ;  /* 0xff80000068687808 */ /* 0x000fe40004800000 */
[----:B------:R-:W-:Y:S02]  /*aa80*/  ISETP.GT.U32.AND P1, PT, R215, R134, PT ;  /* 0x00000086d700720c */ /* 0x000fe40003f24070 */
[----:B------:R-:W-:Y:S01]  /*aa90*/  ISETP.GT.U32.AND.EX P4, PT, R212, RZ, PT, P4 ;  /* 0x000000ffd400720c */ /* 0x000fe20003f84140 */
[----:B------:R-:W-:Y:S01]  /*aaa0*/  FMUL R107, R114, UR14 ;  /* 0x0000000e726b7c20 */ /* 0x000fe20008400000 */
[----:B------:R-:W-:-:S02]  /*aab0*/  FMNMX3 R109, R76, R10, R11, !PT ;  /* 0x0000000a4c6d7276 */ /* 0x000fc4000780000b */
[----:B------:R-:W-:Y:S02]  /*aac0*/  ISETP.GT.U32.AND.EX P1, PT, R217, RZ, PT, P1 ;  /* 0x000000ffd900720c */ /* 0x000fe40003f24110 */
[----:B------:R-:W-:Y:S02]  /*aad0*/  FSEL R108, R108, -INF , !P4 ;  /* 0xff8000006c6c7808 */ /* 0x000fe40006000000 */
[----:B------:R-:W-:Y:S02]  /*aae0*/  ISETP.GT.U32.AND P4, PT, R216, R134, PT ;  /* 0x00000086d800720c */ /* 0x000fe40003f84070 */
[----:B------:R-:W-:Y:S01]  /*aaf0*/  FMNMX3 R109, R109, R12, R90, !PT ;  /* 0x0000000c6d6d7276 */ /* 0x000fe2000780005a */
[----:B------:R-:W-:Y:S01]  /*ab00*/  FMUL R110, R117, UR14 ;  /* 0x0000000e756e7c20 */ /* 0x000fe20008400000 */
[----:B------:R-:W-:Y:S02]  /*ab10*/  FSEL R107, R107, -INF , !P1 ;  /* 0xff8000006b6b7808 */ /* 0x000fe40004800000 */
[----:B------:R-:W-:-:S02]  /*ab20*/  ISETP.GT.U32.AND P1, PT, R221, R134, PT ;  /* 0x00000086dd00720c */ /* 0x000fc40003f24070 */
[----:B------:R-:W-:Y:S02]  /*ab30*/  ISETP.GT.U32.AND.EX P4, PT, R218, RZ, PT, P4 ;  /* 0x000000ffda00720c */ /* 0x000fe40003f84140 */
[----:B------:R-:W-:Y:S01]  /*ab40*/  FMNMX3 R109, R109, R91, R92, !PT ;  /* 0x0000005b6d6d7276 */ /* 0x000fe2000780005c */
[----:B------:R-:W-:Y:S01]  /*ab50*/  FMUL R116, R116, UR14 ;  /* 0x0000000e74747c20 */ /* 0x000fe20008400000 */
[----:B------:R-:W-:Y:S02]  /*ab60*/  ISETP.GT.U32.AND.EX P1, PT, R219, RZ, PT, P1 ;  /* 0x000000ffdb00720c */ /* 0x000fe40003f24110 */
[----:B------:R-:W-:Y:S02]  /*ab70*/  FSEL R110, R110, -INF , !P4 ;  /* 0xff8000006e6e7808 */ /* 0x000fe40006000000 */
[----:B------:R-:W-:Y:S02]  /*ab80*/  ISETP.GT.U32.AND P4, PT, R220, R134, PT ;  /* 0x00000086dc00720c */ /* 0x000fe40003f84070 */
[----:B------:R-:W-:Y:S01]  /*ab90*/  FMNMX3 R109, R109, R93, R94, !PT ;  /* 0x0000005d6d6d7276 */ /* 0x000fe2000780005e */
[----:B------:R-:W-:Y:S01]  /*aba0*/  FMUL R111, R119, UR14 ;  /* 0x0000000e776f7c20 */ /* 0x000fe20008400000 */
[----:B------:R-:W-:-:S02]  /*abb0*/  FSEL R136, R116, -INF , !P1 ;  /* 0xff80000074887808 */ /* 0x000fc40004800000 */
[----:B------:R-:W-:Y:S02]  /*abc0*/  ISETP.GT.U32.AND P1, PT, R223, R134, PT ;  /* 0x00000086df00720c */ /* 0x000fe40003f24070 */
[----:B------:R-:W-:Y:S02]  /*abd0*/  ISETP.GT.U32.AND.EX P4, PT, R222, RZ, PT, P4 ;  /* 0x000000ffde00720c */ /* 0x000fe40003f84140 */
[----:B------:R-:W-:Y:S01]  /*abe0*/  FMNMX3 R109, R109, R95, R96, !PT ;  /* 0x0000005f6d6d7276 */ /* 0x000fe20007800060 */
[----:B------:R-:W-:Y:S01]  /*abf0*/  FMUL R118, R118, UR14 ;  /* 0x0000000e76767c20 */ /* 0x000fe20008400000 */
[----:B------:R-:W-:Y:S02]  /*ac00*/  ISETP.GT.U32.AND.EX P1, PT, R225, RZ, PT, P1 ;  /* 0x000000ffe100720c */ /* 0x000fe40003f24110 */
[----:B------:R-:W-:Y:S02]  /*ac10*/  FSEL R111, R111, -INF , !P4 ;  /* 0xff8000006f6f7808 */ /* 0x000fe40006000000 */
[----:B------:R-:W-:-:S02]  /*ac20*/  FMNMX3 R109, R109, R97, R98, !PT ;  /* 0x000000616d6d7276 */ /* 0x000fc40007800062 */
[-C--:B------:R-:W-:Y:S01]  /*ac30*/  ISETP.GT.U32.AND P4, PT, R226, R134.reuse, PT ;  /* 0x00000086e200720c */ /* 0x080fe20003f84070 */
[----:B------:R-:W-:Y:S01]  /*ac40*/  FMUL R112, R121, UR14 ;  /* 0x0000000e79707c20 */ /* 0x000fe20008400000 */
[----:B------:R-:W-:Y:S02]  /*ac50*/  FSEL R119, R118, -INF , !P1 ;  /* 0xff80000076777808 */ /* 0x000fe40004800000 */
[----:B------:R-:W-:Y:S02]  /*ac60*/  FMNMX3 R109, R109, R99, R100, !PT ;  /* 0x000000636d6d7276 */ /* 0x000fe40007800064 */
[----:B------:R-:W-:Y:S02]  /*ac70*/  ISETP.GT.U32.AND P1, PT, R227, R134, PT ;  /* 0x00000086e300720c */ /* 0x000fe40003f24070 */
[----:B------:R-:W-:Y:S01]  /*ac80*/  ISETP.GT.U32.AND.EX P4, PT, R224, RZ, PT, P4 ;  /* 0x000000ffe000720c */ /* 0x000fe20003f84140 */
[----:B------:R-:W-:Y:S01]  /*ac90*/  FMUL R118, R120, UR14 ;  /* 0x0000000e78767c20 */ /* 0x000fe20008400000 */
[----:B------:R-:W-:-:S02]  /*aca0*/  FMNMX3 R109, R109, R101, R102, !PT ;  /* 0x000000656d6d7276 */ /* 0x000fc40007800066 */
[----:B------:R-:W-:Y:S02]  /*acb0*/  ISETP.GT.U32.AND.EX P1, PT, R229, RZ, PT, P1 ;  /* 0x000000ffe500720c */ /* 0x000fe40003f24110 */
[----:B------:R-:W-:Y:S02]  /*acc0*/  FSEL R112, R112, -INF , !P4 ;  /* 0xff80000070707808 */ /* 0x000fe40006000000 */
[-C--:B------:R-:W-:Y:S01]  /*acd0*/  ISETP.GT.U32.AND P4, PT, R228, R134.reuse, PT ;  /* 0x00000086e400720c */ /* 0x080fe20003f84070 */
[----:B------:R-:W-:Y:S01]  /*ace0*/  FMUL R113, R123, UR14 ;  /* 0x0000000e7b717c20 */ /* 0x000fe20008400000 */
[----:B------:R-:W-:Y:S02]  /*acf0*/  FMNMX3 R76, R109, R103, R104, !PT ;  /* 0x000000676d4c7276 */ /* 0x000fe40007800068 */
[----:B------:R-:W-:Y:S02]  /*ad00*/  FSEL R118, R118, -INF , !P1 ;  /* 0xff80000076767808 */ /* 0x000fe40004800000 */
[----:B------:R-:W-:-:S02]  /*ad10*/  ISETP.GT.U32.AND P1, PT, R232, R134, PT ;  /* 0x00000086e800720c */ /* 0x000fc40003f24070 */
[----:B------:R-:W-:Y:S01]  /*ad20*/  ISETP.GT.U32.AND.EX P4, PT, R230, RZ, PT, P4 ;  /* 0x000000ffe600720c */ /* 0x000fe20003f84140 */
[----:B------:R-:W-:Y:S01]  /*ad30*/  FMUL R117, R122, UR14 ;  /* 0x0000000e7a757c20 */ /* 0x000fe20008400000 */
[----:B------:R-:W-:Y:S02]  /*ad40*/  FMNMX3 R109, R76, R105, R107, !PT ;  /* 0x000000694c6d7276 */ /* 0x000fe4000780006b */
        /* <DEDUP_REMOVED lines=12> */
[----:B------:R-:W-:-:S02]  /*ae10*/  ISETP.GT.U32.AND P4, PT, R240, R134, PT ;  /* 0x00000086f000720c */ /* 0x000fc40003f84070 */
[----:B------:R-:W-:Y:S01]  /*ae20*/  FMNMX3 R109, R109, R111, R118, !PT ;  /* 0x0000006f6d6d7276 */ /* 0x000fe20007800076 */
[----:B------:R-:W-:Y:S01]  /*ae30*/  FMUL R122, R126, UR14 ;  /* 0x0000000e7e7a7c20 */ /* 0x000fe20008400000 */
[----:B------:R-:W-:Y:S02]  /*ae40*/  IADD3 R243, P0, PT, R0, 0x17e, RZ ;  /* 0x0000017e00f37810 */ /* 0x000fe40007f1e0ff */
[----:B------:R-:W-:Y:S02]  /*ae50*/  FSEL R116, R116, -INF , !P1 ;  /* 0xff80000074747808 */ /* 0x000fe40004800000 */
[-C--:B------:R-:W-:Y:S02]  /*ae60*/  ISETP.GT.U32.AND P3, PT, R241, R134.reuse, PT ;  /* 0x00000086f100720c */ /* 0x080fe40003f64070 */
[----:B------:R-:W-:Y:S02]  /*ae70*/  ISETP.GT.U32.AND P1, PT, R237, R134, PT ;  /* 0x00000086ed00720c */ /* 0x000fe40003f24070 */
[----:B------:R-:W-:-:S02]  /*ae80*/  ISETP.GT.U32.AND.EX P4, PT, R238, RZ, PT, P4 ;  /* 0x000000ffee00720c */ /* 0x000fc40003f84140 */
[----:B------:R-:W-:Y:S01]  /*ae90*/  FMNMX3 R109, R109, R112, R117, !PT ;  /* 0x000000706d6d7276 */ /* 0x000fe20007800075 */
[----:B------:R-:W-:Y:S01]  /*aea0*/  FMUL R121, R127, UR14 ;  /* 0x0000000e7f797c20 */ /* 0x000fe20008400000 */
[----:B------:R-:W-:Y:S01]  /*aeb0*/  IADD3 R245, P6, PT, R0, 0x17f, RZ ;  /* 0x0000017f00f57810 */ /* 0x000fe20007fde0ff */
[----:B------:R-:W-:Y:S01]  /*aec0*/  FMUL R120, R128, UR14 ;  /* 0x0000000e80787c20 */ /* 0x000fe20008400000 */
[----:B------:R-:W-:Y:S02]  /*aed0*/  ISETP.GT.U32.AND P2, PT, R243, R134, PT ;  /* 0x00000086f300720c */ /* 0x000fe40003f44070 */
[----:B------:R-:W-:Y:S02]  /*aee0*/  IADD3.X R243, PT, PT, RZ, R2, RZ, P0, !PT ;  /* 0x00000002fff37210 */ /* 0x000fe400007fe4ff */
[----:B------:R-:W-:Y:S02]  /*aef0*/  ISETP.GT.U32.AND.EX P3, PT, R246, RZ, PT, P3 ;  /* 0x000000fff600720c */ /* 0x000fe40003f64130 */
[----:B------:R-:W-:-:S02]  /*af00*/  ISETP.GT.U32.AND.EX P1, PT, R239, RZ, PT, P1 ;  /* 0x000000ffef00720c */ /* 0x000fc40003f24110 */
[----:B------:R-:W-:Y:S02]  /*af10*/  FSEL R122, R122, -INF , !P4 ;  /* 0xff8000007a7a7808 */ /* 0x000fe40006000000 */
[----:B------:R-:W-:Y:S01]  /*af20*/  FMNMX3 R123, R109, R113, R116, !PT ;  /* 0x000000716d7b7276 */ /* 0x000fe20007800074 */
[----:B------:R-:W-:Y:S01]  /*af30*/  FMUL R115, R129, UR14 ;  /* 0x0000000e81737c20 */ /* 0x000fe20008400000 */
[----:B------:R-:W-:Y:S01]  /*af40*/  ISETP.GT.U32.AND P0, PT, R245, R134, PT ;  /* 0x00000086f500720c */ /* 0x000fe20003f04070 */
[----:B------:R-:W-:Y:S02]  /*af50*/  IMAD.X R245, RZ, RZ, R2, P6 ;  /* 0x000000fffff57224 */ /* 0x000fe400030e0602 */
[----:B------:R-:W-:Y:S01]  /*af60*/  FMUL R109, R130, UR14 ;  /* 0x0000000e826d7c20 */ /* 0x000fe20008400000 */
[----:B------:R-:W-:Y:S02]  /*af70*/  ISETP.GT.U32.AND.EX P2, PT, R243, RZ, PT, P2 ;  /* 0x000000fff300720c */ /* 0x000fe40003f44120 */
[----:B------:R-:W-:-:S02]  /*af80*/  ISETP.GT.U32.AND.EX P5, PT, R242, RZ, PT, P5 ;  /* 0x000000fff200720c */ /* 0x000fc40003fa4150 */
[----:B------:R-:W-:Y:S02]  /*af90*/  FSEL R121, R121, -INF , !P1 ;  /* 0xff80000079797808 */ /* 0x000fe40004800000 */
[----:B------:R-:W-:Y:S02]  /*afa0*/  FSEL R120, R120, -INF , !P3 ;  /* 0xff80000078787808 */ /* 0x000fe40005800000 */
[----:B------:R-:W-:Y:S01]  /*afb0*/  FMNMX3 R123, R123, R114, R122, !PT ;  /* 0x000000727b7b7276 */ /* 0x000fe2000780007a */
[----:B------:R-:W-:Y:S01]  /*afc0*/  FMUL R106, R131, UR14 ;  /* 0x0000000e836a7c20 */ /* 0x000fe20008400000 */
[----:B------:R-:W-:Y:S02]  /*afd0*/  ISETP.GT.U32.AND.EX P0, PT, R245, RZ, PT, P0 ;  /* 0x000000fff500720c */ /* 0x000fe40003f04100 */
[----:B------:R-:W-:Y:S02]  /*afe0*/  FSEL R115, R115, -INF , !P5 ;  /* 0xff80000073737808 */ /* 0x000fe40006800000 */
[----:B------:R-:W-:-:S02]  /*aff0*/  FSEL R109, R109, -INF , !P2 ;  /* 0xff8000006d6d7808 */ /* 0x000fc40005000000 */
[----:B------:R-:W-:Y:S02]  /*b000*/  FMNMX3 R76, R123, R121, R120, !PT ;  /* 0x000000797b4c7276 */ /* 0x000fe40007800078 */
[----:B------:R-:W-:Y:S02]  /*b010*/  FSEL R106, R106, -INF , !P0 ;  /* 0xff8000006a6a7808 */ /* 0x000fe40004000000 */
[----:B------:R-:W-:-:S04]  /*b020*/  FMNMX3 R76, R76, R115, R109, !PT ;  /* 0x000000734c4c7276 */ /* 0x000fc8000780006d */
[----:B------:R-:W-:-:S05]  /*b030*/  FMNMX3 R76, R76, R106, R135, !PT ;  /* 0x0000006a4c4c7276 */ /* 0x000fca0007800087 */
[--C-:B------:R-:W-:Y:S01]  /*b040*/  FADD R129, R133, -R76.reuse ;  /* 0x8000004c85817221 */ /* 0x100fe20000000000 */
[--C-:B------:R-:W-:Y:S01]  /*b050*/  FADD R130, R3, -R76.reuse ;  /* 0x8000004c03827221 */ /* 0x100fe20000000000 */
[----:B------:R1:W5:Y:S04]  /*b060*/  LDL.LU R133, [R1+0x144] ;  /* 0x0001440001857983 */ /* 0x0003680000300800 */
[----:B------:R1:W5:Y:S04]  /*b070*/  LDL.LU R3, [R1+0x140] ;  /* 0x0001400001037983 */ /* 0x0003680000300800 */
[----:B------:R-:W2:Y:S01]  /*b080*/  LDL.64 R150, [R1+0xb8] ;  /* 0x0000b80001967983 */ /* 0x000ea20000100a00 */
[--C-:B------:R-:W-:Y:S01]  /*b090*/  FADD R131, R132, -R76.reuse ;  /* 0x8000004c84837221 */ /* 0x100fe20000000000 */
[--C-:B------:R-:W-:Y:S01]  /*b0a0*/  FADD R123, R137, -R76.reuse ;  /* 0x8000004c897b7221 */ /* 0x100fe20000000000 */
[----:B------:R-:W3:Y:S02]  /*b0b0*/  S2R R132, SR_TID.X ;  /* 0x0000000000847919 */ /* 0x000ee40000002100 */
[----:B------:R-:W-:Y:S01]  /*b0c0*/  FMUL R137, R131, 1.4426950216293334961 ;  /* 0x3fb8aa3b83897820 */ /* 0x000fe20000400000 */
[--C-:B------:R-:W-:Y:S01]  /*b0d0*/  FADD R17, R17, -R76.reuse ;  /* 0x8000004c11117221 */ /* 0x100fe20000000000 */
[--C-:B------:R-:W-:Y:S01]  /*b0e0*/  FADD R131, R13, -R76.reuse ;  /* 0x8000004c0d837221 */ /* 0x100fe20000000000 */
[--C-:B------:R-:W-:Y:S01]  /*b0f0*/  FADD R15, R15, -R76.reuse ;  /* 0x8000004c0f0f7221 */ /* 0x100fe20000000000 */
[----:B------:R4:W-:Y:S01]  /*b100*/  MUFU.EX2 R13, R137 ;  /* 0x00000089000d7308 */ /* 0x0009e20000000800 */
[--C-:B------:R-:W-:Y:S01]  /*b110*/  FADD R31, R31, -R76.reuse ;  /* 0x8000004c1f1f7221 */ /* 0x100fe20000000000 */
[--C-:B------:R-:W-:Y:S01]  /*b120*/  FADD R33, R33, -R76.reuse ;  /* 0x8000004c21217221 */ /* 0x100fe20000000000 */
[----:B------:R-:W-:Y:S01]  /*b130*/  FMUL R138, R15, 1.4426950216293334961 ;  /* 0x3fb8aa3b0f8a7820 */ /* 0x000fe20000400000 */
[----:B----4-:R-:W-:Y:S01]  /*b140*/  FMUL R137, R17, 1.4426950216293334961 ;  /* 0x3fb8aa3b11897820 */ /* 0x010fe20000400000 */
[--C-:B------:R-:W-:Y:S01]  /*b150*/  FADD R17, R18, -R76.reuse ;  /* 0x8000004c12117221 */ /* 0x100fe20000000000 */
[----:B------:R-:W-:-:S02]  /*b160*/  FADD R15, R16, -R76 ;  /* 0x8000004c100f7221 */ /* 0x000fc40000000000 */
[----:B------:R4:W-:Y:S01]  /*b170*/  MUFU.EX2 R18, R137 ;  /* 0x0000008900127308 */ /* 0x0009e20000000800 */
[--C-:B------:R-:W-:Y:S01]  /*b180*/  FADD R37, R37, -R76.reuse ;  /* 0x8000004c25257221 */ /* 0x100fe20000000000 */
[--C-:B------:R-:W-:Y:S01]  /*b190*/  FADD R39, R39, -R76.reuse ;  /* 0x8000004c27277221 */ /* 0x100fe20000000000 */
[--C-:B------:R-:W-:Y:S01]  /*b1a0*/  FADD R41, R41, -R76.reuse ;  /* 0x8000004c29297221 */ /* 0x100fe20000000000 */
[----:B------:R-:W-:Y:S01]  /*b1b0*/  FADD R124, R247, -R76 ;  /* 0x8000004cf77c7221 */ /* 0x000fe20000000000 */
[----:B----4-:R-:W-:-:S03]  /*b1c0*/  FMUL R137, R31, 1.4426950216293334961 ;  /* 0x3fb8aa3b1f897820 */ /* 0x010fc60000400000 */
[----:B------:R4:W-:Y:S01]  /*b1d0*/  MUFU.EX2 R16, R138 ;  /* 0x0000008a00107308 */ /* 0x0009e20000000800 */
[--C-:B------:R-:W-:Y:S01]  /*b1e0*/  FADD R31, R32, -R76.reuse ;  /* 0x8000004c201f7221 */ /* 0x100fe20000000000 */
[----:B------:R-:W-:Y:S01]  /*b1f0*/  FADD R43, R43, -R76 ;  /* 0x8000004c2b2b7221 */ /* 0x000fe20000000000 */
[----:B------:R-:W-:-:S05]  /*b200*/  FMUL R139, R41, 1.4426950216293334961 ;  /* 0x3fb8aa3b298b7820 */ /* 0x000fca0000400000 */
[----:B------:R0:W-:Y:S01]  /*b210*/  MUFU.EX2 R32, R137 ;  /* 0x0000008900207308 */ /* 0x0001e20000000800 */
[----:B----4-:R-:W-:Y:S01]  /*b220*/  FMUL R138, R33, 1.4426950216293334961 ;  /* 0x3fb8aa3b218a7820 */ /* 0x010fe20000400000 */
[--C-:B------:R-:W-:Y:S01]  /*b230*/  FADD R33, R34, -R76.reuse ;  /* 0x8000004c22217221 */ /* 0x100fe20000000000 */
[----:B------:R-:W-:Y:S01]  /*b240*/  FMUL R125, R124, 1.4426950216293334961 ;  /* 0x3fb8aa3b7c7d7820 */ /* 0x000fe20000400000 */
[--C-:B------:R-:W-:Y:S01]  /*b250*/  FADD R45, R45, -R76.reuse ;  /* 0x8000004c2d2d7221 */ /* 0x100fe20000000000 */
[--C-:B------:R-:W-:Y:S01]  /*b260*/  FADD R47, R47, -R76.reuse ;  /* 0x8000004c2f2f7221 */ /* 0x100fe20000000000 */
[----:B0-----:R-:W-:Y:S02]  /*b270*/  FMUL R137, R37, 1.4426950216293334961 ;  /* 0x3fb8aa3b25897820 */ /* 0x001fe40000400000 */
[----:B------:R0:W-:Y:S01]  /*b280*/  MUFU.EX2 R34, R138 ;  /* 0x0000008a00227308 */ /* 0x0001e20000000800 */
[--C-:B------:R-:W-:Y:S01]  /*b290*/  FADD R37, R38, -R76.reuse ;  /* 0x8000004c26257221 */ /* 0x100fe20000000000 */
[----:B------:R-:W-:Y:S01]  /*b2a0*/  FMUL R123, R123, 1.4426950216293334961 ;  /* 0x3fb8aa3b7b7b7820 */ /* 0x000fe20000400000 */
[--C-:B------:R-:W-:Y:S01]  /*b2b0*/  FADD R124, R248, -R76.reuse ;  /* 0x8000004cf87c7221 */ /* 0x100fe20000000000 */
[--C-:B------:R-:W-:Y:S01]  /*b2c0*/  FADD R41, R42, -R76.reuse ;  /* 0x8000004c2a297221 */ /* 0x100fe20000000000 */
[--C-:B------:R-:W-:Y:S01]  /*b2d0*/  FADD R53, R53, -R76.reuse ;  /* 0x8000004c35357221 */ /* 0x100fe20000000000 */
[----:B------:R-:W-:-:S02]  /*b2e0*/  FADD R55, R55, -R76 ;  /* 0x8000004c37377221 */ /* 0x000fc40000000000 */
[----:B------:R4:W-:Y:S01]  /*b2f0*/  MUFU.EX2 R38, R137 ;  /* 0x0000008900267308 */ /* 0x0009e20000000800 */
[----:B0-----:R-:W-:Y:S01]  /*b300*/  FMUL R138, R39, 1.4426950216293334961 ;  /* 0x3fb8aa3b278a7820 */ /* 0x001fe20000400000 */
[--C-:B------:R-:W-:Y:S01]  /*b310*/  FADD R39, R40, -R76.reuse ;  /* 0x8000004c28277221 */ /* 0x100fe20000000000 */
[--C-:B------:R-:W-:Y:S01]  /*b320*/  FADD R54, R54, -R76.reuse ;  /* 0x8000004c36367221 */ /* 0x100fe20000000000 */
[----:B------:R-:W-:Y:S01]  /*b330*/  FMUL R124, R124, 1.4426950216293334961 ;  /* 0x3fb8aa3b7c7c7820 */ /* 0x000fe20000400000 */
[--C-:B------:R-:W-:Y:S01]  /*b340*/  FADD R126, R250, -R76.reuse ;  /* 0x8000004cfa7e7221 */ /* 0x100fe20000000000 */
[----:B----4-:R-:W-:Y:S02]  /*b350*/  FMUL R137, R43, 1.4426950216293334961 ;  /* 0x3fb8aa3b2b897820 */ /* 0x010fe40000400000 */
[----:B------:R0:W-:Y:S01]  /*b360*/  MUFU.EX2 R40, R138 ;  /* 0x0000008a00287308 */ /* 0x0001e20000000800 */
[--C-:B------:R-:W-:Y:S01]  /*b370*/  FADD R43, R44, -R76.reuse ;  /* 0x8000004c2c2b7221 */ /* 0x100fe20000000000 */
[--C-:B------:R-:W-:Y:S01]  /*b380*/  FADD R51, R51, -R76.reuse ;  /* 0x8000004c33337221 */ /* 0x100fe20000000000 */
[----:B------:R-:W-:Y:S01]  /*b390*/  FMUL R55, R55, 1.4426950216293334961 ;  /* 0x3fb8aa3b37377820 */ /* 0x000fe20000400000 */
[----:B------:R-:W-:-:S04]  /*b3a0*/  FADD R56, R56, -R76 ;  /* 0x8000004c38387221 */ /* 0x000fc80000000000 */
[----:B------:R4:W-:Y:S01]  /*b3b0*/  MUFU.EX2 R42, R139 ;  /* 0x0000008b002a7308 */ /* 0x0009e20000000800 */
[----:B0-----:R-:W-:Y:S01]  /*b3c0*/  FMUL R138, R45, 1.4426950216293334961 ;  /* 0x3fb8aa3b2d8a7820 */ /* 0x001fe20000400000 */
[--C-:B------:R-:W-:Y:S01]  /*b3d0*/  FADD R45, R46, -R76.reuse ;  /* 0x8000004c2e2d7221 */ /* 0x100fe20000000000 */
[----:B------:R-:W-:Y:S01]  /*b3e0*/  FADD R61, R61, -R76 ;  /* 0x8000004c3d3d7221 */ /* 0x000fe20000000000 */
[----:B------:R-:W-:-:S04]  /*b3f0*/  FMUL R126, R126, 1.4426950216293334961 ;  /* 0x3fb8aa3b7e7e7820 */ /* 0x000fc80000400000 */
[----:B------:R0:W-:Y:S01]  /*b400*/  MUFU.EX2 R44, R137 ;  /* 0x00000089002c7308 */ /* 0x0001e20000000800 */
[----:B----4-:R-:W-:Y:S01]  /*b410*/  FMUL R139, R47, 1.4426950216293334961 ;  /* 0x3fb8aa3b2f8b7820 */ /* 0x010fe20000400000 */
[--C-:B------:R-:W-:Y:S01]  /*b420*/  FADD R47, R48, -R76.reuse ;  /* 0x8000004c302f7221 */ /* 0x100fe20000000000 */
[--C-:B------:R-:W-:Y:S01]  /*b430*/  FADD R127, R249, -R76.reuse ;  /* 0x8000004cf97f7221 */ /* 0x100fe20000000000 */
[----:B------:R-:W-:-:S04]  /*b440*/  FADD R57, R57, -R76 ;  /* 0x8000004c39397221 */ /* 0x000fc80000000000 */
[----:B------:R-:W-:Y:S01]  /*b450*/  MUFU.EX2 R123, R123 ;  /* 0x0000007b007b7308 */ /* 0x000fe20000000800 */
[----:B0-----:R-:W-:Y:S01]  /*b460*/  FMUL R137, R53, 1.4426950216293334961 ;  /* 0x3fb8aa3b35897820 */ /* 0x001fe20000400000 */
[----:B------:R-:W-:Y:S01]  /*b470*/  FMUL R53, R54, 1.4426950216293334961 ;  /* 0x3fb8aa3b36357820 */ /* 0x000fe20000400000 */
[----:B------:R-:W-:Y:S01]  /*b480*/  FADD R54, R62, -R76 ;  /* 0x8000004c3e367221 */ /* 0x000fe20000000000 */
[----:B------:R-:W-:-:S04]  /*b490*/  FMUL R56, R56, 1.4426950216293334961 ;  /* 0x3fb8aa3b38387820 */ /* 0x000fc80000400000 */
[----:B------:R-:W0:Y:S01]  /*b4a0*/  MUFU.EX2 R125, R125 ;  /* 0x0000007d007d7308 */ /* 0x000e220000000800 */
[----:B---3--:R-:W-:Y:S01]  /*b4b0*/  LOP3.LUT P6, RZ, R132, 0xff, RZ, 0xc0, !PT ;  /* 0x000000ff84ff7812 */ /* 0x008fe200078cc0ff */
[----:B------:R-:W-:Y:S01]  /*b4c0*/  FADD R63, R63, -R76 ;  /* 0x8000004c3f3f7221 */ /* 0x000fe20000000000 */
[----:B------:R-:W-:-:S05]  /*b4d0*/  FMUL R127, R127, 1.4426950216293334961 ;  /* 0x3fb8aa3b7f7f7820 */ /* 0x000fca0000400000 */
[----:B------:R3:W-:Y:S01]  /*b4e0*/  MUFU.EX2 R46, R138 ;  /* 0x0000008a002e7308 */ /* 0x0007e20000000800 */
[--C-:B------:R-:W-:Y:S01]  /*b4f0*/  FADD R128, R244, -R76.reuse ;  /* 0x8000004cf4807221 */ /* 0x100fe20000000000 */
[----:B------:R-:W-:Y:S01]  /*b500*/  FMUL R57, R57, 1.4426950216293334961 ;  /* 0x3fb8aa3b39397820 */ /* 0x000fe20000400000 */
[--C-:B------:R-:W-:Y:S01]  /*b510*/  FADD R65, R65, -R76.reuse ;  /* 0x8000004c41417221 */ /* 0x100fe20000000000 */
[----:B------:R-:W-:Y:S01]  /*b520*/  USHF.L.U32 UR17, UR17, 0x1f, URZ ;  /* 0x0000001f11117899 */ /* 0x000fe200080006ff */
[----:B------:R-:W-:Y:S01]  /*b530*/  FMUL R129, R129, 1.4426950216293334961 ;  /* 0x3fb8aa3b81817820 */ /* 0x000fe20000400000 */
[--C-:B------:R-:W-:Y:S01]  /*b540*/  FADD R4, R4, -R76.reuse ;  /* 0x8000004c04047221 */ /* 0x100fe20000000000 */
[----:B------:R-:W4:Y:S01]  /*b550*/  @!P6 SYNCS.CCTL.IV [UR5+0xa010] ;  /* 0x00a01000ff00e9b1 */ /* 0x000f220008000005 */
[----:B------:R-:W-:Y:S01]  /*b560*/  MUFU.EX2 R48, R139 ;  /* 0x0000008b00307308 */ /* 0x000fe20000000800 */
[----:B---3--:R-:W-:Y:S01]  /*b570*/  FMUL R138, R51, 1.4426950216293334961 ;  /* 0x3fb8aa3b338a7820 */ /* 0x008fe20000400000 */
[----:B------:R-:W-:-:S06]  /*b580*/  FADD R51, R52, -R76 ;  /* 0x8000004c34337221 */ /* 0x000fcc0000000000 */
[----:B------:R-:W3:Y:S01]  /*b590*/  MUFU.EX2 R124, R124 ;  /* 0x0000007c007c7308 */ /* 0x000ee20000000800 */
[----:B------:R-:W-:Y:S01]  /*b5a0*/  FMUL R128, R128, 1.4426950216293334961 ;  /* 0x3fb8aa3b80807820 */ /* 0x000fe20000400000 */
[----:B------:R-:W-:Y:S01]  /*b5b0*/  FMUL R130, R130, 1.4426950216293334961 ;  /* 0x3fb8aa3b82827820 */ /* 0x000fe20000400000 */
[----:B------:R-:W-:-:S05]  /*b5c0*/  NOP ;  /* 0x0000000000007918 */ /* 0x000fca0000000000 */
[----:B------:R0:W-:Y:S02]  /*b5d0*/  MUFU.EX2 R139, R55 ;  /* 0x00000037008b7308 */ /* 0x0001e40000000800 */
[----:B0-----:R-:W-:Y:S01]  /*b5e0*/  FMUL R55, R61, 1.4426950216293334961 ;  /* 0x3fb8aa3b3d377820 */ /* 0x001fe20000400000 */
[----:B------:R-:W-:Y:S01]  /*b5f0*/  FMUL R61, R54, 1.4426950216293334961 ;  /* 0x3fb8aa3b363d7820 */ /* 0x000fe20000400000 */
[----:B------:R-:W-:-:S04]  /*b600*/  FADD R54, R64, -R76 ;  /* 0x8000004c40367221 */ /* 0x000fc80000000000 */
[----:B------:R-:W-:Y:S08]  /*b610*/  MUFU.EX2 R52, R138 ;  /* 0x0000008a00347308 */ /* 0x000ff00000000800 */
[----:B------:R-:W0:Y:S08]  /*b620*/  MUFU.EX2 R126, R126 ;  /* 0x0000007e007e7308 */ /* 0x000e300000000800 */
[----:B------:R0:W-:Y:S02]  /*b630*/  MUFU.EX2 R138, R56 ;  /* 0x00000038008a7308 */ /* 0x0001e40000000800 */
[----:B0-----:R-:W-:Y:S01]  /*b640*/  FMUL R56, R63, 1.4426950216293334961 ;  /* 0x3fb8aa3b3f387820 */ /* 0x001fe20000400000 */
[----:B------:R-:W-:-:S05]  /*b650*/  FMUL R63, R54, 1.4426950216293334961 ;  /* 0x3fb8aa3b363f7820 */ /* 0x000fca0000400000 */
[----:B------:R0:W-:Y:S01]  /*b660*/  MUFU.EX2 R140, R57 ;  /* 0x00000039008c7308 */ /* 0x0001e20000000800 */
[----:B------:R-:W-:-:S04]  /*b670*/  FADD R54, R66, -R76 ;  /* 0x8000004c42367221 */ /* 0x000fc80000000000 */
[----:B------:R-:W-:-:S03]  /*b680*/  FMUL R54, R54, 1.4426950216293334961 ;  /* 0x3fb8aa3b36367820 */ /* 0x000fc60000400000 */
[----:B------:R-:W1:Y:S01]  /*b690*/  MUFU.EX2 R127, R127 ;  /* 0x0000007f007f7308 */ /* 0x000e620000000800 */
[----:B0-----:R-:W-:-:S07]  /*b6a0*/  FMUL R57, R65, 1.4426950216293334961 ;  /* 0x3fb8aa3b41397820 */ /* 0x001fce0000400000 */
[----:B------:R0:W-:Y:S08]  /*b6b0*/  MUFU.EX2 R64, R56 ;  /* 0x0000003800407308 */ /* 0x0001f00000000800 */
[----:B------:R-:W1:Y:S01]  /*b6c0*/  MUFU.EX2 R128, R128 ;  /* 0x0000008000807308 */ /* 0x000e620000000800 */
[----:B0-----:R-:W-:-:S04]  /*b6d0*/  MOV R56, UR17 ;  /* 0x0000001100387c02 */ /* 0x001fc80008000f00 */
[----:B----4-:R-:W0:Y:S03]  /*b6e0*/  SYNCS.PHASECHK.TRANS64.TRYWAIT P0, [UR16], R56 ;  /* 0x00000038ff0075a7 */ /* 0x010e260008001110 */
[----:B------:R4:W-:Y:S02]  /*b6f0*/  MUFU.EX2 R66, R57 ;  /* 0x0000003900427308 */ /* 0x0009e40000000800 */
[----:B----4-:R-:W-:-:S06]  /*b700*/  FADD R57, R123, R125 ;  /* 0x0000007d7b397221 */ /* 0x010fcc0000000000 */
[----:B------:R4:W-:Y:S01]  /*b710*/  MUFU.EX2 R65, R54 ;  /* 0x0000003600417308 */ /* 0x0009e20000000800 */
[----:B---3--:R-:W-:-:S07]  /*b720*/  FADD R57, R124, R57 ;  /* 0x000000397c397221 */ /* 0x008fce0000000000 */
[----:B------:R-:W3:Y:S01]  /*b730*/  MUFU.EX2 R129, R129 ;  /* 0x0000008100817308 */ /* 0x000ee20000000800 */
[----:B----4-:R-:W-:Y:S01]  /*b740*/  FMUL R54, R4, 1.4426950216293334961 ;  /* 0x3fb8aa3b04367820 */ /* 0x010fe20000400000 */
[--C-:B------:R-:W-:Y:S01]  /*b750*/  FADD R4, R77, -R76.reuse ;  /* 0x8000004c4d047221 */ /* 0x100fe20000000000 */
[----:B------:R-:W-:Y:S01]  /*b760*/  FMUL R131, R131, 1.4426950216293334961 ;  /* 0x3fb8aa3b83837820 */ /* 0x000fe20000400000 */
[----:B------:R-:W-:-:S04]  /*b770*/  FADD R14, R14, -R76 ;  /* 0x8000004c0e0e7221 */ /* 0x000fc80000000000 */
[----:B------:R-:W4:Y:S01]  /*b780*/  MUFU.EX2 R130, R130 ;  /* 0x0000008200827308 */ /* 0x000f220000000800 */
[----:B------:R-:W-:Y:S01]  /*b790*/  FADD R79, R79, -R76 ;  /* 0x8000004c4f4f7221 */ /* 0x000fe20000000000 */
[----:B------:R-:W-:-:S06]  /*b7a0*/  FMUL R14, R14, 1.4426950216293334961 ;  /* 0x3fb8aa3b0e0e7820 */ /* 0x000fcc0000400000 */
[----:B------:R0:W-:Y:S02]  /*b7b0*/  MUFU.EX2 R77, R54 ;  /* 0x00000036004d7308 */ /* 0x0001e40000000800 */
[----:B0-----:R-:W-:-:S06]  /*b7c0*/  FADD R54, R126, R57 ;  /* 0x000000397e367221 */ /* 0x001fcc0000000000 */
[----:B------:R0:W-:Y:S01]  /*b7d0*/  MUFU.EX2 R62, R55 ;  /* 0x00000037003e7308 */ /* 0x0001e20000000800 */
[----:B-1----:R-:W-:Y:S01]  /*b7e0*/  FADD R57, R127, R54 ;  /* 0x000000367f397221 */ /* 0x002fe20000000000 */
[----:B------:R-:W-:Y:S01]  /*b7f0*/  FMUL R148, R4, 1.4426950216293334961 ;  /* 0x3fb8aa3b04947820 */ /* 0x000fe20000400000 */
[----:B------:R-:W-:Y:S02]  /*b800*/  FADD R4, R80, -R76 ;  /* 0x8000004c50047221 */ /* 0x000fe40000000000 */
[----:B------:R-:W-:-:S03]  /*b810*/  FADD R54, R128, R57 ;  /* 0x0000003980367221 */ /* 0x000fc60000000000 */
[----:B------:R-:W1:Y:S01]  /*b820*/  MUFU.EX2 R131, R131 ;  /* 0x0000008300837308 */ /* 0x000e620000000800 */
[----:B0-----:R-:W-:Y:S01]  /*b830*/  FMUL R55, R79, 1.4426950216293334961 ;  /* 0x3fb8aa3b4f377820 */ /* 0x001fe20000400000 */
[----:B------:R-:W-:Y:S01]  /*b840*/  FMUL R15, R15, 1.4426950216293334961 ;  /* 0x3fb8aa3b0f0f7820 */ /* 0x000fe20000400000 */
[--C-:B------:R-:W-:Y:S01]  /*b850*/  FADD R67, R67, -R76.reuse ;  /* 0x8000004c43437221 */ /* 0x100fe20000000000 */
[--C-:B------:R-:W-:Y:S01]  /*b860*/  FADD R19, R19, -R76.reuse ;  /* 0x8000004c13137221 */ /* 0x100fe20000000000 */
[----:B------:R-:W-:-:S03]  /*b870*/  FADD R20, R20, -R76 ;  /* 0x8000004c14147221 */ /* 0x000fc60000000000 */
[----:B------:R-:W0:Y:S01]  /*b880*/  MUFU.EX2 R14, R14 ;  /* 0x0000000e000e7308 */ /* 0x000e220000000800 */
[--C-:B------:R-:W-:Y:S01]  /*b890*/  FADD R21, R21, -R76.reuse ;  /* 0x8000004c15157221 */ /* 0x100fe20000000000 */
[--C-:B------:R-:W-:Y:S01]  /*b8a0*/  FADD R22, R22, -R76.reuse ;  /* 0x8000004c16167221 */ /* 0x100fe20000000000 */
[--C-:B------:R-:W-:Y:S01]  /*b8b0*/  FADD R23, R23, -R76.reuse ;  /* 0x8000004c17177221 */ /* 0x100fe20000000000 */
[--C-:B------:R-:W-:Y:S01]  /*b8c0*/  FADD R24, R24, -R76.reuse ;  /* 0x8000004c18187221 */ /* 0x100fe20000000000 */
[----:B------:R-:W-:-:S03]  /*b8d0*/  FADD R25, R25, -R76 ;  /* 0x8000004c19197221 */ /* 0x000fc60000000000 */
[----:B------:R3:W-:Y:S01]  /*b8e0*/  MUFU.EX2 R80, R55 ;  /* 0x0000003700507308 */ /* 0x0007e20000000800 */
[--C-:B------:R-:W-:Y:S01]  /*b8f0*/  FADD R26, R26, -R76.reuse ;  /* 0x8000004c1a1a7221 */ /* 0x100fe20000000000 */
[--C-:B------:R-:W-:Y:S01]  /*b900*/  FADD R27, R27, -R76.reuse ;  /* 0x8000004c1b1b7221 */ /* 0x100fe20000000000 */
[--C-:B------:R-:W-:Y:S01]  /*b910*/  FADD R28, R28, -R76.reuse ;  /* 0x8000004c1c1c7221 */ /* 0x100fe20000000000 */
[--C-:B------:R-:W-:Y:S01]  /*b920*/  FADD R29, R29, -R76.reuse ;  /* 0x8000004c1d1d7221 */ /* 0x100fe20000000000 */
[--C-:B------:R-:W-:Y:S01]  /*b930*/  FADD R30, R30, -R76.reuse ;  /* 0x8000004c1e1e7221 */ /* 0x100fe20000000000 */
[--C-:B------:R-:W-:Y:S01]  /*b940*/  FADD R35, R35, -R76.reuse ;  /* 0x8000004c23237221 */ /* 0x100fe20000000000 */
[----:B------:R-:W-:Y:S01]  /*b950*/  FADD R36, R36, -R76 ;  /* 0x8000004c24247221 */ /* 0x000fe20000000000 */
[----:B---3--:R-:W-:Y:S01]  /*b960*/  FADD R55, R129, R54 ;  /* 0x0000003681377221 */ /* 0x008fe20000000000 */
[--C-:B------:R-:W-:Y:S01]  /*b970*/  FADD R49, R49, -R76.reuse ;  /* 0x8000004c31317221 */ /* 0x100fe20000000000 */
        /* <DEDUP_REMOVED lines=14> */
[----:B------:R-:W-:Y:S01]  /*ba60*/  FADD R82, R82, -R76 ;  /* 0x8000004c52527221 */ /* 0x000fe20000000000 */
[----:B----4-:R-:W-:Y:S01]  /*ba70*/  FADD R54, R130, R55 ;  /* 0x0000003782367221 */ /* 0x010fe20000000000 */
[----:B------:R-:W-:Y:S01]  /*ba80*/  FMUL R141, R67, 1.4426950216293334961 ;  /* 0x3fb8aa3b438d7820 */ /* 0x000fe20000400000 */
        /* <DEDUP_REMOVED lines=34> */
[----:B------:R-:W3:Y:S01]  /*bcb0*/  MUFU.EX2 R15, R15 ;  /* 0x0000000f000f7308 */ /* 0x000ee20000000800 */
[----:B------:R-:W-:Y:S01]  /*bcc0*/  FMUL R70, R70, 1.4426950216293334961 ;  /* 0x3fb8aa3b46467820 */ /* 0x000fe20000400000 */
[----:B------:R-:W-:Y:S01]  /*bcd0*/  FMUL R71, R71, 1.4426950216293334961 ;  /* 0x3fb8aa3b47477820 */ /* 0x000fe20000400000 */
[----:B------:R-:W-:Y:S01]  /*bce0*/  FMUL R72, R72, 1.4426950216293334961 ;  /* 0x3fb8aa3b48487820 */ /* 0x000fe20000400000 */
[----:B------:R-:W-:Y:S01]  /*bcf0*/  FMUL R73, R73, 1.4426950216293334961 ;  /* 0x3fb8aa3b49497820 */ /* 0x000fe20000400000 */
[----:B------:R-:W-:Y:S01]  /*bd00*/  FMUL R75, R75, 1.4426950216293334961 ;  /* 0x3fb8aa3b4b4b7820 */ /* 0x000fe20000400000 */
[----:B------:R-:W-:Y:S01]  /*bd10*/  FMUL R82, R82, 1.4426950216293334961 ;  /* 0x3fb8aa3b52527820 */ /* 0x000fe20000400000 */
[----:B------:R-:W-:Y:S01]  /*bd20*/  FADD R54, R13, R54 ;  /* 0x000000360d367221 */ /* 0x000fe20000000000 */
[----:B------:R-:W4:Y:S03]  /*bd30*/  MUFU.EX2 R17, R17 ;  /* 0x0000001100117308 */ /* 0x000f260000000800 */
[----:B-1----:R-:W-:Y:S01]  /*bd40*/  FADD R55, R131, R54 ;  /* 0x0000003683377221 */ /* 0x002fe20000000000 */
[----:B------:R-:W-:Y:S01]  /*bd50*/  FADD R69, R69, -R76 ;  /* 0x8000004c45457221 */ /* 0x000fe20000000000 */
[----:B------:R-:W-:-:S03]  /*bd60*/  FMUL R4, R4, 1.4426950216293334961 ;  /* 0x3fb8aa3b04047820 */ /* 0x000fc60000400000 */
[----:B------:R-:W1:Y:S01]  /*bd70*/  MUFU.EX2 R19, R19 ;  /* 0x0000001300137308 */ /* 0x000e620000000800 */
[----:B0-----:R-:W-:-:S07]  /*bd80*/  FADD R55, R14, R55 ;  /* 0x000000370e377221 */ /* 0x001fce0000000000 */
[----:B------:R-:W0:Y:S01]  /*bd90*/  MUFU.EX2 R20, R20 ;  /* 0x0000001400147308 */ /* 0x000e220000000800 */
[----:B------:R-:W-:-:S07]  /*bda0*/  FMUL R69, R69, 1.4426950216293334961 ;  /* 0x3fb8aa3b45457820 */ /* 0x000fce0000400000 */
[----:B------:R-:W0:Y:S08]  /*bdb0*/  MUFU.EX2 R21, R21 ;  /* 0x0000001500157308 */ /* 0x000e300000000800 */
        /* <DEDUP_REMOVED lines=41> */
[----:B------:R-:W0:Y:S01]  /*c050*/  MUFU.EX2 R83, R83 ;  /* 0x0000005300537308 */ /* 0x000e220000000800 */
[----:B------:R-:W-:-:S02]  /*c060*/  IMAD.U32 R68, RZ, RZ, UR64 ;  /* 0x00000040ff447e24 */ /* 0x000fc4000f8e00ff */
[----:B------:R-:W-:-:S05]  /*c070*/  FADD R84, R84, -R76 ;  /* 0x8000004c54547221 */ /* 0x000fca0000000000 */
[----:B------:R0:W1:Y:S02]  /*c080*/  MUFU.EX2 R79, R4 ;  /* 0x00000004004f7308 */ /* 0x0000640000000800 */
[----:B0-----:R-:W-:-:S06]  /*c090*/  FADD R4, R16, R55 ;  /* 0x0000003710047221 */ /* 0x001fcc0000000000 */
[----:B------:R2:W0:Y:S01]  /*c0a0*/  MUFU.EX2 R143, R69 ;  /* 0x00000045008f7308 */ /* 0x0004220000000800 */
[----:B---3--:R-:W-:Y:S01]  /*c0b0*/  FADD R55, R15, R4 ;  /* 0x000000040f377221 */ /* 0x008fe20000000000 */
[----:B--2---:R-:W-:Y:S01]  /*c0c0*/  IMAD.WIDE R68, R68, 0x2, R150 ;  /* 0x0000000244447825 */ /* 0x004fe200078e0296 */
[----:B-1--4-:R-:W-:Y:S06]  /*c0d0*/  @!P0 BRA `(.L_x_15) ;  /* 0x0000003800488947 */ /* 0x012fec0003800000 */
.L_x_24:
[----:B------:R-:W2:Y:S04]  /*c0e0*/  LDL.64 R158, [R1+0x78] ;  /* 0x00007800019e7983 */ /* 0x000ea80000100a00 */
[----:B------:R-:W3:Y:S04]  /*c0f0*/  LDL.64 R72, [R1+0x98] ;  /* 0x0000980001487983 */ /* 0x000ee80000100a00 */
[----:B------:R-:W4:Y:S04]  /*c100*/  LDL.64 R150, [R1+0x58] ;  /* 0x0000580001967983 */ /* 0x000f280000100a00 */
[----:B------:R-:W4:Y:S04]  /*c110*/  LDL.64 R156, [R1+0xb0] ;  /* 0x0000b000019c7983 */ /* 0x000f280000100a00 */
[----:B------:R-:W4:Y:S01]  /*c120*/  LDL.64 R154, [R1+0x90] ;  /* 0x00009000019a7983 */ /* 0x000f220000100a00 */
[----:B------:R-:W-:Y:S01]  /*c130*/  FADD R54, R18, R55 ;  /* 0x0000003712367221 */ /* 0x000fe20000000000 */
[----:B------:R-:W-:-:S02]  /*c140*/  IMAD.U32 R71, RZ, RZ, UR64 ;  /* 0x00000040ff477e24 */ /* 0x000fc4000f8e00ff */
[----:B------:R-:W4:Y:S01]  /*c150*/  LDL.64 R152, [R1+0x70] ;  /* 0x0000700001987983 */ /* 0x000f220000100a00 */
[----:B------:R-:W-:-:S03]  /*c160*/  FADD R70, R17, R54 ;  /* 0x0000003611467221 */ /* 0x000fc60000000000 */
[----:B------:R-:W4:Y:S01]  /*c170*/  LDL.64 R164, [R1+0xa8] ;  /* 0x0000a80001a47983 */ /* 0x000f220000100a00 */
[----:B------:R-:W-:-:S03]  /*c180*/  FADD R57, R19, R70 ;  /* 0x0000004613397221 */ /* 0x000fc60000000000 */
[----:B------:R-:W4:Y:S01]  /*c190*/  LDL.64 R162, [R1+0x88] ;  /* 0x0000880001a27983 */ /* 0x000f220000100a00 */
[----:B------:R-:W-:Y:S01]  /*c1a0*/  MOV R55, UR64 ;  /* 0x0000004000377c02 */ /* 0x000fe20008000f00 */
[--C-:B------:R-:W-:Y:S02]  /*c1b0*/  FADD R4, R85, -R76.reuse ;  /* 0x8000004c55047221 */ /* 0x100fe40000000000 */
[----:B------:R-:W4:Y:S01]  /*c1c0*/  LDG.E.U16 R68, desc[UR20][R68.64] ;  /* 0x0000001444447981 */ /* 0x000f22000c1e1500 */
[----:B------:R-:W-:Y:S01]  /*c1d0*/  FMUL R84, R84, 1.4426950216293334961 ;  /* 0x3fb8aa3b54547820 */ /* 0x000fe20000400000 */
[--C-:B------:R-:W-:Y:S01]  /*c1e0*/  FADD R5, R5, -R76.reuse ;  /* 0x8000004c05057221 */ /* 0x100fe20000000000 */
[----:B------:R-:W-:Y:S01]  /*c1f0*/  MOV R75, UR64 ;  /* 0x00000040004b7c02 */ /* 0x000fe20008000f00 */
[--C-:B------:R-:W-:Y:S01]  /*c200*/  FADD R88, R88, -R76.reuse ;  /* 0x8000004c58587221 */ /* 0x100fe20000000000 */
[--C-:B------:R-:W-:Y:S01]  /*c210*/  FADD R87, R87, -R76.reuse ;  /* 0x8000004c57577221 */ /* 0x100fe20000000000 */
[----:B------:R-:W4:Y:S01]  /*c220*/  LDL.64 R160, [R1+0x48] ;  /* 0x0000480001a07983 */ /* 0x000f220000100a00 */
[--C-:B------:R-:W-:Y:S01]  /*c230*/  FADD R6, R6, -R76.reuse ;  /* 0x8000004c06067221 */ /* 0x100fe20000000000 */
[----:B------:R-:W-:-:S02]  /*c240*/  FADD R7, R7, -R76 ;  /* 0x8000004c07077221 */ /* 0x000fc40000000000 */
[----:B------:R-:W4:Y:S01]  /*c250*/  LDL.64 R166, [R1+0x80] ;  /* 0x0000800001a67983 */ /* 0x000f220000100a00 */
[----:B--2---:R-:W-:-:S03]  /*c260*/  IMAD.WIDE R70, R71, 0x2, R158 ;  /* 0x0000000247467825 */ /* 0x004fc600078e029e */
[----:B------:R-:W2:Y:S01]  /*c270*/  LDL.64 R158, [R1+0x50] ;  /* 0x00005000019e7983 */ /* 0x000ea20000100a00 */
[----:B---3--:R-:W-:-:S04]  /*c280*/  IMAD.WIDE R54, R55, 0x2, R72 ;  /* 0x0000000237367825 */ /* 0x008fc800078e0248 */
[----:B------:R-:W-:Y:S01]  /*c290*/  FADD R72, R20, R57 ;  /* 0x0000003914487221 */ /* 0x000fe20000000000 */
[----:B------:R-:W-:Y:S01]  /*c2a0*/  MOV R73, UR64 ;  /* 0x0000004000497c02 */ /* 0x000fe20008000f00 */
[----:B------:R-:W-:Y:S01]  /*c2b0*/  FMUL R56, R4, 1.4426950216293334961 ;  /* 0x3fb8aa3b04387820 */ /* 0x000fe20000400000 */
[----:B------:R-:W3:Y:S01]  /*c2c0*/  LDG.E.U16 R70, desc[UR20][R70.64] ;  /* 0x0000001446467981 */ /* 0x000ee2000c1e1500 */
[----:B------:R-:W-:-:S03]  /*c2d0*/  FADD R57, R21, R72 ;  /* 0x0000004815397221 */ /* 0x000fc60000000000 */
[----:B------:R4:W3:Y:S01]  /*c2e0*/  LDG.E.U16 R69, desc[UR20][R54.64] ;  /* 0x0000001436457981 */ /* 0x0008e2000c1e1500 */
[----:B------:R-:W-:Y:S01]  /*c2f0*/  FADD R72, R22, R57 ;  /* 0x0000003916487221 */ /* 0x000fe20000000000 */
[----:B------:R-:W-:-:S03]  /*c300*/  FADD R4, R86, -R76 ;  /* 0x8000004c56047221 */ /* 0x000fc60000000000 */
[----:B------:R-:W-:Y:S01]  /*c310*/  FADD R57, R23, R72 ;  /* 0x0000004817397221 */ /* 0x000fe20000000000 */
[----:B------:R-:W-:Y:S01]  /*c320*/  IMAD.U32 R72, RZ, RZ, UR64 ;  /* 0x00000040ff487e24 */ /* 0x000fe2000f8e00ff */
[----:B------:R1:W-:Y:S01]  /*c330*/  MUFU.EX2 R86, R56 ;  /* 0x0000003800567308 */ /* 0x0003e20000000800 */
[----:B----4-:R-:W-:-:S05]  /*c340*/  IMAD.WIDE R54, R73, 0x2, R150 ;  /* 0x0000000249367825 */ /* 0x010fca00078e0296 */
[----:B------:R4:W3:Y:S01]  /*c350*/  LDG.E.U16 R71, desc[UR20][R54.64] ;  /* 0x0000001436477981 */ /* 0x0008e2000c1e1500 */
[----:B-1----:R-:W-:-:S04]  /*c360*/  FADD R56, R24, R57 ;  /* 0x0000003918387221 */ /* 0x002fc80000000000 */
[----:B------:R-:W-:Y:S01]  /*c370*/  FADD R57, R25, R56 ;  /* 0x0000003819397221 */ /* 0x000fe20000000000 */
[----:B----4-:R-:W-:Y:S02]  /*c380*/  IMAD.WIDE R54, R72, 0x2, R156 ;  /* 0x0000000248367825 */ /* 0x010fe400078e029c */
[----:B------:R-:W4:Y:S02]  /*c390*/  LDL.64 R156, [R1+0x68] ;  /* 0x00006800019c7983 */ /* 0x000f240000100a00 */
[----:B------:R-:W-:Y:S01]  /*c3a0*/  FADD R56, R26, R57 ;  /* 0x000000391a387221 */ /* 0x000fe20000000000 */
[----:B------:R-:W-:Y:S01]  /*c3b0*/  FMUL R4, R4, 1.4426950216293334961 ;  /* 0x3fb8aa3b04047820 */ /* 0x000fe20000400000 */
[----:B------:R1:W3:Y:S03]  /*c3c0*/  LDG.E.U16 R72, desc[UR20][R54.64] ;  /* 0x0000001436487981 */ /* 0x0002e6000c1e1500 */
[----:B------:R0:W-:Y:S01]  /*c3d0*/  MUFU.EX2 R150, R4 ;  /* 0x0000000400967308 */ /* 0x0001e20000000800 */
[----:B-1----:R-:W-:-:S04]  /*c3e0*/  IMAD.WIDE R54, R73, 0x2, R154 ;  /* 0x0000000249367825 */ /* 0x002fc800078e029a */
[----:B------:R-:W-:Y:S01]  /*c3f0*/  FADD R73, R27, R56 ;  /* 0x000000381b497221 */ /* 0x000fe20000000000 */
[----:B0-----:R-:W-:Y:S02]  /*c400*/  FADD R4, R89, -R76 ;  /* 0x8000004c59047221 */ /* 0x001fe40000000000 */
[----:B------:R0:W1:Y:S01]  /*c410*/  MUFU.EX2 R85, R84 ;  /* 0x0000005400557308 */ /* 0x0000620000000800 */
[----:B------:R-:W-:Y:S01]  /*c420*/  FADD R82, R28, R73 ;  /* 0x000000491c527221 */ /* 0x000fe20000000000 */
[----:B------:R-:W-:Y:S01]  /*c430*/  FMUL R4, R4, 1.4426950216293334961 ;  /* 0x3fb8aa3b04047820 */ /* 0x000fe20000400000 */
[----:B------:R-:W-:-:S04]  /*c440*/  IMAD.WIDE R56, R75, 0x2, R152 ;  /* 0x000000024b387825 */ /* 0x000fc800078e0298 */
[----:B------:R-:W-:Y:S01]  /*c450*/  FMUL R88, R88, 1.4426950216293334961 ;  /* 0x3fb8aa3b58587820 */ /* 0x000fe20000400000 */
[----:B------:R-:W-:Y:S01]  /*c460*/  FMUL R87, R87, 1.4426950216293334961 ;  /* 0x3fb8aa3b57577820 */ /* 0x000fe20000400000 */
[----:B------:R-:W3:Y:S01]  /*c470*/  LDG.E.U16 R73, desc[UR20][R54.64] ;  /* 0x0000001436497981 */ /* 0x000ee2000c1e1500 */
[----:B0-----:R-:W-:Y:S01]  /*c480*/  FMUL R84, R5, 1.4426950216293334961 ;  /* 0x3fb8aa3b05547820 */ /* 0x001fe20000400000 */
[----:B------:R-:W-:Y:S01]  /*c490*/  FADD R5, R29, R82 ;  /* 0x000000521d057221 */ /* 0x000fe20000000000 */
[----:B------:R-:W-:Y:S01]  /*c4a0*/  IMAD.U32 R82, RZ, RZ, UR64 ;  /* 0x00000040ff527e24 */ /* 0x000fe2000f8e00ff */
[----:B------:R-:W-:Y:S01]  /*c4b0*/  MUFU.EX2 R153, R4 ;  /* 0x0000000400997308 */ /* 0x000fe20000000800 */
[----:B------:R-:W-:Y:S02]  /*c4c0*/  IMAD.U32 R152, RZ, RZ, UR64 ;  /* 0x00000040ff987e24 */ /* 0x000fe4000f8e00ff */
[----:B------:R-:W-:Y:S01]  /*c4d0*/  FADD R155, R30, R5 ;  /* 0x000000051e9b7221 */ /* 0x000fe20000000000 */
[----:B------:R0:W3:Y:S04]  /*c4e0*/  LDG.E.U16 R75, desc[UR20][R56.64] ;  /* 0x00000014384b7981 */ /* 0x0000e8000c1e1500 */
[----:B------:R0:W-:Y:S08]  /*c4f0*/  MUFU.EX2 R89, R88 ;  /* 0x0000005800597308 */ /* 0x0001f00000000800 */
[----:B------:R1:W2:Y:S01]  /*c500*/  MUFU.EX2 R151, R87 ;  /* 0x0000005700977308 */ /* 0x0002a20000000800 */
[----:B0-----:R-:W-:Y:S01]  /*c510*/  MOV R88, UR64 ;  /* 0x0000004000587c02 */ /* 0x001fe20008000f00 */
[----:B------:R-:W-:Y:S01]  /*c520*/  FMUL R56, R7, 1.4426950216293334961 ;  /* 0x3fb8aa3b07387820 */ /* 0x000fe20000400000 */
[----:B-1----:R-:W-:Y:S01]  /*c530*/  FMUL R87, R6, 1.4426950216293334961 ;  /* 0x3fb8aa3b06577820 */ /* 0x002fe20000400000 */
[----:B------:R-:W-:-:S04]  /*c540*/  FADD R6, R32, R155 ;  /* 0x0000009b20067221 */ /* 0x000fc80000000000 */
[----:B------:R-:W-:Y:S01]  /*c550*/  FADD R57, R31, R6 ;  /* 0x000000061f397221 */ /* 0x000fe20000000000 */
[----:B------:R-:W-:Y:S02]  /*c560*/  IMAD.WIDE R6, R152, 0x2, R162 ;  /* 0x0000000298067825 */ /* 0x000fe400078e02a2 */
[----:B------:R-:W3:Y:S02]  /*c570*/  LDL.64 R162, [R1+0x40] ;  /* 0x0000400001a27983 */ /* 0x000ee40000100a00 */
[----:B--2---:R-:W-:Y:S02]  /*c580*/  IMAD.WIDE R4, R82, 0x2, R158 ;  /* 0x0000000252047825 */ /* 0x004fe400078e029e */
[----:B------:R-:W2:Y:S04]  /*c590*/  LDL.64 R158, [R1+0xa0] ;  /* 0x0000a000019e7983 */ /* 0x000ea80000100a00 */
[----:B------:R0:W3:Y:S02]  /*c5a0*/  LDG.E.U16 R82, desc[UR20][R4.64] ;  /* 0x0000001404527981 */ /* 0x0000e4000c1e1500 */
[----:B0-----:R-:W-:-:S02]  /*c5b0*/  IMAD.WIDE R4, R88, 0x2, R164 ;  /* 0x0000000258047825 */ /* 0x001fc400078e02a4 */
[----:B------:R-:W3:Y:S01]  /*c5c0*/  LDL.64 R164, [R1+0x60] ;  /* 0x0000600001a47983 */ /* 0x000ee20000100a00 */
[----:B------:R0:W1:Y:S02]  /*c5d0*/  MUFU.EX2 R54, R84 ;  /* 0x0000005400367308 */ /* 0x0000640000000800 */
[----:B0-----:R-:W-:-:S04]  /*c5e0*/  FADD R84, R34, R57 ;  /* 0x0000003922547221 */ /* 0x001fc80000000000 */
[----:B------:R-:W-:Y:S01]  /*c5f0*/  FADD R88, R33, R84 ;  /* 0x0000005421587221 */ /* 0x000fe20000000000 */
[----:B------:R-:W-:Y:S01]  /*c600*/  FADD R8, R8, -R76 ;  /* 0x8000004c08087221 */ /* 0x000fe20000000000 */
[----:B------:R4:W3:Y:S02]  /*c610*/  LDG.E.U16 R84, desc[UR20][R4.64] ;  /* 0x0000001404547981 */ /* 0x0008e4000c1e1500 */
[----:B------:R-:W-:Y:S01]  /*c620*/  FADD R155, R35, R88 ;  /* 0x00000058239b7221 */ /* 0x000fe20000000000 */
[----:B------:R-:W-:-:S03]  /*c630*/  MOV R88, UR64 ;  /* 0x0000004000587c02 */ /* 0x000fc60008000f00 */
[----:B------:R-:W-:Y:S01]  /*c640*/  FADD R155, R36, R155 ;  /* 0x0000009b249b7221 */ /* 0x000fe20000000000 */
[----:B------:R0:W1:Y:S01]  /*c650*/  MUFU.EX2 R55, R87 ;  /* 0x0000005700377308 */ /* 0x0000620000000800 */
[----:B----4-:R-:W-:-:S04]  /*c660*/  IMAD.WIDE R4, R88, 0x2, R156 ;  /* 0x0000000258047825 */ /* 0x010fc800078e029c */
[----:B------:R-:W-:Y:S01]  /*c670*/  FADD R88, R38, R155 ;  /* 0x0000009b26587221 */ /* 0x000fe20000000000 */
[----:B------:R-:W-:Y:S01]  /*c680*/  FMUL R8, R8, 1.4426950216293334961 ;  /* 0x3fb8aa3b08087820 */ /* 0x000fe20000400000 */
[----:B0-----:R0:W4:Y:S03]  /*c690*/  LDG.E.U16 R87, desc[UR20][R6.64] ;  /* 0x0000001406577981 */ /* 0x001126000c1e1500 */
[----:B------:R1:W-:Y:S01]  /*c6a0*/  MUFU.EX2 R57, R8 ;  /* 0x0000000800397308 */ /* 0x0003e20000000800 */
[----:B------:R-:W-:Y:S01]  /*c6b0*/  FADD R9, R9, -R76 ;  /* 0x8000004c09097221 */ /* 0x000fe20000000000 */
[----:B0-----:R-:W-:-:S03]  /*c6c0*/  FADD R7, R37, R88 ;  /* 0x0000005825077221 */ /* 0x001fc60000000000 */
[----:B------:R-:W-:Y:S01]  /*c6d0*/  FMUL R9, R9, 1.4426950216293334961 ;  /* 0x3fb8aa3b09097820 */ /* 0x000fe20000400000 */
[----:B------:R-:W-:Y:S01]  /*c6e0*/  IMAD.U32 R6, RZ, RZ, UR64 ;  /* 0x00000040ff067e24 */ /* 0x000fe2000f8e00ff */
[----:B------:R0:W4:Y:S01]  /*c6f0*/  LDG.E.U16 R88, desc[UR20][R4.64] ;  /* 0x0000001404587981 */ /* 0x000122000c1e1500 */
[----:B-1----:R-:W-:-:S04]  /*c700*/  FADD R8, R40, R7 ;  /* 0x0000000728087221 */ /* 0x002fc80000000000 */
[----:B------:R-:W-:Y:S01]  /*c710*/  FADD R155, R39, R8 ;  /* 0x00000008279b7221 */ /* 0x000fe20000000000 */
[----:B------:R1:W-:Y:S03]  /*c720*/  MUFU.EX2 R156, R9 ;  /* 0x00000009009c7308 */ /* 0x0003e60000000800 */
[----:B------:R-:W-:Y:S01]  /*c730*/  FADD R8, R42, R155 ;  /* 0x0000009b2a087221 */ /* 0x000fe20000000000 */
[----:B0-----:R-:W-:Y:S01]  /*c740*/  IMAD.WIDE R4, R152, 0x2, R160 ;  /* 0x0000000298047825 */ /* 0x001fe200078e02a0 */
[----:B------:R-:W-:-:S03]  /*c750*/  MOV R155, UR64 ;  /* 0x00000040009b7c02 */ /* 0x000fc60008000f00 */
[----:B------:R-:W-:Y:S01]  /*c760*/  FADD R10, R10, -R76 ;  /* 0x8000004c0a0a7221 */ /* 0x000fe20000000000 */
[----:B-1----:R-:W-:Y:S01]  /*c770*/  FADD R9, R41, R8 ;  /* 0x0000000829097221 */ /* 0x002fe20000000000 */
[----:B------:R0:W4:Y:S03]  /*c780*/  LDG.E.U16 R152, desc[UR20][R4.64] ;  /* 0x0000001404987981 */ /* 0x000126000c1e1500 */
[----:B------:R-:W-:Y:S01]  /*c790*/  FADD R8, R44, R9 ;  /* 0x000000092c087221 */ /* 0x000fe20000000000 */
[----:B------:R-:W-:Y:S01]  /*c7a0*/  FMUL R10, R10, 1.4426950216293334961 ;  /* 0x3fb8aa3b0a0a7820 */ /* 0x000fe20000400000 */
[----:B------:R-:W-:Y:S01]  /*c7b0*/  IMAD.U32 R160, RZ, RZ, UR64 ;  /* 0x00000040ffa07e24 */ /* 0x000fe2000f8e00ff */
[----:B------:R-:W-:Y:S01]  /*c7c0*/  MOV R9, UR64 ;  /* 0x0000004000097c02 */ /* 0x000fe20008000f00 */
[----:B0-----:R-:W-:Y:S01]  /*c7d0*/  IMAD.WIDE R4, R155, 0x2, R166 ;  /* 0x000000029b047825 */ /* 0x001fe200078e02a6 */
[----:B------:R0:W-:Y:S03]  /*c7e0*/  MUFU.EX2 R157, R10 ;  /* 0x0000000a009d7308 */ /* 0x0001e60000000800 */
[----:B------:R-:W-:-:S04]  /*c7f0*/  FADD R94, R94, -R76 ;  /* 0x8000004c5e5e7221 */ /* 0x000fc80000000000 */
[----:B------:R-:W-:Y:S01]  /*c800*/  FMUL R94, R94, 1.4426950216293334961 ;  /* 0x3fb8aa3b5e5e7820 */ /* 0x000fe20000400000 */
[----:B------:R-:W-:Y:S01]  /*c810*/  FADD R11, R11, -R76 ;  /* 0x8000004c0b0b7221 */ /* 0x000fe20000000000 */
[----:B--2---:R-:W-:-:S05]  /*c820*/  IMAD.WIDE R6, R6, 0x2, R158 ;  /* 0x0000000206067825 */ /* 0x004fca00078e029e */
[----:B------:R1:W2:Y:S02]  /*c830*/  LDG.E.U16 R154, desc[UR20][R6.64] ;  /* 0x00000014069a7981 */ /* 0x0002a4000c1e1500 */
[----:B-1----:R-:W-:Y:S01]  /*c840*/  FADD R6, R90, -R76 ;  /* 0x8000004c5a067221 */ /* 0x002fe20000000000 */
[----:B------:R-:W-:Y:S01]  /*c850*/  FADD R7, R43, R8 ;  /* 0x000000082b077221 */ /* 0x000fe20000000000 */
[----:B------:R3:W2:Y:S03]  /*c860*/  LDG.E.U16 R90, desc[UR20][R4.64] ;  /* 0x00000014045a7981 */ /* 0x0006a6000c1e1500 */
[----:B0-----:R-:W-:Y:S01]  /*c870*/  FADD R10, R46, R7 ;  /* 0x000000072e0a7221 */ /* 0x001fe20000000000 */
[----:B------:R-:W-:Y:S01]  /*c880*/  FADD R8, R91, -R76 ;  /* 0x8000004c5b087221 */ /* 0x000fe20000000000 */
[----:B---3--:R-:W-:-:S04]  /*c890*/  IMAD.WIDE R4, R160, 0x2, R164 ;  /* 0x00000002a0047825 */ /* 0x008fc800078e02a4 */
[----:B------:R-:W-:Y:S01]  /*c8a0*/  FMUL R160, R6, 1.4426950216293334961 ;  /* 0x3fb8aa3b06a07820 */ /* 0x000fe20000400000 */
[----:B------:R-:W-:Y:S01]  /*c8b0*/  IMAD.WIDE R6, R9, 0x2, R162 ;  /* 0x0000000209067825 */ /* 0x000fe200078e02a2 */
[----:B------:R0:W3:Y:S04]  /*c8c0*/  LDG.E.U16 R91, desc[UR20][R4.64] ;  /* 0x00000014045b7981 */ /* 0x0000e8000c1e1500 */
[----:B------:R1:W2:Y:S01]  /*c8d0*/  LDG.E.U16 R155, desc[UR20][R6.64] ;  /* 0x00000014069b7981 */ /* 0x0002a2000c1e1500 */
[----:B------:R-:W-:-:S04]  /*c8e0*/  FADD R9, R45, R10 ;  /* 0x0000000a2d097221 */ /* 0x000fc80000000000 */
[----:B------:R-:W-:-:S04]  /*c8f0*/  FADD R10, R48, R9 ;  /* 0x00000009300a7221 */ /* 0x000fc80000000000 */
[----:B------:R-:W-:-:S04]  /*c900*/  FADD R10, R47, R10 ;  /* 0x0000000a2f0a7221 */ /* 0x000fc80000000000 */
[----:B------:R-:W-:-:S04]  /*c910*/  FADD R9, R49, R10 ;  /* 0x0000000a31097221 */ /* 0x000fc80000000000 */
[----:B------:R-:W-:-:S04]  /*c920*/  FADD R9, R50, R9 ;  /* 0x0000000932097221 */ /* 0x000fc80000000000 */
[----:B0-----:R-:W-:-:S04]  /*c930*/  FADD R4, R52, R9 ;  /* 0x0000000934047221 */ /* 0x001fc80000000000 */
[----:B------:R-:W-:-:S04]  /*c940*/  FADD R4, R51, R4 ;  /* 0x0000000433047221 */ /* 0x000fc80000000000 */
[----:B-1----:R-:W-:-:S04]  /*c950*/  FADD R6, R137, R4 ;  /* 0x0000000489067221 */ /* 0x002fc80000000000 */
[----:B------:R-:W-:-:S04]  /*c960*/  FADD R6, R53, R6 ;  /* 0x0000000635067221 */ /* 0x000fc80000000000 */
[----:B------:R-:W-:Y:S01]  /*c970*/  FADD R7, R139, R6 ;  /* 0x000000068b077221 */ /* 0x000fe20000000000 */
[----:B------:R-:W-:-:S03]  /*c980*/  FMUL R8, R8, 1.4426950216293334961 ;  /* 0x3fb8aa3b08087820 */ /* 0x000fc60000400000 */
[----:B------:R-:W-:Y:S01]  /*c990*/  FADD R7, R138, R7 ;  /* 0x000000078a077221 */ /* 0x000fe20000000000 */
[----:B------:R0:W-:Y:S03]  /*c9a0*/  MUFU.EX2 R161, R8 ;  /* 0x0000000800a17308 */ /* 0x0001e60000000800 */
[----:B------:R-:W-:-:S04]  /*c9b0*/  FADD R7, R140, R7 ;  /* 0x000000078c077221 */ /* 0x000fc80000000000 */
[----:B0-----:R-:W-:Y:S01]  /*c9c0*/  FADD R8, R58, R7 ;  /* 0x000000073a087221 */ /* 0x001fe20000000000 */
[----:B------:R-:W-:-:S03]  /*c9d0*/  FADD R4, R95, -R76 ;  /* 0x8000004c5f047221 */ /* 0x000fc60000000000 */
[----:B------:R-:W-:Y:S01]  /*c9e0*/  FADD R7, R59, R8 ;  /* 0x000000083b077221 */ /* 0x000fe20000000000 */
[----:B------:R-:W-:-:S03]  /*c9f0*/  FMUL R5, R4, 1.4426950216293334961 ;  /* 0x3fb8aa3b04057820 */ /* 0x000fc60000400000 */
[----:B------:R-:W-:Y:S01]  /*ca00*/  FADD R7, R60, R7 ;  /* 0x000000073c077221 */ /* 0x000fe20000000000 */
[----:B------:R-:W-:-:S03]  /*ca10*/  FADD R4, R96, -R76 ;  /* 0x8000004c60047221 */ /* 0x000fc60000000000 */
[----:B------:R-:W-:Y:S01]  /*ca20*/  FADD R8, R62, R7 ;  /* 0x000000073e087221 */ /* 0x000fe20000000000 */
[----:B------:R-:W-:Y:S01]  /*ca30*/  FMUL R6, R4, 1.4426950216293334961 ;  /* 0x3fb8aa3b04067820 */ /* 0x000fe20000400000 */
[----:B------:R-:W-:Y:S02]  /*ca40*/  FADD R4, R97, -R76 ;  /* 0x8000004c61047221 */ /* 0x000fe40000000000 */
[----:B------:R-:W-:Y:S01]  /*ca50*/  FADD R7, R61, R8 ;  /* 0x000000083d077221 */ /* 0x000fe20000000000 */
[----:B------:R0:W-:Y:S03]  /*ca60*/  MUFU.EX2 R97, R6 ;  /* 0x0000000600617308 */ /* 0x0001e60000000800 */
[----:B0-----:R-:W-:-:S04]  /*ca70*/  FADD R6, R64, R7 ;  /* 0x0000000740067221 */ /* 0x001fc80000000000 */
[----:B------:R-:W-:-:S04]  /*ca80*/  FADD R7, R63, R6 ;  /* 0x000000063f077221 */ /* 0x000fc80000000000 */
[----:B------:R-:W-:Y:S01]  /*ca90*/  FADD R8, R66, R7 ;  /* 0x0000000742087221 */ /* 0x000fe20000000000 */
[----:B------:R-:W-:Y:S01]  /*caa0*/  FMUL R164, R4, 1.4426950216293334961 ;  /* 0x3fb8aa3b04a47820 */ /* 0x000fe20000400000 */
[----:B------:R-:W-:Y:S02]  /*cab0*/  FADD R4, R99, -R76 ;  /* 0x8000004c63047221 */ /* 0x000fe40000000000 */
[----:B------:R-:W-:Y:S01]  /*cac0*/  FADD R8, R65, R8 ;  /* 0x0000000841087221 */ /* 0x000fe20000000000 */
[----:B------:R0:W-:Y:S03]  /*cad0*/  MUFU.EX2 R96, R5 ;  /* 0x0000000500607308 */ /* 0x0001e60000000800 */
[----:B------:R-:W-:-:S04]  /*cae0*/  FADD R8, R141, R8 ;  /* 0x000000088d087221 */ /* 0x000fc80000000000 */
[----:B------:R-:W-:Y:S01]  /*caf0*/  FADD R8, R67, R8 ;  /* 0x0000000843087221 */ /* 0x000fe20000000000 */
[----:B0-----:R-:W-:Y:S01]  /*cb00*/  FMUL R5, R4, 1.4426950216293334961 ;  /* 0x3fb8aa3b04057820 */ /* 0x001fe20000400000 */
[----:B------:R-:W-:Y:S02]  /*cb10*/  FADD R4, R100, -R76 ;  /* 0x8000004c64047221 */ /* 0x000fe40000000000 */
[----:B------:R-:W-:Y:S02]  /*cb20*/  FADD R9, R143, R8 ;  /* 0x000000088f097221 */ /* 0x000fe40000000000 */
[----:B------:R-:W-:Y:S01]  /*cb30*/  FMUL R6, R4, 1.4426950216293334961 ;  /* 0x3fb8aa3b04067820 */ /* 0x000fe20000400000 */
[----:B------:R-:W-:-:S03]  /*cb40*/  FADD R4, R101, -R76 ;  /* 0x8000004c65047221 */ /* 0x000fc60000000000 */
[----:B------:R0:W-:Y:S02]  /*cb50*/  MUFU.EX2 R101, R6 ;  /* 0x0000000600657308 */ /* 0x0001e40000000800 */
[----:B0-----:R-:W-:-:S04]  /*cb60*/  FADD R6, R142, R9 ;  /* 0x000000098e067221 */ /* 0x001fc80000000000 */
[----:B------:R-:W-:-:S04]  /*cb70*/  FADD R9, R145, R6 ;  /* 0x0000000691097221 */ /* 0x000fc80000000000 */
[----:B------:R-:W-:Y:S01]  /*cb80*/  FADD R9, R144, R9 ;  /* 0x0000000990097221 */ /* 0x000fe20000000000 */
[----:B------:R-:W-:-:S03]  /*cb90*/  FMUL R7, R4, 1.4426950216293334961 ;  /* 0x3fb8aa3b04077820 */ /* 0x000fc60000400000 */
[----:B------:R-:W-:Y:S01]  /*cba0*/  FADD R9, R146, R9 ;  /* 0x0000000992097221 */ /* 0x000fe20000000000 */
[----:B------:R-:W-:Y:S01]  /*cbb0*/  FADD R4, R102, -R76 ;  /* 0x8000004c66047221 */ /* 0x000fe20000000000 */
[----:B------:R0:W-:Y:S02]  /*cbc0*/  MUFU.EX2 R100, R5 ;  /* 0x0000000500647308 */ /* 0x0001e40000000800 */
[----:B------:R-:W-:-:S04]  /*cbd0*/  FADD R6, R74, R9 ;  /* 0x000000094a067221 */ /* 0x000fc80000000000 */
[----:B------:R-:W-:Y:S01]  /*cbe0*/  FADD R6, R147, R6 ;  /* 0x0000000693067221 */ /* 0x000fe20000000000 */
[----:B0-----:R-:W-:Y:S01]  /*cbf0*/  FMUL R5, R4, 1.4426950216293334961 ;  /* 0x3fb8aa3b04057820 */ /* 0x001fe20000400000 */
[----:B------:R-:W-:-:S03]  /*cc00*/  FADD R4, R103, -R76 ;  /* 0x8000004c67047221 */ /* 0x000fc60000000000 */
[----:B------:R0:W-:Y:S01]  /*cc10*/  MUFU.EX2 R103, R5 ;  /* 0x0000000500677308 */ /* 0x0001e20000000800 */
[----:B------:R-:W-:Y:S01]  /*cc20*/  FMUL R165, R4, 1.4426950216293334961 ;  /* 0x3fb8aa3b04a57820 */ /* 0x000fe20000400000 */
[----:B------:R-:W-:Y:S01]  /*cc30*/  FADD R4, R105, -R76 ;  /* 0x8000004c69047221 */ /* 0x000fe20000000000 */
[----:B0-----:R-:W-:-:S03]  /*cc40*/  FADD R5, R77, R6 ;  /* 0x000000064d057221 */ /* 0x001fc60000000000 */
[----:B------:R-:W-:Y:S01]  /*cc50*/  FMUL R166, R4, 1.4426950216293334961 ;  /* 0x3fb8aa3b04a67820 */ /* 0x000fe20000400000 */
[----:B------:R-:W-:Y:S01]  /*cc60*/  FADD R5, R148, R5 ;  /* 0x0000000594057221 */ /* 0x000fe20000000000 */
[----:B------:R-:W-:Y:S01]  /*cc70*/  FADD R4, R108, -R76 ;  /* 0x8000004c6c047221 */ /* 0x000fe20000000000 */
[----:B------:R0:W-:Y:S02]  /*cc80*/  MUFU.EX2 R95, R94 ;  /* 0x0000005e005f7308 */ /* 0x0001e40000000800 */
[----:B------:R-:W-:Y:S01]  /*cc90*/  FADD R5, R78, R5 ;  /* 0x000000054e057221 */ /* 0x000fe20000000000 */
[----:B0-----:R-:W-:-:S03]  /*cca0*/  FMUL R94, R4, 1.4426950216293334961 ;  /* 0x3fb8aa3b045e7820 */ /* 0x001fc60000400000 */
[----:B------:R-:W-:-:S04]  /*ccb0*/  FADD R4, R80, R5 ;  /* 0x0000000550047221 */ /* 0x000fc80000000000 */
[----:B------:R-:W-:-:S04]  /*ccc0*/  FADD R6, R79, R4 ;  /* 0x000000044f067221 */ /* 0x000fc80000000000 */
[----:B------:R-:W-:-:S04]  /*ccd0*/  FADD R8, R81, R6 ;  /* 0x0000000651087221 */ /* 0x000fc80000000000 */
[----:B------:R-:W-:Y:S01]  /*cce0*/  FADD R10, R149, R8 ;  /* 0x00000008950a7221 */ /* 0x000fe20000000000 */
[----:B------:R-:W-:-:S03]  /*ccf0*/  F2FP.BF16.F32.PACK_AB R8, R131, R13 ;  /* 0x0000000d8308723e */ /* 0x000fc600000010ff */
[----:B------:R-:W-:-:S04]  /*cd00*/  FADD R10, R83, R10 ;  /* 0x0000000a530a7221 */ /* 0x000fc80000000000 */
[----:B------:R-:W-:Y:S01]  /*cd10*/  FADD R13, R85, R10 ;  /* 0x0000000a550d7221 */ /* 0x000fe20000000000 */
[----:B------:R-:W-:-:S03]  /*cd20*/  F2FP.BF16.F32.PACK_AB R9, R16, R14 ;  /* 0x0000000e1009723e */ /* 0x000fc600000010ff */
[----:B------:R-:W-:-:S04]  /*cd30*/  FADD R13, R86, R13 ;  /* 0x0000000d560d7221 */ /* 0x000fc80000000000 */
[----:B------:R-:W-:Y:S01]  /*cd40*/  FADD R16, R150, R13 ;  /* 0x0000000d96107221 */ /* 0x000fe20000000000 */
[----:B------:R-:W-:-:S03]  /*cd50*/  FMUL R11, R11, 1.4426950216293334961 ;  /* 0x3fb8aa3b0b0b7820 */ /* 0x000fc60000400000 */
[----:B------:R-:W-:Y:S01]  /*cd60*/  FADD R16, R151, R16 ;  /* 0x0000001097107221 */ /* 0x000fe20000000000 */
[----:B------:R-:W0:Y:S01]  /*cd70*/  MUFU.EX2 R56, R56 ;  /* 0x0000003800387308 */ /* 0x000e220000000800 */
[----:B------:R-:W-:Y:S02]  /*cd80*/  F2FP.BF16.F32.PACK_AB R10, R18, R15 ;  /* 0x0000000f120a723e */ /* 0x000fe400000010ff */
[----:B------:R-:W-:-:S05]  /*cd90*/  FADD R18, R89, R16 ;  /* 0x0000001059127221 */ /* 0x000fca0000000000 */
[----:B------:R1:W0:Y:S01]  /*cda0*/  MUFU.EX2 R158, R11 ;  /* 0x0000000b009e7308 */ /* 0x0002220000000800 */
[----:B------:R-:W-:Y:S02]  /*cdb0*/  F2FP.BF16.F32.PACK_AB R13, R23, R22 ;  /* 0x00000016170d723e */ /* 0x000fe400000010ff */
[----:B-1----:R-:W-:Y:S01]  /*cdc0*/  F2FP.BF16.F32.PACK_AB R11, R19, R17 ;  /* 0x00000011130b723e */ /* 0x002fe200000010ff */
[----:B------:R-:W-:Y:S01]  /*cdd0*/  FADD R19, R153, R18 ;  /* 0x0000001299137221 */ /* 0x000fe20000000000 */
[----:B------:R-:W-:-:S03]  /*cde0*/  FADD R12, R12, -R76 ;  /* 0x8000004c0c0c7221 */ /* 0x000fc60000000000 */
[----:B------:R-:W-:Y:S01]  /*cdf0*/  FADD R22, R54, R19 ;  /* 0x0000001336167221 */ /* 0x000fe20000000000 */
[----:B------:R-:W-:-:S03]  /*ce00*/  FMUL R12, R12, 1.4426950216293334961 ;  /* 0x3fb8aa3b0c0c7820 */ /* 0x000fc60000400000 */
[----:B------:R-:W-:Y:S01]  /*ce10*/  FADD R23, R55, R22 ;  /* 0x0000001637177221 */ /* 0x000fe20000000000 */
[----:B------:R-:W-:-:S03]  /*ce20*/  F2FP.BF16.F32.PACK_AB R14, R25, R24 ;  /* 0x00000018190e723e */ /* 0x000fc600000010ff */
[----:B0-----:R-:W-:Y:S01]  /*ce30*/  FADD R24, R56, R23 ;  /* 0x0000001738187221 */ /* 0x001fe20000000000 */
[----:B------:R-:W0:Y:S03]  /*ce40*/  MUFU.EX2 R159, R12 ;  /* 0x0000000c009f7308 */ /* 0x000e260000000800 */
[----:B------:R-:W-:Y:S01]  /*ce50*/  FADD R25, R57, R24 ;  /* 0x0000001839197221 */ /* 0x000fe20000000000 */
[--C-:B------:R-:W-:Y:S01]  /*ce60*/  FADD R92, R92, -R76.reuse ;  /* 0x8000004c5c5c7221 */ /* 0x100fe20000000000 */
[----:B------:R-:W-:Y:S02]  /*ce70*/  F2FP.BF16.F32.PACK_AB R16, R29, R28 ;  /* 0x0000001c1d10723e */ /* 0x000fe400000010ff */
[----:B------:R-:W-:Y:S01]  /*ce80*/  FADD R28, R156, R25 ;  /* 0x000000199c1c7221 */ /* 0x000fe20000000000 */
[----:B------:R-:W1:Y:S01]  /*ce90*/  MUFU.EX2 R160, R160 ;  /* 0x000000a000a07308 */ /* 0x000e620000000800 */
[----:B------:R-:W-:Y:S01]  /*cea0*/  FMUL R92, R92, 1.4426950216293334961 ;  /* 0x3fb8aa3b5c5c7820 */ /* 0x000fe20000400000 */
[----:B------:R-:W-:Y:S01]  /*ceb0*/  FADD R93, R93, -R76 ;  /* 0x8000004c5d5d7221 */ /* 0x000fe20000000000 */
[----:B------:R-:W-:Y:S01]  /*cec0*/  FADD R29, R157, R28 ;  /* 0x0000001c9d1d7221 */ /* 0x000fe20000000000 */
[----:B------:R-:W-:-:S02]  /*ced0*/  F2FP.BF16.F32.PACK_AB R17, R32, R30 ;  /* 0x0000001e2011723e */ /* 0x000fc400000010ff */
[----:B------:R-:W-:Y:S01]  /*cee0*/  FMUL R93, R93, 1.4426950216293334961 ;  /* 0x3fb8aa3b5d5d7820 */ /* 0x000fe20000400000 */
[----:B------:R-:W-:Y:S01]  /*cef0*/  FADD R30, R158, R29 ;  /* 0x0000001d9e1e7221 */ /* 0x000fe20000000000 */
[----:B------:R1:W4:Y:S01]  /*cf00*/  MUFU.EX2 R162, R92 ;  /* 0x0000005c00a27308 */ /* 0x0003220000000800 */
[----:B------:R-:W-:Y:S02]  /*cf10*/  F2FP.BF16.F32.PACK_AB R18, R34, R31 ;  /* 0x0000001f2212723e */ /* 0x000fe400000010ff */
[----:B0-----:R-:W-:-:S05]  /*cf20*/  FADD R31, R159, R30 ;  /* 0x0000001e9f1f7221 */ /* 0x001fca0000000000 */
[----:B------:R-:W0:Y:S01]  /*cf30*/  MUFU.EX2 R163, R93 ;  /* 0x0000005d00a37308 */ /* 0x000e220000000800 */
[----:B-1----:R-:W-:Y:S01]  /*cf40*/  FADD R34, R160, R31 ;  /* 0x0000001fa0227221 */ /* 0x002fe20000000000 */
[----:B------:R-:W-:Y:S01]  /*cf50*/  FADD R12, R119, -R76 ;  /* 0x8000004c770c7221 */ /* 0x000fe20000000000 */
[----:B------:R-:W-:Y:S02]  /*cf60*/  F2FP.BF16.F32.PACK_AB R19, R35, R33 ;  /* 0x000000212313723e */ /* 0x000fe400000010ff */
[----:B------:R-:W-:Y:S01]  /*cf70*/  FADD R35, R161, R34 ;  /* 0x00000022a1237221 */ /* 0x000fe20000000000 */
[----:B------:R-:W-:Y:S01]  /*cf80*/  FMUL R92, R12, 1.4426950216293334961 ;  /* 0x3fb8aa3b0c5c7820 */ /* 0x000fe20000400000 */
[----:B------:R-:W-:Y:S01]  /*cf90*/  F2FP.BF16.F32.PACK_AB R12, R21, R20 ;  /* 0x00000014150c723e */ /* 0x000fe200000010ff */
[----:B------:R-:W-:Y:S01]  /*cfa0*/  FADD R98, R98, -R76 ;  /* 0x8000004c62627221 */ /* 0x000fe20000000000 */
[----:B------:R-:W-:Y:S01]  /*cfb0*/  F2FP.BF16.F32.PACK_AB R20, R38, R36 ;  /* 0x000000242614723e */ /* 0x000fe200000010ff */
[----:B----4-:R-:W-:Y:S01]  /*cfc0*/  FADD R36, R162, R35 ;  /* 0x00000023a2247221 */ /* 0x010fe20000000000 */
[----:B------:R-:W1:Y:S01]  /*cfd0*/  MUFU.EX2 R164, R164 ;  /* 0x000000a400a47308 */ /* 0x000e620000000800 */
[----:B------:R-:W-:Y:S01]  /*cfe0*/  FMUL R98, R98, 1.4426950216293334961 ;  /* 0x3fb8aa3b62627820 */ /* 0x000fe20000400000 */
[----:B------:R-:W-:Y:S01]  /*cff0*/  F2FP.BF16.F32.PACK_AB R22, R42, R39 ;  /* 0x000000272a16723e */ /* 0x000fe200000010ff */
[----:B0-----:R-:W-:-:S05]  /*d000*/  FADD R38, R163, R36 ;  /* 0x00000024a3267221 */ /* 0x001fca0000000000 */
[----:B------:R-:W0:Y:S01]  /*d010*/  MUFU.EX2 R99, R98 ;  /* 0x0000006200637308 */ /* 0x000e220000000800 */
[----:B------:R-:W-:Y:S01]  /*d020*/  FADD R39, R95, R38 ;  /* 0x000000265f277221 */ /* 0x000fe20000000000 */
[----:B------:R-:W-:-:S03]  /*d030*/  F2FP.BF16.F32.PACK_AB R21, R40, R37 ;  /* 0x000000252815723e */ /* 0x000fc600000010ff */
[----:B------:R-:W-:Y:S01]  /*d040*/  FADD R40, R96, R39 ;  /* 0x0000002760287221 */ /* 0x000fe20000000000 */
[----:B------:R-:W-:-:S03]  /*d050*/  F2FP.BF16.F32.PACK_AB R24, R46, R43 ;  /* 0x0000002b2e18723e */ /* 0x000fc600000010ff */
[----:B------:R-:W-:Y:S01]  /*d060*/  FADD R43, R97, R40 ;  /* 0x00000028612b7221 */ /* 0x000fe20000000000 */
[----:B------:R-:W4:Y:S01]  /*d070*/  MUFU.EX2 R102, R7 ;  /* 0x0000000700667308 */ /* 0x000f220000000800 */
[----:B------:R-:W-:Y:S02]  /*d080*/  F2FP.BF16.F32.PACK_AB R23, R44, R41 ;  /* 0x000000292c17723e */ /* 0x000fe400000010ff */
[----:B-1----:R-:W-:Y:S01]  /*d090*/  FADD R44, R164, R43 ;  /* 0x0000002ba42c7221 */ /* 0x002fe20000000000 */
[--C-:B------:R-:W-:Y:S01]  /*d0a0*/  FADD R104, R104, -R76.reuse ;  /* 0x8000004c68687221 */ /* 0x100fe20000000000 */
[----:B------:R-:W-:Y:S01]  /*d0b0*/  F2FP.BF16.F32.PACK_AB R25, R48, R45 ;  /* 0x0000002d3019723e */ /* 0x000fe200000010ff */
[----:B------:R-:W-:Y:S01]  /*d0c0*/  FADD R110, R110, -R76 ;  /* 0x8000004c6e6e7221 */ /* 0x000fe20000000000 */
[----:B0-----:R-:W-:Y:S01]  /*d0d0*/  FADD R45, R99, R44 ;  /* 0x0000002c632d7221 */ /* 0x001fe20000000000 */
[----:B------:R-:W0:Y:S01]  /*d0e0*/  MUFU.EX2 R165, R165 ;  /* 0x000000a500a57308 */ /* 0x000e220000000800 */
[----:B------:R-:W-:Y:S01]  /*d0f0*/  FMUL R104, R104, 1.4426950216293334961 ;  /* 0x3fb8aa3b68687820 */ /* 0x000fe20000400000 */
[----:B------:R-:W-:Y:S01]  /*d100*/  FMUL R110, R110, 1.4426950216293334961 ;  /* 0x3fb8aa3b6e6e7820 */ /* 0x000fe20000400000 */
[----:B------:R-:W-:Y:S01]  /*d110*/  FADD R46, R100, R45 ;  /* 0x0000002d642e7221 */ /* 0x000fe20000000000 */
[--C-:B------:R-:W-:Y:S01]  /*d120*/  FADD R111, R111, -R76.reuse ;  /* 0x8000004c6f6f7221 */ /* 0x100fe20000000000 */
[--C-:B------:R-:W-:Y:S01]  /*d130*/  FADD R112, R112, -R76.reuse ;  /* 0x8000004c70707221 */ /* 0x100fe20000000000 */
[--C-:B------:R-:W-:Y:S01]  /*d140*/  FADD R107, R107, -R76.reuse ;  /* 0x8000004c6b6b7221 */ /* 0x100fe20000000000 */
[----:B------:R-:W-:Y:S01]  /*d150*/  F2FP.BF16.F32.PACK_AB R15, R27, R26 ;  /* 0x0000001a1b0f723e */ /* 0x000fe200000010ff */
        /* <DEDUP_REMOVED lines=9> */
[----:B------:R1:W0:Y:S01]  /*d1f0*/  MUFU.EX2 R105, R104 ;  /* 0x0000006800697308 */ /* 0x0002220000000800 */
[----:B------:R-:W-:Y:S01]  /*d200*/  F2FP.BF16.F32.PACK_AB R26, R49, R47 ;  /* 0x0000002f311a723e */ /* 0x000fe200000010ff */
[--C-:B------:R-:W-:Y:S01]  /*d210*/  FADD R136, R136, -R76.reuse ;  /* 0x8000004c88887221 */ /* 0x100fe20000000000 */
[--C-:B------:R-:W-:Y:S01]  /*d220*/  FADD R116, R116, -R76.reuse ;  /* 0x8000004c74747221 */ /* 0x100fe20000000000 */
[----:B------:R-:W-:Y:S01]  /*d230*/  FADD R121, R121, -R76 ;  /* 0x8000004c79797221 */ /* 0x000fe20000000000 */
[----:B------:R-:W-:Y:S01]  /*d240*/  FADD R49, R101, R46 ;  /* 0x0000002e65317221 */ /* 0x000fe20000000000 */
[----:B------:R-:W-:Y:S01]  /*d250*/  FMUL R93, R111, 1.4426950216293334961 ;  /* 0x3fb8aa3b6f5d7820 */ /* 0x000fe20000400000 */
[----:B------:R-:W-:Y:S01]  /*d260*/  F2FP.BF16.F32.PACK_AB R40, R148, R77 ;  /* 0x0000004d9428723e */ /* 0x000fe200000010ff */
[----:B------:R0:W-:Y:S01]  /*d270*/  MUFU.EX2 R119, R110 ;  /* 0x0000006e00777308 */ /* 0x0001e20000000800 */
[----:B------:R-:W-:Y:S01]  /*d280*/  F2FP.BF16.F32.PACK_AB R41, R80, R78 ;  /* 0x0000004e5029723e */ /* 0x000fe200000010ff */
[----:B------:R-:W-:Y:S01]  /*d290*/  FMUL R107, R107, 1.4426950216293334961 ;  /* 0x3fb8aa3b6b6b7820 */ /* 0x000fe20000400000 */
[----:B------:R-:W-:Y:S01]  /*d2a0*/  F2FP.BF16.F32.PACK_AB R42, R81, R79 ;  /* 0x0000004f512a723e */ /* 0x000fe200000010ff */
[----:B------:R-:W-:Y:S01]  /*d2b0*/  FMUL R98, R118, 1.4426950216293334961 ;  /* 0x3fb8aa3b76627820 */ /* 0x000fe20000400000 */
[----:B------:R-:W-:Y:S01]  /*d2c0*/  FMUL R113, R113, 1.4426950216293334961 ;  /* 0x3fb8aa3b71717820 */ /* 0x000fe20000400000 */
[----:B-1----:R-:W-:Y:S01]  /*d2d0*/  FMUL R104, R33, 1.4426950216293334961 ;  /* 0x3fb8aa3b21687820 */ /* 0x002fe20000400000 */
[----:B------:R-:W-:Y:S01]  /*d2e0*/  FMUL R111, R122, 1.4426950216293334961 ;  /* 0x3fb8aa3b7a6f7820 */ /* 0x000fe20000400000 */
[----:B------:R-:W-:Y:S01]  /*d2f0*/  FMUL R77, R120, 1.4426950216293334961 ;  /* 0x3fb8aa3b784d7820 */ /* 0x000fe20000400000 */
[----:B0-----:R-:W-:Y:S01]  /*d300*/  FMUL R110, R112, 1.4426950216293334961 ;  /* 0x3fb8aa3b706e7820 */ /* 0x001fe20000400000 */
[----:B------:R-:W-:Y:S01]  /*d310*/  FMUL R112, R117, 1.4426950216293334961 ;  /* 0x3fb8aa3b75707820 */ /* 0x000fe20000400000 */
[----:B------:R-:W-:Y:S01]  /*d320*/  FMUL R78, R115, 1.4426950216293334961 ;  /* 0x3fb8aa3b734e7820 */ /* 0x000fe20000400000 */
[----:B------:R-:W-:Y:S01]  /*d330*/  FMUL R79, R109, 1.4426950216293334961 ;  /* 0x3fb8aa3b6d4f7820 */ /* 0x000fe20000400000 */
[----:B------:R-:W-:Y:S01]  /*d340*/  FMUL R80, R106, 1.4426950216293334961 ;  /* 0x3fb8aa3b6a507820 */ /* 0x000fe20000400000 */
[----:B------:R-:W0:Y:S01]  /*d350*/  MUFU.EX2 R166, R166 ;  /* 0x000000a600a67308 */ /* 0x000e220000000800 */
[----:B------:R-:W-:Y:S01]  /*d360*/  F2FP.BF16.F32.PACK_AB R27, R52, R50 ;  /* 0x00000032341b723e */ /* 0x000fe200000010ff */
[----:B------:R-:W-:Y:S01]  /*d370*/  FMUL R136, R136, 1.4426950216293334961 ;  /* 0x3fb8aa3b88887820 */ /* 0x000fe20000400000 */
[----:B------:R-:W-:Y:S01]  /*d380*/  FMUL R116, R116, 1.4426950216293334961 ;  /* 0x3fb8aa3b74747820 */ /* 0x000fe20000400000 */
[----:B------:R-:W-:Y:S01]  /*d390*/  FMUL R121, R121, 1.4426950216293334961 ;  /* 0x3fb8aa3b79797820 */ /* 0x000fe20000400000 */
[----:B----4-:R-:W-:Y:S01]  /*d3a0*/  FADD R50, R102, R49 ;  /* 0x0000003166327221 */ /* 0x010fe20000000000 */
[----:B------:R-:W-:-:S02]  /*d3b0*/  F2FP.BF16.F32.PACK_AB R39, R147, R74 ;  /* 0x0000004a9327723e */ /* 0x000fc400000010ff */
[----:B------:R-:W1:Y:S01]  /*d3c0*/  MUFU.EX2 R108, R107 ;  /* 0x0000006b006c7308 */ /* 0x000e620000000800 */
[----:B------:R-:W-:Y:S01]  /*d3d0*/  FADD R52, R103, R50 ;  /* 0x0000003267347221 */ /* 0x000fe20000000000 */
[----:B------:R-:W-:-:S06]  /*d3e0*/  F2FP.BF16.F32.PACK_AB R47, R55, R54 ;  /* 0x00000036372f723e */ /* 0x000fcc00000010ff */
[----:B------:R-:W4:Y:S01]  /*d3f0*/  MUFU.EX2 R94, R94 ;  /* 0x0000005e005e7308 */ /* 0x000f220000000800 */
[----:B------:R-:W-:Y:S01]  /*d400*/  FADD R54, R165, R52 ;  /* 0x00000034a5367221 */ /* 0x000fe20000000000 */
[----:B-----5:R-:W-:-:S06]  /*d410*/  LOP3.LUT R167, R133, 0x20, RZ, 0x3c, !PT ;  /* 0x0000002085a77812 */ /* 0x020fcc00078e3cff */
[----:B------:R-:W0:Y:S01]  /*d420*/  MUFU.EX2 R107, R136 ;  /* 0x00000088006b7308 */ /* 0x000e220000000800 */
[----:B------:R-:W-:-:S07]  /*d430*/  F2FP.BF16.F32.PACK_AB R48, R57, R56 ;  /* 0x000000383930723e */ /* 0x000fce00000010ff */
[----:B------:R-:W-:Y:S08]  /*d440*/  MUFU.EX2 R92, R92 ;  /* 0x0000005c005c7308 */ /* 0x000ff00000000800 */
[----:B------:R-:W0:Y:S08]  /*d450*/  MUFU.EX2 R93, R93 ;  /* 0x0000005d005d7308 */ /* 0x000e300000000800 */
        /* <DEDUP_REMOVED lines=11> */
[----:B------:R-:W1:Y:S01]  /*d510*/  MUFU.EX2 R80, R80 ;  /* 0x0000005000507308 */ /* 0x000e620000000800 */
[----:B------:R-:W-:Y:S01]  /*d520*/  FADD R57, R105, R54 ;  /* 0x0000003669397221 */ /* 0x000fe20000000000 */
[----:B------:R-:W-:Y:S01]  /*d530*/  STS.U16 [R133+UR5+0x8000], R68 ;  /* 0x0080004485007988 */ /* 0x000fe20008000405 */
[----:B------:R-:W-:-:S03]  /*d540*/  LOP3.LUT R168, R133, 0x40, RZ, 0x3c, !PT ;  /* 0x0000004085a87812 */ /* 0x000fc600078e3cff */
[----:B------:R-:W-:Y:S01]  /*d550*/  STS.U16 [R133+UR5+0x8400], R69 ;  /* 0x0084004585007988 */ /* 0x000fe20008000405 */
[----:B------:R-:W-:-:S03]  /*d560*/  F2FP.BF16.F32.PACK_AB R31, R59, R58 ;  /* 0x0000003a3b1f723e */ /* 0x000fc600000010ff */
[----:B------:R-:W-:Y:S01]  /*d570*/  STS.U16 [R133+UR5+0x8800], R70 ;  /* 0x0088004685007988 */ /* 0x000fe20008000405 */
[----:B0-----:R-:W-:-:S03]  /*d580*/  FADD R59, R166, R57 ;  /* 0x00000039a63b7221 */ /* 0x001fc60000000000 */
[----:B------:R-:W-:Y:S04]  /*d590*/  STS.U16 [R133+UR5+0x8c00], R71 ;  /* 0x008c004785007988 */ /* 0x000fe80008000405 */
[----:B------:R-:W-:Y:S04]  /*d5a0*/  STS.U16 [R167+UR5+0x8100], R72 ;  /* 0x00810048a7007988 */ /* 0x000fe80008000405 */
[----:B------:R-:W-:Y:S04]  /*d5b0*/  STS.U16 [R167+UR5+0x8500], R73 ;  /* 0x00850049a7007988 */ /* 0x000fe80008000405 */
[----:B------:R-:W-:Y:S01]  /*d5c0*/  STS.U16 [R167+UR5+0x8900], R75 ;  /* 0x0089004ba7007988 */ /* 0x000fe20008000405 */
[----:B------:R-:W-:-:S03]  /*d5d0*/  F2FP.BF16.F32.PACK_AB R28, R137, R51 ;  /* 0x00000033891c723e */ /* 0x000fc600000010ff */
[----:B------:R0:W-:Y:S01]  /*d5e0*/  STS.U16 [R167+UR5+0x8d00], R82 ;  /* 0x008d0052a7007988 */ /* 0x0001e20008000405 */
[----:B------:R-:W-:Y:S01]  /*d5f0*/  F2FP.BF16.F32.PACK_AB R29, R139, R53 ;  /* 0x000000358b1d723e */ /* 0x000fe200000010ff */
[----:B-1----:R-:W-:Y:S01]  /*d600*/  FADD R81, R108, R59 ;  /* 0x0000003b6c517221 */ /* 0x002fe20000000000 */
[----:B------:R-:W-:Y:S01]  /*d610*/  F2FP.BF16.F32.PACK_AB R32, R62, R60 ;  /* 0x0000003c3e20723e */ /* 0x000fe200000010ff */
[----:B------:R1:W-:Y:S01]  /*d620*/  STS.U16 [R168+UR5+0x8200], R84 ;  /* 0x00820054a8007988 */ /* 0x0003e20008000405 */
[----:B------:R-:W-:Y:S02]  /*d630*/  F2FP.BF16.F32.PACK_AB R33, R64, R61 ;  /* 0x0000003d4021723e */ /* 0x000fe400000010ff */
[----:B------:R-:W-:Y:S01]  /*d640*/  F2FP.BF16.F32.PACK_AB R34, R66, R63 ;  /* 0x0000003f4222723e */ /* 0x000fe200000010ff */
[----:B------:R1:W-:Y:S01]  /*d650*/  STS.U16 [R168+UR5+0x8600], R87 ;  /* 0x00860057a8007988 */ /* 0x0003e20008000405 */
[----:B0-----:R-:W-:Y:S02]  /*d660*/  LOP3.LUT R167, R133, 0x60, RZ, 0x3c, !PT ;  /* 0x0000006085a77812 */ /* 0x001fe400078e3cff */
[----:B------:R-:W-:Y:S01]  /*d670*/  F2FP.BF16.F32.PACK_AB R35, R141, R65 ;  /* 0x000000418d23723e */ /* 0x000fe200000010ff */
[----:B------:R1:W-:Y:S01]  /*d680*/  STS.U16 [R168+UR5+0x8a00], R88 ;  /* 0x008a0058a8007988 */ /* 0x0003e20008000405 */
[----:B------:R-:W-:-:S02]  /*d690*/  F2FP.BF16.F32.PACK_AB R36, R143, R67 ;  /* 0x000000438f24723e */ /* 0x000fc400000010ff */
[----:B------:R-:W-:Y:S01]  /*d6a0*/  F2FP.BF16.F32.PACK_AB R4, R125, R123 ;  /* 0x0000007b7d04723e */ /* 0x000fe200000010ff */
[----:B------:R1:W-:Y:S01]  /*d6b0*/  STS.U16 [R168+UR5+0x8e00], R152 ;  /* 0x008e0098a8007988 */ /* 0x0003e20008000405 */
        /* <DEDUP_REMOVED lines=20> */
[----:B----4-:R-:W-:Y:S02]  /*d800*/  F2FP.BF16.F32.PACK_AB R59, R94, R108 ;  /* 0x0000006c5e3b723e */ /* 0x010fe400000010ff */
[----:B------:R-:W-:Y:S02]  /*d810*/  F2FP.BF16.F32.PACK_AB R60, R119, R107 ;  /* 0x0000006b773c723e */ /* 0x000fe400000010ff */
[----:B------:R-:W-:-:S02]  /*d820*/  F2FP.BF16.F32.PACK_AB R61, R93, R92 ;  /* 0x0000005c5d3d723e */ /* 0x000fc400000010ff */
[----:B------:R-:W-:Y:S02]  /*d830*/  F2FP.BF16.F32.PACK_AB R62, R110, R98 ;  /* 0x000000626e3e723e */ /* 0x000fe400000010ff */
[----:B------:R-:W-:Y:S02]  /*d840*/  F2FP.BF16.F32.PACK_AB R63, R113, R112 ;  /* 0x00000070713f723e */ /* 0x000fe400000010ff */
[----:B------:R-:W-:Y:S02]  /*d850*/  F2FP.BF16.F32.PACK_AB R64, R104, R114 ;  /* 0x000000726840723e */ /* 0x000fe400000010ff */
[----:B------:R-:W-:Y:S02]  /*d860*/  F2FP.BF16.F32.PACK_AB R65, R74, R111 ;  /* 0x0000006f4a41723e */ /* 0x000fe400000010ff */
[----:B------:R-:W-:Y:S02]  /*d870*/  F2FP.BF16.F32.PACK_AB R66, R78, R77 ;  /* 0x0000004d4e42723e */ /* 0x000fe400000010ff */
[----:B------:R-:W-:Y:S01]  /*d880*/  F2FP.BF16.F32.PACK_AB R67, R80, R79 ;  /* 0x0000004f5043723e */ /* 0x000fe200000010ff */
[----:B--2---:R1:W-:Y:S04]  /*d890*/  STS.U16 [R167+UR5+0x8300], R154 ;  /* 0x0083009aa7007988 */ /* 0x0043e80008000405 */
[----:B------:R1:W-:Y:S01]  /*d8a0*/  STS.U16 [R167+UR5+0x8700], R90 ;  /* 0x0087005aa7007988 */ /* 0x0003e20008000405 */
[----:B------:R0:W-:Y:S03]  /*d8b0*/  STTM.x64 tmem[UR15], R4 ;  /* 0x00000004000079ed */ /* 0x0001e6000834000f */
[----:B---3--:R1:W-:Y:S04]  /*d8c0*/  STS.U16 [R167+UR5+0x8b00], R91 ;  /* 0x008b005ba7007988 */ /* 0x0083e80008000405 */
[----:B------:R1:W-:Y:S01]  /*d8d0*/  STS.U16 [R167+UR5+0x8f00], R155 ;  /* 0x008f009ba7007988 */ /* 0x0003e20008000405 */
[----:B------:R-:W2:Y:S02]  /*d8e0*/  FENCE.VIEW.ASYNC.T ;  /* 0x00000000000073c6 */ /* 0x000ea40000000200 */
[----:B--2---:R-:W-:Y:S06]  /*d8f0*/  BAR.SYNC.DEFER_BLOCKING 0x0 ;  /* 0x0000000000007b1d */ /* 0x004fec0000010000 */
[----:B------:R-:W2:Y:S01]  /*d900*/  LDTM.x32 R4, tmem[UR9] ;  /* 0x00000009000479ee */ /* 0x000ea200082c0000 */
[----:B------:R-:W-:-:S04]  /*d910*/  FADD R94, R94, R81 ;  /* 0x000000515e5e7221 */ /* 0x000fc80000000000 */
[----:B------:R-:W-:Y:S01]  /*d920*/  FADD R94, R107, R94 ;  /* 0x0000005e6b5e7221 */ /* 0x000fe20000000000 */
[----:B------:R-:W-:-:S03]  /*d930*/  NOP ;  /* 0x0000000000007918 */ /* 0x000fc60000000000 */
[----:B------:R-:W-:-:S04]  /*d940*/  FADD R119, R119, R94 ;  /* 0x0000005e77777221 */ /* 0x000fc80000000000 */
[----:B------:R-:W-:-:S04]  /*d950*/  FADD R92, R92, R119 ;  /* 0x000000775c5c7221 */ /* 0x000fc80000000000 */
[----:B------:R-:W-:-:S04]  /*d960*/  FADD R93, R93, R92 ;  /* 0x0000005c5d5d7221 */ /* 0x000fc80000000000 */
[----:B------:R-:W-:-:S04]  /*d970*/  FADD R93, R98, R93 ;  /* 0x0000005d625d7221 */ /* 0x000fc80000000000 */
[----:B------:R-:W-:-:S04]  /*d980*/  FADD R93, R110, R93 ;  /* 0x0000005d6e5d7221 */ /* 0x000fc80000000000 */
[----:B------:R-:W-:-:S04]  /*d990*/  FADD R112, R112, R93 ;  /* 0x0000005d70707221 */ /* 0x000fc80000000000 */
[----:B------:R-:W-:Y:S01]  /*d9a0*/  FADD R113, R113, R112 ;  /* 0x0000007071717221 */ /* 0x000fe20000000000 */
[----:B0-----:R-:W-:-:S04]  /*d9b0*/  FADD R36, -R76, R135 ;  /* 0x000000874c247221 */ /* 0x001fc80000000100 */
[----:B------:R-:W-:-:S06]  /*d9c0*/  FMUL R36, R36, 1.4426950216293334961 ;  /* 0x3fb8aa3b24247820 */ /* 0x000fcc0000400000 */
[----:B------:R-:W2:Y:S02]  /*d9d0*/  MUFU.EX2 R36, R36 ;  /* 0x0000002400247308 */ /* 0x000ea40000000800 */
[C---:B--2---:R-:W-:Y:S01]  /*d9e0*/  FMUL R4, R36.reuse, R4 ;  /* 0x0000000424047220 */ /* 0x044fe20000400000 */
        /* <DEDUP_REMOVED lines=31> */
[----:B------:R1:W-:Y:S01]  /*dbe0*/  STTM.x32 tmem[UR9], R4 ;  /* 0x00000004000079ed */ /* 0x0003e200082c0009 */
[----:B------:R-:W0:Y:S02]  /*dbf0*/  FENCE.VIEW.ASYNC.T ;  /* 0x00000000000073c6 */ /* 0x000e240000000200 */
[----:B0-----:R-:W-:Y:S01]  /*dc00*/  BAR.SYNC.DEFER_BLOCKING 0x0 ;  /* 0x0000000000007b1d */ /* 0x001fe20000010000 */
[----:B------:R-:W-:-:S05]  /*dc10*/  FADD R113, R114, R113 ;  /* 0x0000007172717221 */ /* 0x000fca0000000000 */
[----:B------:R0:W-:Y:S06]  /*dc20*/  MEMBAR.ALL.CTA ;  /* 0x0000000000007992 */ /* 0x0001ec0000008000 */
[----:B0-----:R-:W0:Y:S01]  /*dc30*/  FENCE.VIEW.ASYNC.S ;  /* 0x00000000000073c6 */ /* 0x001e220000000000 */
[----:B------:R-:W-:-:S04]  /*dc40*/  FADD R104, R104, R113 ;  /* 0x0000007168687221 */ /* 0x000fc80000000000 */
[----:B------:R-:W-:-:S04]  /*dc50*/  FADD R111, R111, R104 ;  /* 0x000000686f6f7221 */ /* 0x000fc80000000000 */
[----:B------:R-:W-:-:S04]  /*dc60*/  FADD R74, R74, R111 ;  /* 0x0000006f4a4a7221 */ /* 0x000fc80000000000 */
[----:B------:R-:W-:-:S04]  /*dc70*/  FADD R77, R77, R74 ;  /* 0x0000004a4d4d7221 */ /* 0x000fc80000000000 */
[----:B------:R-:W-:Y:S01]  /*dc80*/  FADD R78, R78, R77 ;  /* 0x0000004d4e4e7221 */ /* 0x000fe20000000000 */
[----:B------:R-:W-:-:S03]  /*dc90*/  ULEA UR16, UR6, UR5, 0x3 ;  /* 0x0000000506107291 */ /* 0x000fc6000f8e18ff */
[----:B------:R-:W-:Y:S01]  /*dca0*/  FADD R79, R79, R78 ;  /* 0x0000004e4f4f7221 */ /* 0x000fe20000000000 */
[----:B------:R-:W-:-:S03]  /*dcb0*/  UIADD3 UR16, UPT, UPT, UR16, 0xa000, URZ ;  /* 0x0000a00010107890 */ /* 0x000fc6000fffe0ff */
[----:B------:R-:W-:Y:S01]  /*dcc0*/  FADD R79, R80, R79 ;  /* 0x0000004f504f7221 */ /* 0x000fe20000000000 */
[----:B------:R-:W-:Y:S01]  /*dcd0*/  UMOV UR17, UR62 ;  /* 0x0000003e00117c82 */ /* 0x000fe20008000000 */
[----:B0-----:R-:W-:Y:S06]  /*dce0*/  BAR.SYNC.DEFER_BLOCKING 0x0 ;  /* 0x0000000000007b1d */ /* 0x001fec0000010000 */
[----:B------:R-:W-:Y:S05]  /*dcf0*/  BRA.U UP2, `(.L_x_16) ;  /* 0x0000000102f47547 */ /* 0x000fea000b800000 */
[----:B------:R-:W-:Y:S02]  /*dd00*/  UIADD3 UR70, UPT, UPT, UR7, 0x148, URZ ;  /* 0x0000014807467890 */ /* 0x000fe4000fffe0ff */
[----:B------:R-:W-:Y:S02]  /*dd10*/  UIADD3 UR71, UPT, UPT, UR7, 0x150, URZ ;  /* 0x0000015007477890 */ /* 0x000fe4000fffe0ff */
[----:B------:R-:W-:Y:S02]  /*dd20*/  UIADD3 UR75, UPT, UPT, UR7, 0x158, URZ ;  /* 0x00000158074b7890 */ /* 0x000fe4000fffe0ff */
[----:B------:R-:W-:Y:S02]  /*dd30*/  UIADD3 UR74, UPT, UPT, UR7, 0x160, URZ ;  /* 0x00000160074a7890 */ /* 0x000fe4000fffe0ff */
[----:B------:R-:W-:Y:S02]  /*dd40*/  UIADD3 UR76, UPT, UPT, UR7, 0x168, URZ ;  /* 0x00000168074c7890 */ /* 0x000fe4000fffe0ff */
[----:B------:R-:W-:Y:S01]  /*dd50*/  UIADD3 UR77, UPT, UPT, UR7, 0x170, URZ ;  /* 0x00000170074d7890 */ /* 0x000fe2000fffe0ff */
[----:B------:R-:W-:Y:S01]  /*dd60*/  UMOV UR68, 0x0 ;  /* 0x0000000000447882 */ /* 0x000fe20000000000 */
[----:B------:R-:W-:Y:S01]  /*dd70*/  UMOV UR69, 0x8080490 ;  /* 0x0808049000457882 */ /* 0x000fe20000000000 */
[----:B------:R-:W-:-:S02]  /*dd80*/  UIADD3 UR65, UPT, UPT, UR7, 0x178, URZ ;  /* 0x0000017807417890 */ /* 0x000fc4000fffe0ff */
[----:B------:R0:W-:Y:S01]  /*dd90*/  UTCHMMA tmem[UR13], gdesc[UR24], tmem[UR7], tmem[UR68], idesc[UR69], UPT ;  /* 0x00ff44180d0079ea */ /* 0x0001e2000b800007 */
        /* <DEDUP_REMOVED lines=9> */
[----:B------:R-:W-:-:S02]  /*de30*/  UIADD3 UR66, UPT, UPT, UR7, 0x20, URZ ;  /* 0x0000002007427890 */ /* 0x000fc4000fffe0ff */
[----:B------:R3:W-:Y:S01]  /*de40*/  UTCHMMA tmem[UR71], gdesc[UR36], tmem[UR7], tmem[UR56], idesc[UR57], UPT ;  /* 0x00ff3824470079ea */ /* 0x0007e2000b800007 */
[----:B------:R-:W-:Y:S02]  /*de50*/  UIADD3 UR67, UPT, UPT, UR7, 0x180, URZ ;  /* 0x0000018007437890 */ /* 0x000fe4000fffe0ff */
[----:B------:R4:W-:Y:S01]  /*de60*/  UTCHMMA tmem[UR75], gdesc[UR38], tmem[UR7], tmem[UR72], idesc[UR73], UPT ;  /* 0x00ff48264b0079ea */ /* 0x0009e2000b800007 */
[----:B------:R-:W-:Y:S01]  /*de70*/  UMOV UR60, 0x0 ;  /* 0x00000000003c7882 */ /* 0x000fe20000000000 */
[----:B------:R-:W-:Y:S01]  /*de80*/  UMOV UR61, 0x8080490 ;  /* 0x08080490003d7882 */ /* 0x000fe20000000000 */
[----:B0-----:R-:W-:Y:S02]  /*de90*/  UIADD3 UR68, UPT, UPT, UR7, 0x20, URZ ;  /* 0x0000002007447890 */ /* 0x001fe4000fffe0ff */
[----:B------:R0:W-:Y:S01]  /*dea0*/  UTCHMMA tmem[UR74], gdesc[UR40], tmem[UR7], tmem[UR58], idesc[UR59], UPT ;  /* 0x00ff3a284a0079ea */ /* 0x0001e2000b800007 */
[----:B------:R-:W-:Y:S02]  /*deb0*/  UIADD3 UR69, UPT, UPT, UR7, 0x188, URZ ;  /* 0x0000018807457890 */ /* 0x000fe4000fffe0ff */
[----:B------:R5:W-:Y:S01]  /*dec0*/  UTCHMMA tmem[UR76], gdesc[UR42], tmem[UR7], tmem[UR60], idesc[UR61], UPT ;  /* 0x00ff3c2a4c0079ea */ /* 0x000be2000b800007 */
[----:B------:R-:W-:Y:S01]  /*ded0*/  UMOV UR62, 0x0 ;  /* 0x00000000003e7882 */ /* 0x000fe20000000000 */
[----:B------:R-:W-:Y:S01]  /*dee0*/  UMOV UR63, 0x8080490 ;  /* 0x08080490003f7882 */ /* 0x000fe20000000000 */
[----:B--2---:R-:W-:-:S02]  /*def0*/  UIADD3 UR70, UPT, UPT, UR7, 0x20, URZ ;  /* 0x0000002007467890 */ /* 0x004fc4000fffe0ff */
[----:B------:R2:W-:Y:S01]  /*df00*/  UTCHMMA tmem[UR77], gdesc[UR44], tmem[UR7], tmem[UR62], idesc[UR63], UPT ;  /* 0x00ff3e2c4d0079ea */ /* 0x0005e2000b800007 */
[----:B---3--:R-:W-:Y:S01]  /*df10*/  UIADD3 UR71, UPT, UPT, UR7, 0x190, URZ ;  /* 0x0000019007477890 */ /* 0x008fe2000fffe0ff */
[----:B------:R-:W-:Y:S01]  /*df20*/  UMOV UR50, 0x0 ;  /* 0x0000000000327882 */ /* 0x000fe20000000000 */
[----:B------:R-:W-:Y:S01]  /*df30*/  UMOV UR51, 0x8080490 ;  /* 0x0808049000337882 */ /* 0x000fe20000000000 */
[----:B----4-:R-:W-:Y:S02]  /*df40*/  UIADD3 UR72, UPT, UPT, UR7, 0x20, URZ ;  /* 0x0000002007487890 */ /* 0x010fe4000fffe0ff */
[----:B------:R3:W-:Y:S01]  /*df50*/  UTCHMMA tmem[UR65], gdesc[UR46], tmem[UR7], tmem[UR50], idesc[UR51], UPT ;  /* 0x00ff322e410079ea */ /* 0x0007e2000b800007 */
[----:B------:R-:W-:Y:S02]  /*df60*/  UIADD3 UR73, UPT, UPT, UR7, 0x198, URZ ;  /* 0x0000019807497890 */ /* 0x000fe4000fffe0ff */
[----:B0-----:R-:W-:Y:S02]  /*df70*/  UIADD3 UR74, UPT, UPT, UR7, 0x20, URZ ;  /* 0x00000020074a7890 */ /* 0x001fe4000fffe0ff */
[----:B------:R-:W-:-:S02]  /*df80*/  UIADD3 UR75, UPT, UPT, UR7, 0x1a0, URZ ;  /* 0x000001a0074b7890 */ /* 0x000fc4000fffe0ff */
[----:B-----5:R-:W-:Y:S02]  /*df90*/  UIADD3 UR76, UPT, UPT, UR7, 0x20, URZ ;  /* 0x00000020074c7890 */ /* 0x020fe4000fffe0ff */
[----:B--2---:R-:W-:Y:S02]  /*dfa0*/  UIADD3 UR77, UPT, UPT, UR7, 0x1a8, URZ ;  /* 0x000001a8074d7890 */ /* 0x004fe4000fffe0ff */
[----:B---3--:R-:W-:Y:S02]  /*dfb0*/  UIADD3 UR51, UPT, UPT, UR7, 0x20, URZ ;  /* 0x0000002007337890 */ /* 0x008fe4000fffe0ff */
[----:B------:R-:W-:Y:S01]  /*dfc0*/  UIADD3 UR50, UPT, UPT, UR7, 0x1b0, URZ ;  /* 0x000001b007327890 */ /* 0x000fe2000fffe0ff */
[----:B------:R-:W-:Y:S01]  /*dfd0*/  UMOV UR52, 0x0 ;  /* 0x0000000000347882 */ /* 0x000fe20000000000 */
[----:B------:R-:W-:Y:S01]  /*dfe0*/  UMOV UR53, 0x8080490 ;  /* 0x0808049000357882 */ /* 0x000fe20000000000 */
[----:B------:R-:W-:Y:S01]  /*dff0*/  UIADD3 UR65, UPT, UPT, UR7, 0x1b8, URZ ;  /* 0x000001b807417890 */ /* 0x000fe2000fffe0ff */
[----:B------:R-:W-:Y:S01]  /*e000*/  UTCHMMA tmem[UR67], gdesc[UR24], tmem[UR66], tmem[UR52], idesc[UR53], UPT ;  /* 0x00ff3418430079ea */ /* 0x000fe2000b800042 */
[----:B------:R0:W-:Y:S01]  /*e010*/  UTCHMMA tmem[UR69], gdesc[UR28], tmem[UR68], tmem[UR54], idesc[UR55], UPT ;  /* 0x00ff361c450079ea */ /* 0x0001e2000b800044 */
[----:B------:R2:W-:Y:S01]  /*e020*/  UTCHMMA tmem[UR71], gdesc[UR36], tmem[UR70], tmem[UR56], idesc[UR57], UPT ;  /* 0x00ff3824470079ea */ /* 0x0005e2000b800046 */
[----:B------:R2:W-:Y:S01]  /*e030*/  UTCHMMA tmem[UR73], gdesc[UR38], tmem[UR72], tmem[UR58], idesc[UR59], UPT ;  /* 0x00ff3a26490079ea */ /* 0x0005e2000b800048 */
[----:B------:R2:W-:Y:S01]  /*e040*/  UTCHMMA tmem[UR75], gdesc[UR40], tmem[UR74], tmem[UR60], idesc[UR61], UPT ;  /* 0x00ff3c284b0079ea */ /* 0x0005e2000b80004a */
[----:B------:R2:W-:Y:S01]  /*e050*/  UTCHMMA tmem[UR77], gdesc[UR42], tmem[UR76], tmem[UR62], idesc[UR63], UPT ;  /* 0x00ff3e2a4d0079ea */ /* 0x0005e2000b80004c */
[----:B------:R2:W-:Y:S02]  /*e060*/  UTCHMMA tmem[UR50], gdesc[UR44], tmem[UR51], tmem[UR52], idesc[UR53], UPT ;  /* 0x00ff342c320079ea */ /* 0x0005e4000b800033 */
[----:B------:R2:W-:Y:S01]  /*e070*/  UTCHMMA tmem[UR65], gdesc[UR46], tmem[UR66], tmem[UR54], idesc[UR55], UPT ;  /* 0x00ff362e410079ea */ /* 0x0005e2000b800042 */
[----:B0-----:R-:W-:Y:S01]  /*e080*/  UMOV UR68, UR16 ;  /* 0x0000001000447c82 */ /* 0x001fe20008000000 */
[----:B------:R-:W-:-:S02]  /*e090*/  UMOV UR69, URZ ;  /* 0x000000ff00457c82 */ /* 0x000fc40008000000 */
[----:B------:R-:W-:Y:S02]  /*e0a0*/  UMOV UR67, UR68 ;  /* 0x0000004400437c82 */ /* 0x000fe40008000000 */
[----:B------:R2:W-:Y:S01]  /*e0b0*/  UTCBAR [UR67], URZ ;  /* 0x000000ff430073e9 */ /* 0x0005e200080000ff */
[----:B------:R-:W-:Y:S02]  /*e0c0*/  NOP ;  /* 0x0000000000007918 */ /* 0x000fe40000000000 */
.L_x_16:
[----:B-1----:R-:W3:Y:S01]  /*e0d0*/  LDL.LU R4, [R1+0x30] ;  /* 0x0000300001047983 */ /* 0x002ee20000300800 */
[----:B------:R-:W-:Y:S01]  /*e0e0*/  IADD3 R0, P0, PT, R0, 0x80, RZ ;  /* 0x0000008000007810 */ /* 0x000fe20007f1e0ff */
[----:B------:R-:W-:Y:S01]  /*e0f0*/  UIADD3 UR6, UPT, UPT, UR6, 0x1, URZ ;  /* 0x0000000106067890 */ /* 0x000fe2000fffe0ff */
[----:B------:R-:W-:Y:S01]  /*e100*/  MOV R135, R76 ;  /* 0x0000004c00877202 */ /* 0x000fe20000000f00 */
[----:B------:R-:W-:Y:S02]  /*e110*/  UIADD3 UR64, UPT, UPT, UR23, UR64, URZ ;  /* 0x0000004017407290 */ /* 0x000fe4000fffe0ff */
[----:B------:R-:W-:Y:S01]  /*e120*/  IMAD.X R2, RZ, RZ, R2, P0 ;  /* 0x000000ffff027224 */ /* 0x000fe200000e0602 */
[----:B------:R-:W-:Y:S01]  /*e130*/  ISETP.GE.U32.AND P0, PT, R0, UR8, PT ;  /* 0x0000000800007c0c */ /* 0x000fe2000bf06070 */
[----:B------:R-:W-:Y:S02]  /*e140*/  UISETP.GT.AND UP3, UPT, UR6, 0x1, UPT ;  /* 0x000000010600788c */ /* 0x000fe4000bf64270 */
[----:B------:R-:W-:Y:S01]  /*e150*/  UIADD3 UR22, UPT, UPT, UR19, UR22, URZ ;  /* 0x0000001613167290 */ /* 0x000fe2000fffe0ff */
[----:B------:R-:W-:Y:S01]  /*e160*/  ISETP.GE.U32.AND.EX P0, PT, R2, RZ, PT, P0 ;  /* 0x000000ff0200720c */ /* 0x000fe20003f06100 */
[----:B--2---:R-:W-:-:S02]  /*e170*/  USEL UR62, URZ, 0x1, !UP3 ;  /* 0x00000001ff3e7887 */ /* 0x004fc4000d800000 */
[----:B------:R-:W-:Y:S02]  /*e180*/  USEL UR6, UR6, URZ, !UP3 ;  /* 0x000000ff06067287 */ /* 0x000fe4000d800000 */
[----:B------:R-:W-:Y:S01]  /*e190*/  ULOP3.LUT UR62, UR17, UR62, URZ, 0x3c, !UPT ;  /* 0x0000003e113e7292 */ /* 0x000fe2000f8e3cff */
[----:B---3--:R-:W-:-:S05]  /*e1a0*/  FFMA R4, R36, R4, R79 ;  /* 0x0000000424047223 */ /* 0x008fca000000004f */
[----:B------:R3:W-:Y:S02]  /*e1b0*/  STL [R1+0x30], R4 ;  /* 0x0000300401007387 */ /* 0x0007e40000100800 */
[----:B------:R-:W-:Y:S05]  /*e1c0*/  @!P0 BRA `(.L_x_17) ;  /* 0xffffff9000588947 */ /* 0x000fea000383ffff */
.L_x_12:
[----:B------:R-:W4:Y:S01]  /*e1d0*/  LDL.LU R39, [R1+0x30] ;  /* 0x0000300001277983 */ /* 0x000f220000300800 */
[----:B------:R-:W-:Y:S01]  /*e1e0*/  IMAD.MOV.U32 R3, RZ, RZ, 0x3dc6b27f ;  /* 0x3dc6b27fff037424 */ /* 0x000fe200078e00ff */
[----:B------:R-:W-:Y:S01]  /*e1f0*/  UISETP.GE.AND UP1, UPT, UR10, 0x1, UPT ;  /* 0x000000010a00788c */ /* 0x000fe2000bf26270 */
[----:B------:R-:W0:Y:S01]  /*e200*/  LDCU.64 UR12, c[0x0][0x3e0] ;  /* 0x00007c00ff0c77ac */ /* 0x000e220008000a00 */
[C---:B-1--4-:R-:W-:Y:S01]  /*e210*/  FMUL R0, R39.reuse, 8388608 ;  /* 0x4b00000027007820 */ /* 0x052fe20000400000 */
[C---:B------:R-:W-:Y:S02]  /*e220*/  FSETP.GEU.AND P3, PT, R39.reuse, 1.175494350822287508e-38, PT ;  /* 0x008000002700780b */ /* 0x040fe40003f6e000 */
[C---:B------:R-:W-:Y:S02]  /*e230*/  FSETP.GEU.AND P0, PT, |R39|.reuse, 1.175494350822287508e-38, PT ;  /* 0x008000002700780b */ /* 0x040fe40003f0e200 */
[----:B------:R-:W-:Y:S02]  /*e240*/  FSEL R42, R0, R39, !P3 ;  /* 0x00000027002a7208 */ /* 0x000fe40005800000 */
[----:B------:R-:W-:-:S03]  /*e250*/  FSETP.GT.AND P1, PT, |R39|, 8.50705917302346158658e+37, PT ;  /* 0x7e8000002700780b */ /* 0x000fc60003f24200 */
[----:B------:R-:W-:-:S05]  /*e260*/  VIADD R0, R42, 0xc0cafb0d ;  /* 0xc0cafb0d2a007836 */ /* 0x000fca0000000000 */
[----:B------:R-:W-:-:S04]  /*e270*/  LOP3.LUT R2, R0, 0xff800000, RZ, 0xc0, !PT ;  /* 0xff80000000027812 */ /* 0x000fc800078ec0ff */
[----:B------:R-:W-:-:S05]  /*e280*/  IADD3 R0, PT, PT, R42, -R2, RZ ;  /* 0x800000022a007210 */ /* 0x000fca0007ffe0ff */
[----:B------:R-:W-:-:S04]  /*e290*/  FADD R36, R0, -1 ;  /* 0xbf80000000247421 */ /* 0x000fc80000000000 */
[----:B------:R-:W-:-:S04]  /*e2a0*/  FFMA.FTZ R3, R36, R3, -0.16845393180847167969 ;  /* 0xbe2c7f3024037423 */ /* 0x000fc80000010003 */
[----:B------:R-:W-:-:S04]  /*e2b0*/  FFMA.FTZ R3, R36, R3, 0.1716887056827545166 ;  /* 0x3e2fcf2a24037423 */ /* 0x000fc80000010003 */
[----:B------:R-:W-:-:S04]  /*e2c0*/  FFMA.FTZ R3, R36, R3, -0.17900948226451873779 ;  /* 0xbe374e4324037423 */ /* 0x000fc80000010003 */
[----:B------:R-:W-:-:S04]  /*e2d0*/  FFMA.FTZ R3, R36, R3, 0.20512372255325317383 ;  /* 0x3e520bf424037423 */ /* 0x000fc80000010003 */
[----:B------:R-:W-:Y:S01]  /*e2e0*/  FFMA.FTZ R3, R36, R3, -0.24046532809734344482 ;  /* 0xbe763c8b24037423 */ /* 0x000fe20000010003 */
[----:B0-----:R-:W-:Y:S06]  /*e2f0*/  BRA.U !UP1, `(.L_x_18) ;  /* 0x0000000109107547 */ /* 0x001fec000b800000 */
[----:B------:R-:W-:-:S06]  /*e300*/  USHF.L.U32 UR17, UR17, 0x1f, URZ ;  /* 0x0000001f11117899 */ /* 0x000fcc00080006ff */
[----:B------:R-:W-:-:S04]  /*e310*/  MOV R0, UR17 ;  /* 0x0000001100007c02 */ /* 0x000fc80008000f00 */
[----:B------:R-:W0:Y:S02]  /*e320*/  SYNCS.PHASECHK.TRANS64.TRYWAIT P2, [UR16], R0 ;  /* 0x00000000ff0075a7 */ /* 0x000e240008041110 */
[----:B0-----:R-:W-:Y:S05]  /*e330*/  @!P2 BRA `(.L_x_19) ;  /* 0x0000001400bca947 */ /* 0x001fea0003800000 */
.L_x_18:
[----:B------:R-:W-:Y:S01]  /*e340*/  BAR.SYNC.DEFER_BLOCKING 0x0 ;  /* 0x0000000000007b1d */ /* 0x000fe20000010000 */
[----:B------:R-:W-:Y:S01]  /*e350*/  LOP3.LUT P6, RZ, R132, 0xff, RZ, 0xc0, !PT ;  /* 0x000000ff84ff7812 */ /* 0x000fe200078cc0ff */
[----:B------:R-:W-:Y:S01]  /*e360*/  FFMA.FTZ R3, R36, R3, 0.28857114911079406738 ;  /* 0x3e93bf9924037423 */ /* 0x000fe20000010003 */
[----:B------:R-:W-:Y:S01]  /*e370*/  @P1 FMUL R39, R39, 0.25 ;  /* 0x3e80000027271820 */ /* 0x000fe20000400000 */
[----:B------:R-:W-:Y:S01]  /*e380*/  ISETP.GE.U32.AND P2, PT, R42, 0x7f800000, PT ;  /* 0x7f8000002a00780c */ /* 0x000fe20003f46070 */
[----:B------:R-:W-:Y:S01]  /*e390*/  UIMAD UR8, UR4, UR12, URZ ;  /* 0x0000000c040872a4 */ /* 0x000fe2000f8e02ff */
[C---:B------:R-:W-:Y:S02]  /*e3a0*/  FFMA.FTZ R3, R36.reuse, R3, -0.36067417263984680176 ;  /* 0xbeb8aa4924037423 */ /* 0x040fe40000010003 */
[----:B------:R-:W0:Y:S01]  /*e3b0*/  LDC.64 R40, c[0x0][0x398] ;  /* 0x0000e600ff287b82 */ /* 0x000e220000000a00 */
[----:B------:R-:W-:Y:S01]  /*e3c0*/  @!P0 FMUL R39, R39, 16777216 ;  /* 0x4b80000027278820 */ /* 0x000fe20000400000 */
[----:B------:R-:W-:Y:S01]  /*e3d0*/  FSEL R0, RZ, -23, P3 ;  /* 0xc1b80000ff007808 */ /* 0x000fe20001800000 */
[----:B------:R-:W-:Y:S01]  /*e3e0*/  FFMA.FTZ R3, R36, R3, 0.48089820146560668945 ;  /* 0x3ef6384a24037423 */ /* 0x000fe20000010003 */
[----:B------:R-:W-:Y:S01]  /*e3f0*/  IMAD R38, R134, UR13, RZ ;  /* 0x0000000d86267c24 */ /* 0x000fe2000f8e02ff */
[----:B------:R-:W-:Y:S01]  /*e400*/  USHF.L.U32 UR6, UR8, 0x1, URZ ;  /* 0x0000000108067899 */ /* 0x000fe200080006ff */
[----:B------:R-:W-:Y:S01]  /*e410*/  FSETP.NEU.AND P3, PT, R42, RZ, PT ;  /* 0x000000ff2a00720b */ /* 0x000fe20003f6d000 */
[C---:B------:R-:W-:Y:S01]  /*e420*/  FFMA.FTZ R3, R36.reuse, R3, -0.72134751081466674805 ;  /* 0xbf38aa3b24037423 */ /* 0x040fe20000010003 */
[----:B------:R-:W1:Y:S01]  /*e430*/  MUFU.RCP R39, R39 ;  /* 0x0000002700277308 */ /* 0x000e620000001000 */
[----:B------:R-:W4:Y:S02]  /*e440*/  LDC R103, c[0x0][0x3e8] ;  /* 0x0000fa00ff677b82 */ /* 0x000f240000000800 */
[----:B------:R-:W-:Y:S01]  /*e450*/  FMUL R37, R36, R3 ;  /* 0x0000000324257220 */ /* 0x000fe20000400000 */
[----:B------:R-:W-:-:S03]  /*e460*/  I2FP.F32.S32 R3, R2 ;  /* 0x0000000200037245 */ /* 0x000fc60000201400 */
[----:B------:R-:W-:Y:S01]  /*e470*/  FMUL R37, R36, R37 ;  /* 0x0000002524257220 */ /* 0x000fe20000400000 */
[----:B------:R-:W5:Y:S02]  /*e480*/  @!P6 SYNCS.CCTL.IV [UR5+0xa000] ;  /* 0x00a00000ff00e9b1 */ /* 0x000f640008000005 */
[----:B-----5:R-:W-:Y:S01]  /*e490*/  BAR.SYNC.DEFER_BLOCKING 0x0 ;  /* 0x0000000000007b1d */ /* 0x020fe20000010000 */
[----:B------:R-:W-:Y:S01]  /*e4a0*/  FFMA.FTZ R0, R3, 1.1920928955078125e-07, R0 ;  /* 0x3400000003007823 */ /* 0x000fe20000010000 */
[----:B------:R-:W-:Y:S02]  /*e4b0*/  IMAD.SHL.U32 R3, R38, 0x2, RZ ;  /* 0x0000000226037824 */ /* 0x000fe400078e00ff */
[----:B------:R-:W-:Y:S01]  /*e4c0*/  FFMA.FTZ R37, R36, 1.4426950216293334961, R37 ;  /* 0x3fb8aa3b24257823 */ /* 0x000fe20000010025 */
[----:B------:R-:W-:Y:S02]  /*e4d0*/  IMAD.HI R38, R38, 0x2, RZ ;  /* 0x0000000226267827 */ /* 0x000fe400078e02ff */
[----:B0-----:R-:W-:Y:S01]  /*e4e0*/  IADD3 R2, P4, P5, R3, UR6, R40 ;  /* 0x0000000603027c10 */ /* 0x001fe2000fd9e028 */
[----:B---3--:R-:W0:Y:S01]  /*e4f0*/  LDTM.x32 R4, tmem[UR9] ;  /* 0x00000009000479ee */ /* 0x008e2200082c0000 */
[----:B------:R-:W-:Y:S01]  /*e500*/  @P2 MOV R3, 0x7f800000 ;  /* 0x7f80000000032802 */ /* 0x000fe20000000f00 */
[----:B------:R-:W-:Y:S01]  /*e510*/  FADD R0, R0, R37 ;  /* 0x0000002500007221 */ /* 0x000fe20000000000 */
[----:B------:R-:W-:-:S03]  /*e520*/  UIMAD.WIDE UR8, UR8, 0x2, URZ ;  /* 0x00000002080878a5 */ /* 0x000fc6000f8e02ff */
[----:B------:R-:W-:Y:S01]  /*e530*/  @P2 FFMA.FTZ R0, R42, R3, +INF ;  /* 0x7f8000002a002423 */ /* 0x000fe20000010003 */
[C---:B----4-:R-:W-:Y:S01]  /*e540*/  IMAD R43, R103.reuse, 0x30, RZ ;  /* 0x00000030672b7824 */ /* 0x050fe200078e02ff */
[C---:B------:R-:W-:Y:S01]  /*e550*/  SHF.L.U32 R51, R103.reuse, 0x4, RZ ;  /* 0x0000000467337819 */ /* 0x040fe200000006ff */
[C---:B------:R-:W-:Y:S01]  /*e560*/  IMAD R119, R103.reuse, 0x38, RZ ;  /* 0x0000003867777824 */ /* 0x040fe200078e02ff */
[----:B------:R-:W-:Y:S01]  /*e570*/  IADD3.X R3, PT, PT, R38, UR9, R41, P4, P5 ;  /* 0x0000000926037c10 */ /* 0x000fe2000a7ea429 */
[C---:B------:R-:W-:Y:S02]  /*e580*/  IMAD R47, R103.reuse, 0x1c, RZ ;  /* 0x0000001c672f7824 */ /* 0x040fe400078e02ff */
[C---:B------:R-:W-:Y:S02]  /*e590*/  IMAD R37, R103.reuse, 0x12, RZ ;  /* 0x0000001267257824 */ /* 0x040fe400078e02ff */
[C---:B------:R-:W-:Y:S01]  /*e5a0*/  IMAD R41, R103.reuse, 0x16, RZ ;  /* 0x0000001667297824 */ /* 0x040fe200078e02ff */
[----:B------:R-:W3:Y:S01]  /*e5b0*/  @!P6 SYNCS.CCTL.IV [UR5+0xa008] ;  /* 0x00a00800ff00e9b1 */ /* 0x000ee20008000005 */
[C---:B------:R-:W-:Y:S01]  /*e5c0*/  IMAD R63, R103.reuse, 0x1a, RZ ;  /* 0x0000001a673f7824 */ /* 0x040fe200078e02ff */
[----:B------:R-:W-:Y:S01]  /*e5d0*/  NOP ;  /* 0x0000000000007918 */ /* 0x000fe20000000000 */
[C---:B------:R-:W-:Y:S01]  /*e5e0*/  IMAD R115, R103.reuse, 0x34, RZ ;  /* 0x0000003467737824 */ /* 0x040fe200078e02ff */
[----:B------:R-:W4:Y:S01]  /*e5f0*/  LDCU UR5, c[0x0][0x3ec] ;  /* 0x00007d80ff0577ac */ /* 0x000f220008000800 */
[----:B------:R-:W-:-:S02]  /*e600*/  IMAD R123, R103, 0x3c, RZ ;  /* 0x0000003c677b7824 */ /* 0x000fc400078e02ff */
[----:B------:R-:W-:Y:S02]  /*e610*/  IMAD R107, R103, 0x26, RZ ;  /* 0x00000026676b7824 */ /* 0x000fe400078e02ff */
[----:B0-----:R-:W-:Y:S01]  /*e620*/  @P1 FMUL R4, R4, 0.25 ;  /* 0x3e80000004041820 */ /* 0x001fe20000400000 */
[----:B------:R-:W-:Y:S01]  /*e630*/  @P1 FMUL R5, R5, 0.25 ;  /* 0x3e80000005051820 */ /* 0x000fe20000400000 */
[----:B------:R-:W-:Y:S01]  /*e640*/  @P1 FMUL R6, R6, 0.25 ;  /* 0x3e80000006061820 */ /* 0x000fe20000400000 */
[----:B------:R-:W-:Y:S01]  /*e650*/  @P1 FMUL R7, R7, 0.25 ;  /* 0x3e80000007071820 */ /* 0x000fe20000400000 */
[----:B------:R-:W-:Y:S01]  /*e660*/  @!P0 FMUL R4, R4, 16777216 ;  /* 0x4b80000004048820 */ /* 0x000fe20000400000 */
[----:B------:R-:W-:Y:S01]  /*e670*/  @!P0 FMUL R5, R5, 16777216 ;  /* 0x4b80000005058820 */ /* 0x000fe20000400000 */
[----:B------:R-:W-:Y:S01]  /*e680*/  @!P0 FMUL R6, R6, 16777216 ;  /* 0x4b80000006068820 */ /* 0x000fe20000400000 */
[----:B------:R-:W-:Y:S01]  /*e690*/  @!P0 FMUL R7, R7, 16777216 ;  /* 0x4b80000007078820 */ /* 0x000fe20000400000 */
[C---:B-1----:R-:W-:Y:S01]  /*e6a0*/  FMUL R4, R39.reuse, R4 ;  /* 0x0000000427047220 */ /* 0x042fe20000400000 */
[----:B------:R-:W-:Y:S01]  /*e6b0*/  FMUL R5, R39, R5 ;  /* 0x0000000527057220 */ /* 0x000fe20000400000 */
[----:B------:R-:W-:Y:S01]  /*e6c0*/  @P1 FMUL R21, R21, 0.25 ;  /* 0x3e80000015151820 */ /* 0x000fe20000400000 */
[----:B------:R-:W-:Y:S01]  /*e6d0*/  @P1 FMUL R9, R9, 0.25 ;  /* 0x3e80000009091820 */ /* 0x000fe20000400000 */
[C---:B------:R-:W-:Y:S01]  /*e6e0*/  FMUL R6, R39.reuse, R6 ;  /* 0x0000000627067220 */ /* 0x040fe20000400000 */
[----:B------:R-:W-:Y:S01]  /*e6f0*/  FMUL R7, R39, R7 ;  /* 0x0000000727077220 */ /* 0x000fe20000400000 */
[----:B------:R-:W-:Y:S01]  /*e700*/  F2FP.BF16.F32.PACK_AB R94, R5, R4 ;  /* 0x00000004055e723e */ /* 0x000fe200000010ff */
[----:B------:R-:W-:Y:S01]  /*e710*/  @P1 FMUL R31, R31, 0.25 ;  /* 0x3e8000001f1f1820 */ /* 0x000fe20000400000 */
[----:B------:R-:W-:Y:S01]  /*e720*/  FSEL R5, R0, -INF , P3 ;  /* 0xff80000000057808 */ /* 0x000fe20001800000 */
[----:B------:R-:W-:Y:S01]  /*e730*/  @P1 FMUL R25, R25, 0.25 ;  /* 0x3e80000019191820 */ /* 0x000fe20000400000 */
[----:B------:R-:W-:Y:S01]  /*e740*/  @!P0 FMUL R21, R21, 16777216 ;  /* 0x4b80000015158820 */ /* 0x000fe20000400000 */
[----:B------:R-:W-:Y:S01]  /*e750*/  @P1 FMUL R8, R8, 0.25 ;  /* 0x3e80000008081820 */ /* 0x000fe20000400000 */
        /* <DEDUP_REMOVED lines=23> */
[----:B------:R-:W-:Y:S01]  /*e8d0*/  @!P0 FMUL R9, R9, 16777216 ;  /* 0x4b80000009098820 */ /* 0x000fe20000400000 */
[----:B------:R-:W-:Y:S01]  /*e8e0*/  FFMA R67, R5, 0.69314718246459960938, R76 ;  /* 0x3f31721805437823 */ /* 0x000fe2000000004c */
[----:B------:R-:W-:Y:S01]  /*e8f0*/  @!P0 FMUL R31, R31, 16777216 ;  /* 0x4b8000001f1f8820 */ /* 0x000fe20000400000 */
[----:B------:R-:W-:Y:S01]  /*e900*/  F2FP.BF16.F32.PACK_AB R76, R7, R6 ;  /* 0x00000006074c723e */ /* 0x000fe200000010ff */
[----:B------:R-:W-:Y:S01]  /*e910*/  @!P0 FMUL R25, R25, 16777216 ;  /* 0x4b80000019198820 */ /* 0x000fe20000400000 */
[----:B------:R-:W-:Y:S01]  /*e920*/  FMUL R87, R39, R21 ;  /* 0x0000001527577220 */ /* 0x000fe20000400000 */
[----:B------:R-:W-:-:S02]  /*e930*/  IMAD R7, R103, 0x18, RZ ;  /* 0x0000001867077824 */ /* 0x000fc400078e02ff */
[----:B------:R-:W-:Y:S01]  /*e940*/  @!P0 FMUL R8, R8, 16777216 ;  /* 0x4b80000008088820 */ /* 0x000fe20000400000 */
        /* <DEDUP_REMOVED lines=23> */
[----:B------:R-:W-:Y:S01]  /*eac0*/  FMUL R75, R39, R9 ;  /* 0x00000009274b7220 */ /* 0x000fe20000400000 */
[----:B------:R-:W-:Y:S01]  /*ead0*/  IMAD R21, R103, 0xc, RZ ;  /* 0x0000000c67157824 */ /* 0x000fe200078e02ff */
[----:B------:R-:W-:Y:S01]  /*eae0*/  IADD3 R6, P0, PT, R43, R2, RZ ;  /* 0x000000022b067210 */ /* 0x000fe20007f1e0ff */
[----:B------:R-:W-:-:S02]  /*eaf0*/  IMAD R9, R103, 0x6, RZ ;  /* 0x0000000667097824 */ /* 0x000fc400078e02ff */
[C---:B------:R-:W-:Y:S01]  /*eb00*/  FMUL R97, R39.reuse, R31 ;  /* 0x0000001f27617220 */ /* 0x040fe20000400000 */
[----:B------:R-:W-:Y:S01]  /*eb10*/  FMUL R91, R39, R25 ;  /* 0x00000019275b7220 */ /* 0x000fe20000400000 */
[----:B------:R-:W-:Y:S02]  /*eb20*/  IMAD R31, R103, 0x28, RZ ;  /* 0x00000028671f7824 */ /* 0x000fe400078e02ff */
[C---:B------:R-:W-:Y:S01]  /*eb30*/  FMUL R95, R39.reuse, R29 ;  /* 0x0000001d275f7220 */ /* 0x040fe20000400000 */
[----:B------:R-:W-:Y:S01]  /*eb40*/  FMUL R90, R39, R30 ;  /* 0x0000001e275a7220 */ /* 0x000fe20000400000 */
[----:B------:R-:W-:Y:S01]  /*eb50*/  IMAD R25, R103, 0x24, RZ ;  /* 0x0000002467197824 */ /* 0x000fe200078e02ff */
[----:B------:R-:W-:Y:S01]  /*eb60*/  IADD3 R42, P3, PT, R7, R2, RZ ;  /* 0x00000002072a7210 */ /* 0x000fe20007f7e0ff */
[C---:B------:R-:W-:Y:S01]  /*eb70*/  FMUL R83, R39.reuse, R17 ;  /* 0x0000001127537220 */ /* 0x040fe20000400000 */
[----:B------:R-:W-:Y:S01]  /*eb80*/  FMUL R84, R39, R24 ;  /* 0x0000001827547220 */ /* 0x000fe20000400000 */
[----:B------:R-:W-:Y:S01]  /*eb90*/  IMAD R5, R103, 0x3, RZ ;  /* 0x0000000367057824 */ /* 0x000fe200078e02ff */
[-C--:B------:R-:W-:Y:S01]  /*eba0*/  IADD3 R30, P4, PT, R21, R2.reuse, RZ ;  /* 0x00000002151e7210 */ /* 0x080fe20007f9e0ff */
[----:B------:R-:W-:Y:S01]  /*ebb0*/  IMAD R29, R103, 0x14, RZ ;  /* 0x00000014671d7824 */ /* 0x000fe200078e02ff */
[----:B------:R-:W-:Y:S01]  /*ebc0*/  LEA.HI.X.SX32 R7, R7, R3, 0x1, P0 ;  /* 0x0000000307077211 */ /* 0x000fe200000f0eff */
[----:B------:R-:W-:Y:S01]  /*ebd0*/  IMAD R17, R103, 0xa, RZ ;  /* 0x0000000a67117824 */ /* 0x000fe200078e02ff */
[----:B------:R-:W-:Y:S01]  /*ebe0*/  IADD3 R24, P0, PT, R9, R2, RZ ;  /* 0x0000000209187210 */ /* 0x000fe20007f1e0ff */
        /* <DEDUP_REMOVED lines=19> */
[----:B------:R-:W-:Y:S01]  /*ed20*/  FMUL R101, R39, R35 ;  /* 0x0000002327657220 */ /* 0x000fe20000400000 */
[----:B------:R-:W-:Y:S01]  /*ed30*/  IMAD R39, R103, 0x2c, RZ ;  /* 0x0000002c67277824 */ /* 0x000fe200078e02ff */
[-C--:B------:R-:W-:Y:S01]  /*ed40*/  IADD3 R8, P2, PT, R31, R2.reuse, RZ ;  /* 0x000000021f087210 */ /* 0x080fe20007f5e0ff */
        /* <DEDUP_REMOVED lines=26> */
[----:B------:R-:W-:Y:S01]  /*eef0*/  IMAD.SHL.U32 R23, R103, 0x2, RZ ;  /* 0x0000000267177824 */ /* 0x000fe200078e00ff */
        /* <DEDUP_REMOVED lines=19> */
[----:B------:R-:W-:Y:S01]  /*f030*/  IMAD.SHL.U32 R35, R103, 0x8, RZ ;  /* 0x0000000867237824 */ /* 0x000fe200078e00ff */
[----:B------:R-:W-:Y:S01]  /*f040*/  IADD3 R54, P0, PT, R107, R2, RZ ;  /* 0x000000026b367210 */ /* 0x000fe20007f1e0ff */
[----:B------:R-:W-:Y:S01]  /*f050*/  IMAD R73, R103, 0x1f, RZ ;  /* 0x0000001f67497824 */ /* 0x000fe200078e02ff */
[-C--:B------:R-:W-:Y:S01]  /*f060*/  LEA.HI.X.SX32 R37, R15, R3.reuse, 0x1, P4 ;  /* 0x000000030f257211 */ /* 0x080fe200020f0eff */
[----:B------:R0:W-:Y:S01]  /*f070*/  STG.E.U16 desc[UR20][R2.64], R94 ;  /* 0x0000005e02007986 */ /* 0x0001e2000c101514 */
[-C--:B------:R-:W-:Y:S01]  /*f080*/  LEA.HI.X.SX32 R41, R19, R3.reuse, 0x1, P5 ;  /* 0x0000000313297211 */ /* 0x080fe200028f0eff */
[----:B----4-:R-:W-:Y:S01]  /*f090*/  UIMAD UR4, UR4, UR5, URZ ;  /* 0x00000005040472a4 */ /* 0x010fe2000f8e02ff */
[----:B------:R-:W-:-:S02]  /*f0a0*/  LEA.HI.X.SX32 R15, R63, R3, 0x1, P3 ;  /* 0x000000033f0f7211 */ /* 0x000fc400018f0eff */
[-C--:B------:R-:W-:Y:S01]  /*f0b0*/  LEA.HI.X.SX32 R45, R45, R3.reuse, 0x1, P6 ;  /* 0x000000032d2d7211 */ /* 0x080fe200030f0eff */
[----:B------:R-:W-:Y:S01]  /*f0c0*/  USHF.L.U32 UR6, UR4, 0x2, URZ ;  /* 0x0000000204067899 */ /* 0x000fe200080006ff */
[----:B------:R-:W-:Y:S01]  /*f0d0*/  LEA.HI.X.SX32 R11, R71, R3, 0x1, P2 ;  /* 0x00000003470b7211 */ /* 0x000fe200010f0eff */
[----:B------:R-:W-:Y:S01]  /*f0e0*/  UIMAD.WIDE UR4, UR4, 0x4, URZ ;  /* 0x00000004040478a5 */ /* 0x000fe2000f8e02ff */
[-C--:B------:R-:W-:Y:S02]  /*f0f0*/  IADD3 R52, P1, PT, R105, R2.reuse, RZ ;  /* 0x0000000269347210 */ /* 0x080fe40007f3e0ff */
[-C--:B------:R-:W-:Y:S02]  /*f100*/  IADD3 R56, P4, PT, R109, R2.reuse, RZ ;  /* 0x000000026d387210 */ /* 0x080fe40007f9e0ff */
[-C--:B------:R-:W-:Y:S02]  /*f110*/  IADD3 R58, P5, PT, R111, R2.reuse, RZ ;  /* 0x000000026f3a7210 */ /* 0x080fe40007fbe0ff */
[----:B------:R-:W-:-:S02]  /*f120*/  IADD3 R48, P3, PT, R71, R2, RZ ;  /* 0x0000000247307210 */ /* 0x000fc40007f7e0ff */
[-C--:B------:R-:W-:Y:S02]  /*f130*/  IADD3 R60, P6, PT, R113, R2.reuse, RZ ;  /* 0x00000002713c7210 */ /* 0x080fe40007fde0ff */
[-C--:B------:R-:W-:Y:S02]  /*f140*/  IADD3 R62, P2, PT, R117, R2.reuse, RZ ;  /* 0x00000002753e7210 */ /* 0x080fe40007f5e0ff */
[-C--:B------:R-:W-:Y:S02]  /*f150*/  LEA.HI.X.SX32 R55, R55, R3.reuse, 0x1, P0 ;  /* 0x0000000337377211 */ /* 0x080fe400000f0eff */
[----:B------:R-:W-:Y:S02]  /*f160*/  IADD3 R20, P0, PT, R23, R2, RZ ;  /* 0x0000000217147210 */ /* 0x000fe40007f1e0ff */
[-C--:B------:R-:W-:Y:S02]  /*f170*/  LEA.HI.X.SX32 R49, R49, R3.reuse, 0x1, P3 ;  /* 0x0000000331317211 */ /* 0x080fe400018f0eff */
[----:B------:R-:W-:-:S02]  /*f180*/  LEA.HI.X.SX32 R53, R53, R3, 0x1, P1 ;  /* 0x0000000335357211 */ /* 0x000fc400008f0eff */
[-C--:B------:R-:W-:Y:S02]  /*f190*/  LEA.HI.X.SX32 R57, R57, R3.reuse, 0x1, P4 ;  /* 0x0000000339397211 */ /* 0x080fe400020f0eff */
[-C--:B------:R-:W-:Y:S02]  /*f1a0*/  LEA.HI.X.SX32 R59, R59, R3.reuse, 0x1, P5 ;  /* 0x000000033b3b7211 */ /* 0x080fe400028f0eff */
[-C--:B------:R-:W-:Y:S02]  /*f1b0*/  LEA.HI.X.SX32 R61, R61, R3.reuse, 0x1, P6 ;  /* 0x000000033d3d7211 */ /* 0x080fe400030f0eff */
[----:B------:R-:W-:Y:S02]  /*f1c0*/  LEA.HI.X.SX32 R63, R65, R3, 0x1, P2 ;  /* 0x00000003413f7211 */ /* 0x000fe400010f0eff */
[----:B------:R-:W-:Y:S02]  /*f1d0*/  SHF.L.U32 R27, R103, 0x2, RZ ;  /* 0x00000002671b7819 */ /* 0x000fe400000006ff */
[----:B------:R-:W-:-:S02]  /*f1e0*/  IADD3 R18, P3, PT, R121, R2, RZ ;  /* 0x0000000279127210 */ /* 0x000fc40007f7e0ff */
[-C--:B------:R-:W-:Y:S02]  /*f1f0*/  IADD3 R64, P1, PT, R125, R2.reuse, RZ ;  /* 0x000000027d407210 */ /* 0x080fe40007f3e0ff */
[CC--:B------:R-:W-:Y:S02]  /*f200*/  LEA R22, P4, R103.reuse, R2.reuse, 0x2 ;  /* 0x0000000267167211 */ /* 0x0c0fe400078810ff */
[CC--:B------:R-:W-:Y:S02]  /*f210*/  LEA R26, P5, R103.reuse, R2.reuse, 0x3 ;  /* 0x00000002671a7211 */ /* 0x0c0fe400078a18ff */
[CC--:B------:R-:W-:Y:S02]  /*f220*/  LEA R34, P6, R103.reuse, R2.reuse, 0x4 ;  /* 0x0000000267227211 */ /* 0x0c0fe400078c20ff */
[C---:B------:R-:W-:Y:S02]  /*f230*/  LEA R50, P2, R103.reuse, R2, 0x5 ;  /* 0x0000000267327211 */ /* 0x040fe400078428ff */
[----:B------:R-:W-:-:S02]  /*f240*/  LEA.HI.X.SX32 R21, R103, R3, 0x1, P0 ;  /* 0x0000000367157211 */ /* 0x000fc400000f0eff */
[----:B0-----:R-:W-:Y:S02]  /*f250*/  PRMT R2, R94, 0x7632, R2 ;  /* 0x000076325e027816 */ /* 0x001fe40000000002 */
[----:B------:R-:W-:Y:S02]  /*f260*/  F2FP.BF16.F32.PACK_AB R66, R75, R66 ;  /* 0x000000424b42723e */ /* 0x000fe400000010ff */
[-C--:B------:R-:W-:Y:S01]  /*f270*/  LEA.HI.X.SX32 R19, R69, R3.reuse, 0x1, P3 ;  /* 0x0000000345137211 */ /* 0x080fe200018f0eff */
[----:B------:R0:W-:Y:S01]  /*f280*/  STG.E.U16 desc[UR20][R20.64], R2 ;  /* 0x0000000214007986 */ /* 0x0001e2000c101514 */
[-C--:B------:R-:W-:Y:S02]  /*f290*/  LEA.HI.X.SX32 R23, R23, R3.reuse, 0x1, P4 ;  /* 0x0000000317177211 */ /* 0x080fe400020f0eff */
[-C--:B------:R-:W-:Y:S02]  /*f2a0*/  LEA.HI.X.SX32 R27, R27, R3.reuse, 0x1, P5 ;  /* 0x000000031b1b7211 */ /* 0x080fe400028f0eff */
[-C--:B------:R-:W-:Y:S01]  /*f2b0*/  LEA.HI.X.SX32 R35, R35, R3.reuse, 0x1, P6 ;  /* 0x0000000323237211 */ /* 0x080fe200030f0eff */
[----:B------:R-:W-:Y:S01]  /*f2c0*/  STG.E.U16 desc[UR20][R22.64], R76 ;  /* 0x0000004c16007986 */ /* 0x000fe2000c101514 */
[----:B------:R-:W-:-:S02]  /*f2d0*/  LEA.HI.X.SX32 R51, R51, R3, 0x1, P2 ;  /* 0x0000000333337211 */ /* 0x000fc400010f0eff */
[----:B------:R-:W-:Y:S02]  /*f2e0*/  LEA.HI.X.SX32 R65, R73, R3, 0x1, P1 ;  /* 0x0000000349417211 */ /* 0x000fe400008f0eff */
[----:B------:R-:W-:Y:S02]  /*f2f0*/  PRMT R3, R76, 0x7632, R3 ;  /* 0x000076324c037816 */ /* 0x000fe40000000003 */
[----:B------:R-:W-:Y:S02]  /*f300*/  F2FP.BF16.F32.PACK_AB R68, R77, R68 ;  /* 0x000000444d44723e */ /* 0x000fe400000010ff */
[----:B0-----:R-:W-:Y:S01]  /*f310*/  PRMT R21, R66, 0x7632, R21 ;  /* 0x0000763242157816 */ /* 0x001fe20000000015 */
[----:B------:R0:W-:Y:S01]  /*f320*/  STG.E.U16 desc[UR20][R24.64], R3 ;  /* 0x0000000318007986 */ /* 0x0001e2000c101514 */
[----:B------:R-:W-:Y:S02]  /*f330*/  F2FP.BF16.F32.PACK_AB R70, R79, R70 ;  /* 0x000000464f46723e */ /* 0x000fe400000010ff */
[----:B------:R-:W-:Y:S01]  /*f340*/  PRMT R2, R68, 0x7632, R2 ;  /* 0x0000763244027816 */ /* 0x000fe20000000002 */
[----:B------:R1:W-:Y:S01]  /*f350*/  STG.E.U16 desc[UR20][R26.64], R66 ;  /* 0x000000421a007986 */ /* 0x0003e2000c101514 */
[----:B------:R-:W-:-:S02]  /*f360*/  F2FP.BF16.F32.PACK_AB R72, R81, R72 ;  /* 0x000000485148723e */ /* 0x000fc400000010ff */
[----:B------:R-:W-:Y:S01]  /*f370*/  F2FP.BF16.F32.PACK_AB R74, R83, R74 ;  /* 0x0000004a534a723e */ /* 0x000fe200000010ff */
[----:B------:R4:W-:Y:S01]  /*f380*/  STG.E.U16 desc[UR20][R28.64], R21 ;  /* 0x000000151c007986 */ /* 0x0009e2000c101514 */
[----:B------:R-:W-:Y:S02]  /*f390*/  PRMT R20, R72, 0x7632, R20 ;  /* 0x0000763248147816 */ /* 0x000fe40000000014 */
[----:B------:R-:W-:Y:S01]  /*f3a0*/  F2FP.BF16.F32.PACK_AB R78, R85, R78 ;  /* 0x0000004e554e723e */ /* 0x000fe200000010ff */
[----:B------:R-:W-:Y:S01]  /*f3b0*/  STG.E.U16 desc[UR20][R30.64], R68 ;  /* 0x000000441e007986 */ /* 0x000fe2000c101514 */
[----:B0-----:R-:W-:Y:S02]  /*f3c0*/  PRMT R3, R70, 0x7632, R3 ;  /* 0x0000763246037816 */ /* 0x001fe40000000003 */
[----:B------:R-:W-:Y:S01]  /*f3d0*/  PRMT R22, R74, 0x7632, R22 ;  /* 0x000076324a167816 */ /* 0x000fe20000000016 */
[----:B------:R-:W-:Y:S01]  /*f3e0*/  STG.E.U16 desc[UR20][R32.64], R2 ;  /* 0x0000000220007986 */ /* 0x000fe2000c101514 */
[----:B------:R-:W-:-:S02]  /*f3f0*/  F2FP.BF16.F32.PACK_AB R80, R87, R80 ;  /* 0x000000505750723e */ /* 0x000fc400000010ff */
[----:B------:R-:W-:Y:S01]  /*f400*/  PRMT R24, R78, 0x7632, R24 ;  /* 0x000076324e187816 */ /* 0x000fe20000000018 */
[----:B------:R-:W-:Y:S01]  /*f410*/  STG.E.U16 desc[UR20][R34.64], R70 ;  /* 0x0000004622007986 */ /* 0x000fe2000c101514 */
[----:B-1----:R-:W-:Y:S02]  /*f420*/  PRMT R26, R80, 0x7632, R26 ;  /* 0x00007632501a7816 */ /* 0x002fe4000000001a */
[----:B------:R-:W-:Y:S01]  /*f430*/  F2FP.BF16.F32.PACK_AB R82, R89, R82 ;  /* 0x000000525952723e */ /* 0x000fe200000010ff */
[----:B------:R0:W-:Y:S01]  /*f440*/  STG.E.U16 desc[UR20][R36.64], R3 ;  /* 0x0000000324007986 */ /* 0x0001e2000c101514 */
[----:B------:R-:W-:Y:S02]  /*f450*/  F2FP.BF16.F32.PACK_AB R84, R91, R84 ;  /* 0x000000545b54723e */ /* 0x000fe400000010ff */
[----:B------:R-:W-:Y:S01]  /*f460*/  PRMT R27, R82, 0x7632, R27 ;  /* 0x00007632521b7816 */ /* 0x000fe2000000001b */
[----:B------:R-:W-:Y:S01]  /*f470*/  STG.E.U16 desc[UR20][R38.64], R72 ;  /* 0x0000004826007986 */ /* 0x000fe2000c101514 */
[----:B------:R-:W-:-:S02]  /*f480*/  F2FP.BF16.F32.PACK_AB R86, R93, R86 ;  /* 0x000000565d56723e */ /* 0x000fc400000010ff */
[----:B----4-:R-:W-:Y:S01]  /*f490*/  PRMT R28, R84, 0x7632, R28 ;  /* 0x00007632541c7816 */ /* 0x010fe2000000001c */
[----:B------:R-:W-:Y:S01]  /*f4a0*/  STG.E.U16 desc[UR20][R40.64], R20 ;  /* 0x0000001428007986 */ /* 0x000fe2000c101514 */
[----:B------:R-:W-:Y:S02]  /*f4b0*/  F2FP.BF16.F32.PACK_AB R88, R95, R88 ;  /* 0x000000585f58723e */ /* 0x000fe400000010ff */
[----:B------:R-:W-:Y:S01]  /*f4c0*/  PRMT R29, R86, 0x7632, R29 ;  /* 0x00007632561d7816 */ /* 0x000fe2000000001d */
[----:B------:R-:W-:Y:S01]  /*f4d0*/  STG.E.U16 desc[UR20][R42.64], R74 ;  /* 0x0000004a2a007986 */ /* 0x000fe2000c101514 */
[----:B------:R-:W-:Y:S01]  /*f4e0*/  F2FP.BF16.F32.PACK_AB R90, R97, R90 ;  /* 0x0000005a615a723e */ /* 0x000fe200000010ff */
[----:B0-----:R-:W-:Y:S01]  /*f4f0*/  IMAD.SHL.U32 R3, R134, 0x4, RZ ;  /* 0x0000000486037824 */ /* 0x001fe200078e00ff */
[----:B------:R-:W-:Y:S01]  /*f500*/  PRMT R30, R88, 0x7632, R30 ;  /* 0x00007632581e7816 */ /* 0x000fe2000000001e */
[----:B------:R-:W-:Y:S01]  /*f510*/  STG.E.U16 desc[UR20][R44.64], R22 ;  /* 0x000000162c007986 */ /* 0x000fe2000c101514 */
[----:B------:R-:W-:Y:S01]  /*f520*/  F2FP.BF16.F32.PACK_AB R92, R99, R92 ;  /* 0x0000005c635c723e */ /* 0x000fe200000010ff */
[----:B------:R-:W-:Y:S01]  /*f530*/  IMAD.HI R134, R134, 0x4, RZ ;  /* 0x0000000486867827 */ /* 0x000fe200078e02ff */
[----:B------:R-:W-:Y:S01]  /*f540*/  PRMT R31, R90, 0x7632, R31 ;  /* 0x000076325a1f7816 */ /* 0x000fe2000000001f */
[----:B------:R-:W-:Y:S01]  /*f550*/  STG.E.U16 desc[UR20][R46.64], R78 ;  /* 0x0000004e2e007986 */ /* 0x000fe2000c101514 */
[----:B------:R-:W-:-:S03]  /*f560*/  F2FP.BF16.F32.PACK_AB R0, R101, R0 ;  /* 0x000000006500723e */ /* 0x000fc600000010ff */
[----:B------:R-:W-:Y:S01]  /*f570*/  STG.E.U16 desc[UR20][R48.64], R24 ;  /* 0x0000001830007986 */ /* 0x000fe2000c101514 */
[----:B------:R-:W-:-:S03]  /*f580*/  PRMT R32, R0, 0x7632, R32 ;  /* 0x0000763200207816 */ /* 0x000fc60000000020 */
[----:B------:R-:W-:Y:S04]  /*f590*/  STG.E.U16 desc[UR20][R50.64], R80 ;  /* 0x0000005032007986 */ /* 0x000fe8000c101514 */
[----:B------:R-:W-:Y:S04]  /*f5a0*/  STG.E.U16 desc[UR20][R52.64], R26 ;  /* 0x0000001a34007986 */ /* 0x000fe8000c101514 */
[----:B------:R0:W-:Y:S04]  /*f5b0*/  STG.E.U16 desc[UR20][R16.64], R82 ;  /* 0x0000005210007986 */ /* 0x0001e8000c101514 */
[----:B------:R-:W-:Y:S04]  /*f5c0*/  STG.E.U16 desc[UR20][R54.64], R27 ;  /* 0x0000001b36007986 */ /* 0x000fe8000c101514 */
[----:B------:R1:W-:Y:S01]  /*f5d0*/  STG.E.U16 desc[UR20][R8.64], R84 ;  /* 0x0000005408007986 */ /* 0x0003e2000c101514 */
[----:B0-----:R-:W0:Y:S03]  /*f5e0*/  LDC.64 R16, c[0x0][0x3a0] ;  /* 0x0000e800ff107b82 */ /* 0x001e260000000a00 */
[----:B------:R4:W-:Y:S04]  /*f5f0*/  STG.E.U16 desc[UR20][R56.64], R28 ;  /* 0x0000001c38007986 */ /* 0x0009e8000c101514 */
[----:B------:R4:W-:Y:S01]  /*f600*/  STG.E.U16 desc[UR20][R12.64], R86 ;  /* 0x000000560c007986 */ /* 0x0009e2000c101514 */
[----:B-1----:R-:W-:-:S03]  /*f610*/  PRMT R9, R92, 0x7632, R9 ;  /* 0x000076325c097816 */ /* 0x002fc60000000009 */
[----:B------:R4:W-:Y:S04]  /*f620*/  STG.E.U16 desc[UR20][R58.64], R29 ;  /* 0x0000001d3a007986 */ /* 0x0009e8000c101514 */
[----:B------:R4:W-:Y:S04]  /*f630*/  STG.E.U16 desc[UR20][R6.64], R88 ;  /* 0x0000005806007986 */ /* 0x0009e8000c101514 */
[----:B------:R4:W-:Y:S04]  /*f640*/  STG.E.U16 desc[UR20][R60.64], R30 ;  /* 0x0000001e3c007986 */ /* 0x0009e8000c101514 */
[----:B------:R4:W-:Y:S01]  /*f650*/  STG.E.U16 desc[UR20][R14.64], R90 ;  /* 0x0000005a0e007986 */ /* 0x0009e2000c101514 */
[----:B0-----:R-:W-:-:S03]  /*f660*/  IADD3 R2, P0, P1, R3, UR6, R16 ;  /* 0x0000000603027c10 */ /* 0x001fc6000f91e010 */
[----:B------:R4:W-:Y:S01]  /*f670*/  STG.E.U16 desc[UR20][R62.64], R31 ;  /* 0x0000001f3e007986 */ /* 0x0009e2000c101514 */
[----:B------:R-:W-:-:S03]  /*f680*/  IADD3.X R3, PT, PT, R134, UR5, R17, P0, P1 ;  /* 0x0000000586037c10 */ /* 0x000fc600087e2411 */
[----:B------:R4:W-:Y:S04]  /*f690*/  STG.E.U16 desc[UR20][R4.64], R92 ;  /* 0x0000005c04007986 */ /* 0x0009e8000c101514 */
[----:B------:R4:W-:Y:S04]  /*f6a0*/  STG.E.U16 desc[UR20][R18.64], R9 ;  /* 0x0000000912007986 */ /* 0x0009e8000c101514 */
[----:B------:R4:W-:Y:S04]  /*f6b0*/  STG.E.U16 desc[UR20][R10.64], R0 ;  /* 0x000000000a007986 */ /* 0x0009e8000c101514 */
[----:B------:R4:W-:Y:S04]  /*f6c0*/  STG.E.U16 desc[UR20][R64.64], R32 ;  /* 0x0000002040007986 */ /* 0x0009e8000c101514 */
[----:B------:R4:W-:Y:S01]  /*f6d0*/  STG.E desc[UR20][R2.64], R67 ;  /* 0x0000004302007986 */ /* 0x0009e2000c101914 */
[----:B---3--:R-:W-:Y:S06]  /*f6e0*/  BAR.SYNC.DEFER_BLOCKING 0x0 ;  /* 0x0000000000007b1d */ /* 0x008fec0000010000 */
[----:B------:R-:W-:Y:S05]  /*f6f0*/  BRA.U UP0, `(.L_x_20) ;  /* 0x0000000100a07547 */ /* 0x000fea000b800000 */
[----:B------:R-:W0:Y:S01]  /*f700*/  S2UR UR5, SR_CgaCtaId ;  /* 0x00000000000579c3 */ /* 0x000e220000008800 */
[----:B------:R-:W-:Y:S01]  /*f710*/  NOP ;  /* 0x0000000000007918 */ /* 0x000fe20000000000 */
[----:B------:R-:W-:Y:S01]  /*f720*/  UMOV UR4, 0x50 ;  /* 0x0000005000047882 */ /* 0x000fe20000000000 */
[----:B----4-:R-:W-:Y:S01]  /*f730*/  MOV R0, UR7 ;  /* 0x0000000700007c02 */ /* 0x010fe20008000f00 */
[----:B------:R-:W-:Y:S02]  /*f740*/  HFMA2 R7, -RZ, RZ, 0, 5.9604644775390625e-08 ;  /* 0x00000001ff077431 */ /* 0x000fe400000001ff */
[----:B------:R-:W-:Y:S01]  /*f750*/  IMAD.MOV.U32 R3, RZ, RZ, 0xffff ;  /* 0x0000ffffff037424 */ /* 0x000fe200078e00ff */
[----:B------:R-:W-:-:S04]  /*f760*/  LOP3.LUT R0, R0, 0xffff, RZ, 0xc0, !PT ;  /* 0x0000ffff00007812 */ /* 0x000fc800078ec0ff */
[----:B------:R-:W-:-:S05]  /*f770*/  SHF.R.U32.HI R0, RZ, 0x5, R0 ;  /* 0x00000005ff007819 */ /* 0x000fca0000011600 */
[----:B------:R-:W-:Y:S01]  /*f780*/  VIADD R2, R0, 0x10 ;  /* 0x0000001000027836 */ /* 0x000fe20000000000 */
[----:B------:R-:W-:Y:S01]  /*f790*/  SHF.L.U32 R0, R3, R0, RZ ;  /* 0x0000000003007219 */ /* 0x000fe200000006ff */
[----:B0-----:R-:W-:-:S03]  /*f7a0*/  ULEA UR6, UR5, UR4, 0x18 ;  /* 0x0000000405067291 */ /* 0x001fc6000f8ec0ff */
[----:B------:R-:W-:-:S04]  /*f7b0*/  SHF.L.U32 R3, R7, R2, RZ ;  /* 0x0000000207037219 */ /* 0x000fc800000006ff */
[----:B------:R-:W-:Y:S02]  /*f7c0*/  LOP3.LUT R0, R3, R0, RZ, 0xfc, !PT ;  /* 0x0000000003007212 */ /* 0x000fe400078efcff */
[----:B------:R-:W0:Y:S02]  /*f7d0*/  LDS R5, [UR6] ;  /* 0x00000006ff057984 */ /* 0x000e240008000800 */
[C---:B------:R-:W-:Y:S02]  /*f7e0*/  LOP3.LUT R2, R0.reuse, 0xffff, RZ, 0xc0, !PT ;  /* 0x0000ffff00027812 */ /* 0x040fe400078ec0ff */
[----:B0-----:R-:W-:-:S04]  /*f7f0*/  LOP3.LUT R3, R0, 0xffff, R5, 0x80, !PT ;  /* 0x0000ffff00037812 */ /* 0x001fc800078e8005 */
[----:B------:R-:W-:-:S13]  /*f800*/  ISETP.NE.AND P0, PT, R3, R2, PT ;  /* 0x000000020300720c */ /* 0x000fda0003f05270 */
[----:B------:R-:W-:Y:S05]  /*f810*/  @P0 BRA `(.L_x_21) ;  /* 0x0000000000500947 */ /* 0x000fea0003800000 */
[----:B------:R-:W-:Y:S02]  /*f820*/  SHF.R.U32.HI R5, RZ, 0x10, R5 ;  /* 0x00000010ff057819 */ /* 0x000fe40000011605 */
[----:B------:R-:W-:-:S04]  /*f830*/  SHF.R.U32.HI R2, RZ, 0x10, R0 ;  /* 0x00000010ff027819 */ /* 0x000fc80000011600 */
[----:B------:R-:W-:-:S04]  /*f840*/  LOP3.LUT R5, R5, R2, RZ, 0xc0, !PT ;  /* 0x0000000205057212 */ /* 0x000fc800078ec0ff */
[----:B------:R-:W-:-:S13]  /*f850*/  ISETP.NE.AND P0, PT, R5, R2, PT ;  /* 0x000000020500720c */ /* 0x000fda0003f05270 */
[----:B------:R-:W-:Y:S05]  /*f860*/  @P0 BRA `(.L_x_22) ;  /* 0x0000000000300947 */ /* 0x000fea0003800000 */
[----:B------:R-:W-:Y:S01]  /*f870*/  R2UR UR4, R0 ;  /* 0x00000000000472ca */ /* 0x000fe200000e0000 */
[----:B------:R-:W-:Y:S01]  /*f880*/  VOTEU.ANY UR5, UPT, PT ;  /* 0x0000000000057886 */ /* 0x000fe200038e0100 */
[----:B------:R-:W0:Y:S01]  /*f890*/  S2R R0, SR_LANEID ;  /* 0x0000000000007919 */ /* 0x000e220000000000 */
[----:B------:R-:W-:-:S10]  /*f8a0*/  UFLO.U32 UR5, UR5 ;  /* 0x00000005000572bd */ /* 0x000fd400080e0000 */
[----:B------:R-:W-:-:S06]  /*f8b0*/  ULOP3.LUT UR4, URZ, UR4, URZ, 0x33, !UPT ;  /* 0x00000004ff047292 */ /* 0x000fcc000f8e33ff */
[----:B------:R-:W-:-:S04]  /*f8c0*/  MOV R2, UR4 ;  /* 0x0000000400027c02 */ /* 0x000fc80008000f00 */
[----:B--2---:R-:W1:Y:S02]  /*f8d0*/  REDUX UR7, R2 ;  /* 0x00000000020773c4 */ /* 0x004e640000000000 */
[----:B------:R3:W-:Y:S01]  /*f8e0*/  UTCATOMSWS.AND URZ, UR4 ;  /* 0x0000000400ff79e3 */ /* 0x0007e20008000000 */
[----:B0-----:R-:W-:Y:S01]  /*f8f0*/  ISETP.EQ.U32.AND P0, PT, R0, UR5, PT ;  /* 0x0000000500007c0c */ /* 0x001fe2000bf02070 */
[----:B-1----:R-:W-:-:S12]  /*f900*/  IMAD.U32 R0, RZ, RZ, UR7 ;  /* 0x00000007ff007e24 */ /* 0x002fd8000f8e00ff */
[----:B------:R3:W-:Y:S01]  /*f910*/  @P0 ATOMS.AND RZ, [UR6], R0 ;  /* 0x00000000ffff098c */ /* 0x0007e2000a800006 */
[----:B------:R-:W-:Y:S05]  /*f920*/  BRA `(.L_x_20) ;  /* 0x0000000000147947 */ /* 0x000fea0003800000 */
.L_x_22:
[----:B------:R-:W-:-:S07]  /*f930*/  MOV R2, 0xf950 ;  /* 0x0000f95000027802 */ /* 0x000fce0000000f00 */
[----:B--2---:R-:W-:Y:S05]  /*f940*/  CALL.REL.NOINC `($__internal_0_$__cuda_sm10x_tcgen05_guardrail_trap_col_being_dealloced_not_returned_by_alloc) ;  /* 0x0000000000447944 */ /* 0x004fea0003c00000 */
[----:B------:R-:W-:Y:S05]  /*f950*/  BRA `(.L_x_20) ;  /* 0x0000000000087947 */ /* 0x000fea0003800000 */
.L_x_21:
[----:B------:R-:W-:-:S07]  /*f960*/  MOV R2, 0xf980 ;  /* 0x0000f98000027802 */ /* 0x000fce0000000f00 */
[----:B--2---:R-:W-:Y:S05]  /*f970*/  CALL.REL.NOINC `($__internal_2_$__cuda_sm10x_tcgen05_guardrail_trap_unallocated_columns_being_dealloced) ;  /* 0x0000000000507944 */ /* 0x004fea0003c00000 */
.L_x_20:
[----:B------:R-:W-:Y:S01]  /*f980*/  NOP ;  /* 0x0000000000007918 */ /* 0x000fe20000000000 */
[----:B--23--:R-:W-:Y:S05]  /*f990*/  EXIT ;  /* 0x000000000000794d */ /* 0x00cfea0003800000 */
.L_x_8:
[----:B------:R-:W1:Y:S02]  /*f9a0*/  SYNCS.PHASECHK.TRANS64.TRYWAIT P2, [UR5+0x6000], RZ ;  /* 0x006000ffff0075a7 */ /* 0x000e640008041105 */
[----:B-1----:R-:W-:Y:S05]  /*f9b0*/  @!P2 BRA `(.L_x_8) ;  /* 0xfffffffc00f8a947 */ /* 0x002fea000383ffff */
[----:B------:R-:W-:Y:S05]  /*f9c0*/  BRA `(.L_x_7) ;  /* 0xffffff2400207947 */ /* 0x000fea000383ffff */
.L_x_14:
[----:B------:R-:W1:Y:S02]  /*f9d0*/  SYNCS.PHASECHK.TRANS64.TRYWAIT P2, [UR5+0xa010], RZ ;  /* 0x00a010ffff0075a7 */ /* 0x000e640008041105 */
[----:B-1----:R-:W-:Y:S05]  /*f9e0*/  @!P2 BRA `(.L_x_14) ;  /* 0xfffffffc00f8a947 */ /* 0x002fea000383ffff */
[----:B------:R-:W-:Y:S05]  /*f9f0*/  BRA `(.L_x_23) ;  /* 0xffffff8800587947 */ /* 0x000fea000383ffff */
.L_x_15:
[----:B------:R-:W1:Y:S02]  /*fa00*/  SYNCS.PHASECHK.TRANS64.TRYWAIT P0, [UR16], R56 ;  /* 0x00000038ff0075a7 */ /* 0x000e640008001110 */
[----:B-1----:R-:W-:Y:S05]  /*fa10*/  @!P0 BRA `(.L_x_15) ;  /* 0xfffffffc00f88947 */ /* 0x002fea000383ffff */
[----:B------:R-:W-:Y:S05]  /*fa20*/  BRA `(.L_x_24) ;  /* 0xffffffc400ac7947 */ /* 0x000fea000383ffff */
.L_x_19:
[----:B------:R-:W0:Y:S02]  /*fa30*/  SYNCS.PHASECHK.TRANS64.TRYWAIT P2, [UR16], R0 ;  /* 0x00000000ff0075a7 */ /* 0x000e240008041110 */
[----:B0-----:R-:W-:Y:S05]  /*fa40*/  @!P2 BRA `(.L_x_19) ;  /* 0xfffffffc00f8a947 */ /* 0x001fea000383ffff */
[----:B------:R-:W-:Y:S05]  /*fa50*/  BRA `(.L_x_18) ;  /* 0xffffffe800387947 */ /* 0x000fea000383ffff */
        .weak           $__internal_0_$__cuda_sm10x_tcgen05_guardrail_trap_col_being_dealloced_not_returned_by_alloc
        .type           $__internal_0_$__cuda_sm10x_tcgen05_guardrail_trap_col_being_dealloced_not_returned_by_alloc,@function
        .size           $__internal_0_$__cuda_sm10x_tcgen05_guardrail_trap_col_being_dealloced_not_returned_by_alloc,($__internal_1_$__cuda_sm10x_tcgen05_guardrail_trap_phase_invalid_during_alloc - $__internal_0_$__cuda_sm10x_tcgen05_guardrail_trap_col_being_dealloced_not_returned_by_alloc)
$__internal_0_$__cuda_sm10x_tcgen05_guardrail_trap_col_being_dealloced_not_returned_by_alloc:
[----:B------:R-:W-:Y:S05]  /*fa60*/  BPT.TRAP 0x1 ;  /* 0x000000040000795c */ /* 0x000fea0000300000 */
[----:B------:R-:W-:-:S04]  /*fa70*/  MOV R3, 0x0 ;  /* 0x0000000000037802 */ /* 0x000fc80000000f00 */
[----:B------:R-:W-:Y:S05]  /*fa80*/  RET.REL.NODEC R2 `(attn_fwd) ;  /* 0xffffff04025c7950 */ /* 0x000fea0003c3ffff */
        .weak           $__internal_1_$__cuda_sm10x_tcgen05_guardrail_trap_phase_invalid_during_alloc
        .type           $__internal_1_$__cuda_sm10x_tcgen05_guardrail_trap_phase_invalid_during_alloc,@function
        .size           $__internal_1_$__cuda_sm10x_tcgen05_guardrail_trap_phase_invalid_during_alloc,($__internal_2_$__cuda_sm10x_tcgen05_guardrail_trap_unallocated_columns_being_dealloced - $__internal_1_$__cuda_sm10x_tcgen05_guardrail_trap_phase_invalid_during_alloc)
$__internal_1_$__cuda_sm10x_tcgen05_guardrail_trap_phase_invalid_during_alloc:
[----:B------:R-:W-:Y:S05]  /*fa90*/  BPT.TRAP 0x1 ;  /* 0x000000040000795c */ /* 0x000fea0000300000 */
[----:B------:R-:W-:-:S04]  /*faa0*/  IMAD.MOV.U32 R3, RZ, RZ, 0x0 ;  /* 0x00000000ff037424 */ /* 0x000fc800078e00ff */
[----:B------:R-:W-:Y:S05]  /*fab0*/  RET.REL.NODEC R2 `(attn_fwd) ;  /* 0xffffff0402507950 */ /* 0x000fea0003c3ffff */
        .weak           $__internal_2_$__cuda_sm10x_tcgen05_guardrail_trap_unallocated_columns_being_dealloced
        .type           $__internal_2_$__cuda_sm10x_tcgen05_guardrail_trap_unallocated_columns_being_dealloced,@function
        .size           $__internal_2_$__cuda_sm10x_tcgen05_guardrail_trap_unallocated_columns_being_dealloced,(.L_x_28 - $__internal_2_$__cuda_sm10x_tcgen05_guardrail_trap_unallocated_columns_being_dealloced)
$__internal_2_$__cuda_sm10x_tcgen05_guardrail_trap_unallocated_columns_being_dealloced:
[----:B------:R-:W-:Y:S05]  /*fac0*/  BPT.TRAP 0x1 ;  /* 0x000000040000795c */ /* 0x000fea0000300000 */
[----:B------:R-:W-:-:S04]  /*fad0*/  HFMA2 R3, -RZ, RZ, 0, 0 ;  /* 0x00000000ff037431 */ /* 0x000fc800000001ff */
[----:B------:R-:W-:Y:S05]  /*fae0*/  RET.REL.NODEC R2 `(attn_fwd) ;  /* 0xffffff0402447950 */ /* 0x000fea0003c3ffff */
.L_x_25:
[----:B------:R-:W-:-:S00]  /*faf0*/  BRA `(.L_x_25) ;  /* 0xfffffffc00fc7947 */ /* 0x000fc0000383ffff */
[----:B------:R-:W-:-:S00]  /*fb00*/  NOP ;  /* 0x0000000000007918 */ /* 0x000fc00000000000 */
[----:B------:R-:W-:-:S00]  /*fb10*/  NOP ;  /* 0x0000000000007918 */ /* 0x000fc00000000000 */
[----:B------:R-:W-:-:S00]  /*fb20*/  NOP ;  /* 0x0000000000007918 */ /* 0x000fc00000000000 */
[----:B------:R-:W-:-:S00]  /*fb30*/  NOP ;  /* 0x0000000000007918 */ /* 0x000fc00000000000 */
[----:B------:R-:W-:-:S00]  /*fb40*/  NOP ;  /* 0x0000000000007918 */ /* 0x000fc00000000000 */
[----:B------:R-:W-:-:S00]  /*fb50*/  NOP ;  /* 0x0000000000007918 */ /* 0x000fc00000000000 */
[----:B------:R-:W-:-:S00]  /*fb60*/  NOP ;  /* 0x0000000000007918 */ /* 0x000fc00000000000 */
[----:B------:R-:W-:-:S00]  /*fb70*/  NOP ;  /* 0x0000000000007918 */ /* 0x000fc00000000000 */
.L_x_28:


//--------------------- .nv.global.init           --------------------------
	.section	.nv.global.init,"aw",@progbits
.nv.global.init:
	.type		_$_str,@object
	.size		_$_str,(.L_3 - _$_str)
_$_str:
        /*0000*/ 	.byte	0x5f, 0x5f, 0x43, 0x55, 0x44, 0x41, 0x5f, 0x46, 0x54, 0x5a, 0x00
.L_3:


//--------------------- .nv.shared.attn_fwd       --------------------------
	.section	.nv.shared.attn_fwd,"aw",@nobits
	.sectionflags	@""
	.align	16
	.zero		1024


//--------------------- .nv.shared.reserved.0     --------------------------
	.section	.nv.shared.reserved.0,"aw",@nobits
	.align	8
	.weak		__nv_reservedSMEM_offset_0_alias
	.size		__nv_reservedSMEM_offset_0_alias, 0, 64
	.other		__nv_reservedSMEM_offset_0_alias,@"STO_CUDA_RESERVED_SHARED STV_DEFAULT"
__nv_reservedSMEM_offset_0_alias:
	.zero		0
.nv.shared.reserved.0:
	.zero		64
	.weak		__nv_reservedSMEM_allocation_phase
	.type		__nv_reservedSMEM_allocation_phase,@object
	.size		__nv_reservedSMEM_allocation_phase,(.L_0 - __nv_reservedSMEM_allocation_phase)
__nv_reservedSMEM_allocation_phase:
	.zero		1
.L_0:
	.zero		7
	.weak		__nv_reservedSMEM_devtool_atexit_pc
	.type		__nv_reservedSMEM_devtool_atexit_pc,@object
	.size		__nv_reservedSMEM_devtool_atexit_pc,(__nv_reservedSMEM_allocation_mask - __nv_reservedSMEM_devtool_atexit_pc)
__nv_reservedSMEM_devtool_atexit_pc:
	.zero		8
	.weak		__nv_reservedSMEM_allocation_mask
	.type		__nv_reservedSMEM_allocation_mask,@object
	.size		__nv_reservedSMEM_allocation_mask,(.L_2 - __nv_reservedSMEM_allocation_mask)
__nv_reservedSMEM_allocation_mask:
	.zero		4
.L_2:


//--------------------- .nv.constant0.attn_fwd    --------------------------
	.section	.nv.constant0.attn_fwd,"a",@progbits
	.sectionflags	@""
	.align	4
.nv.constant0.attn_fwd:
	.zero		1032


//--------------------- SYMBOLS --------------------------

	.type		.nv.reservedSmem.offset0,@object
	.size		.nv.reservedSmem.offset0,0x4
	.type		.nv.reservedSmem.cap,@object
	.size		.nv.reservedSmem.cap,0x4
